def matmul_kernel(
    a_ptr,
    b_ptr,
    c_ptr,
    M,
    N,
    K,
    stride_am,
    stride_ak,
    stride_bk,
    stride_bn,
    stride_cm,
    stride_cn,
    BLOCK_M: tl.constexpr,
    BLOCK_N: tl.constexpr,
    BLOCK_K: tl.constexpr,
    GROUP_M: tl.constexpr,
):
    pid = tl.program_id(axis=0)
    num_pid_m = tl.cdiv(M, BLOCK_M)
    num_pid_n = tl.cdiv(N, BLOCK_N)
    num_pid_in_group = GROUP_M * num_pid_n
    group_id = pid // num_pid_in_group
    first_pid_m = group_id * GROUP_M
    group_size_m = min(num_pid_m - first_pid_m, GROUP_M)
    pid_m = first_pid_m + ((pid % num_pid_in_group) % group_size_m)
    pid_n = (pid % num_pid_in_group) // group_size_m

    offs_am = (pid_m * BLOCK_M + tl.arange(0, BLOCK_M)) % M
    offs_bn = (pid_n * BLOCK_N + tl.arange(0, BLOCK_N)) % N
    offs_k = tl.arange(0, BLOCK_K)
    a_ptrs = a_ptr + offs_am[:, None] * stride_am + offs_k[None, :] * stride_ak
    b_ptrs = b_ptr + offs_k[:, None] * stride_bk + offs_bn[None, :] * stride_bn

    acc = tl.zeros((BLOCK_M, BLOCK_N), dtype=tl.float32)
    for kk in range(0, tl.cdiv(K, BLOCK_K)):
        a = tl.load(a_ptrs, mask=offs_k[None, :] < K - kk * BLOCK_K, other=0.0)
        b = tl.load(b_ptrs, mask=offs_k[:, None] < K - kk * BLOCK_K, other=0.0)
        acc = tl.dot(a, b, acc)
        a_ptrs += BLOCK_K * stride_ak
        b_ptrs += BLOCK_K * stride_bk

    c = acc.to(c_ptr.dtype.element_ty)
    offs_cm = pid_m * BLOCK_M + tl.arange(0, BLOCK_M)
    offs_cn = pid_n * BLOCK_N + tl.arange(0, BLOCK_N)
    c_ptrs = c_ptr + offs_cm[:, None] * stride_cm + offs_cn[None, :] * stride_cn
    mask = (offs_cm[:, None] < M) & (offs_cn[None, :] < N)
    tl.store(c_ptrs, c, mask=mask)

# config = {"BLOCK_K": 256, "BLOCK_M": 256, "BLOCK_N": 64, "GROUP_M": 8, "arch": "sm_90", "dtype": "fp8e4m3", "num_ctas": 1, "num_stages": 3, "num_warps": 4}
# arch = sm_90


// ===== COMPILED SASS (sm_90a) =====

	.target	sm_90a

	.elftype	@"ET_EXEC"


//--------------------- .note.nv.tkinfo           --------------------------
	.section	.note.nv.tkinfo,"",@"SHT_NOTE"
	.sectionflags	@"SHF_NOTE_NV_TKINFO"
	.tkinfo
        /*0018*/ 	.word	0x00000002
        /*0030*/ 	.string	""
        /*0030*/ 	.string	"ptxas"
        /*0030*/ 	.string	"Cuda compilation tools, release 13.0, V13.0.88"
        /*0030*/ 	.string	"Build cuda_13.0.r13.0/compiler.36424714_0"
        /*0030*/ 	.string	"-v  -suppress-debug-info  -lineinfo  -arch sm_90a "



//--------------------- .note.nv.cuinfo           --------------------------
	.section	.note.nv.cuinfo,"",@"SHT_NOTE"
	.sectionflags	@"SHF_NOTE_NV_CUINFO"
        /*0018*/ 	.short	0x0002
        /*001a*/ 	.short	0x005a
        /*001c*/ 	.short	0x0082
	.zero		2


//--------------------- .nv.info                  --------------------------
	.section	.nv.info,"",@"SHT_CUDA_INFO"
	.align	4


	//----- nvinfo : EIATTR_REGCOUNT
	.align		4
        /*0000*/ 	.byte	0x04, 0x2f
        /*0002*/ 	.short	(.L_1 - .L_0)
	.align		4
.L_0:
        /*0004*/ 	.word	index@(matmul_kernel)
        /*0008*/ 	.word	0x000000ff


	//----- nvinfo : EIATTR_FRAME_SIZE
	.align		4
.L_1:
        /*000c*/ 	.byte	0x04, 0x11
        /*000e*/ 	.short	(.L_3 - .L_2)
	.align		4
.L_2:
        /*0010*/ 	.word	index@(matmul_kernel)
        /*0014*/ 	.word	0x000024e8


	//----- nvinfo : EIATTR_MIN_STACK_SIZE
	.align		4
.L_3:
        /*0018*/ 	.byte	0x04, 0x12
        /*001a*/ 	.short	(.L_5 - .L_4)
	.align		4
.L_4:
        /*001c*/ 	.word	index@(matmul_kernel)
        /*0020*/ 	.word	0x000024e8
.L_5:


//--------------------- .nv.compat                --------------------------
	.section	.nv.compat,"",@"SHT_CUDA_COMPAT_INFO"
	.align	4
        /*0000*/ 	.byte	0x02, 0x09, 0x01, 0x00, 0x02, 0x02, 0x04, 0x00, 0x02, 0x05, 0x05, 0x00, 0x03, 0x07, 0x01, 0x01
        /*0010*/ 	.byte	0x02, 0x03, 0x00, 0x00, 0x02, 0x06, 0x01, 0x00, 0x04, 0x0b, 0x08, 0x00, 0x00, 0x00, 0x00, 0x00
        /*0020*/ 	.byte	0x00, 0x00, 0x00, 0x00


//--------------------- .nv.info.matmul_kernel    --------------------------
	.section	.nv.info.matmul_kernel,"",@"SHT_CUDA_INFO"
	.sectionflags	@""
	.align	4


	//----- nvinfo : EIATTR_CUDA_API_VERSION
	.align		4
        /*0000*/ 	.byte	0x04, 0x37
        /*0002*/ 	.short	(.L_7 - .L_6)
.L_6:
        /*0004*/ 	.word	0x00000082


	//----- nvinfo : EIATTR_KPARAM_INFO
	.align		4
.L_7:
        /*0008*/ 	.byte	0x04, 0x17
        /*000a*/ 	.short	(.L_9 - .L_8)
.L_8:
        /*000c*/ 	.word	0x00000000
        /*0010*/ 	.short	0x000d
        /*0012*/ 	.short	0x0048
        /*0014*/ 	.byte	0x00, 0xf4, 0x21, 0x00


	//----- nvinfo : EIATTR_KPARAM_INFO
	.align		4
.L_9:
        /*0018*/ 	.byte	0x04, 0x17
        /*001a*/ 	.short	(.L_11 - .L_10)
.L_10:
        /*001c*/ 	.word	0x00000000
        /*0020*/ 	.short	0x000c
        /*0022*/ 	.short	0x0040
        /*0024*/ 	.byte	0x00, 0xf4, 0x21, 0x00


	//----- nvinfo : EIATTR_KPARAM_INFO
	.align		4
.L_11:
        /*0028*/ 	.byte	0x04, 0x17
        /*002a*/ 	.short	(.L_13 - .L_12)
.L_12:
        /*002c*/ 	.word	0x00000000
        /*0030*/ 	.short	0x000b
        /*0032*/ 	.short	0x0038
        /*0034*/ 	.byte	0x00, 0xf0, 0x11, 0x00


	//----- nvinfo : EIATTR_KPARAM_INFO
	.align		4
.L_13:
        /*0038*/ 	.byte	0x04, 0x17
        /*003a*/ 	.short	(.L_15 - .L_14)
.L_14:
        /*003c*/ 	.word	0x00000000
        /*0040*/ 	.short	0x000a
        /*0042*/ 	.short	0x0034
        /*0044*/ 	.byte	0x00, 0xf0, 0x11, 0x00


	//----- nvinfo : EIATTR_KPARAM_INFO
	.align		4
.L_15:
        /*0048*/ 	.byte	0x04, 0x17
        /*004a*/ 	.short	(.L_17 - .L_16)
.L_16:
        /*004c*/ 	.word	0x00000000
        /*0050*/ 	.short	0x0009
        /*0052*/ 	.short	0x0030
        /*0054*/ 	.byte	0x00, 0xf0, 0x11, 0x00


	//----- nvinfo : EIATTR_KPARAM_INFO
	.align		4
.L_17:
        /*0058*/ 	.byte	0x04, 0x17
        /*005a*/ 	.short	(.L_19 - .L_18)
.L_18:
        /*005c*/ 	.word	0x00000000
        /*0060*/ 	.short	0x0008
        /*0062*/ 	.short	0x002c
        /*0064*/ 	.byte	0x00, 0xf0, 0x11, 0x00


	//----- nvinfo : EIATTR_KPARAM_INFO
	.align		4
.L_19:
        /*0068*/ 	.byte	0x04, 0x17
        /*006a*/ 	.short	(.L_21 - .L_20)
.L_20:
        /*006c*/ 	.word	0x00000000
        /*0070*/ 	.short	0x0007
        /*0072*/ 	.short	0x0028
        /*0074*/ 	.byte	0x00, 0xf0, 0x11, 0x00


	//----- nvinfo : EIATTR_KPARAM_INFO
	.align		4
.L_21:
        /*0078*/ 	.byte	0x04, 0x17
        /*007a*/ 	.short	(.L_23 - .L_22)
.L_22:
        /*007c*/ 	.word	0x00000000
        /*0080*/ 	.short	0x0006
        /*0082*/ 	.short	0x0024
        /*0084*/ 	.byte	0x00, 0xf0, 0x11, 0x00


	//----- nvinfo : EIATTR_KPARAM_INFO
	.align		4
.L_23:
        /*0088*/ 	.byte	0x04, 0x17
        /*008a*/ 	.short	(.L_25 - .L_24)
.L_24:
        /*008c*/ 	.word	0x00000000
        /*0090*/ 	.short	0x0005
        /*0092*/ 	.short	0x0020
        /*0094*/ 	.byte	0x00, 0xf0, 0x11, 0x00


	//----- nvinfo : EIATTR_KPARAM_INFO
	.align		4
.L_25:
        /*0098*/ 	.byte	0x04, 0x17
        /*009a*/ 	.short	(.L_27 - .L_26)
.L_26:
        /*009c*/ 	.word	0x00000000
        /*00a0*/ 	.short	0x0004
        /*00a2*/ 	.short	0x001c
        /*00a4*/ 	.byte	0x00, 0xf0, 0x11, 0x00


	//----- nvinfo : EIATTR_KPARAM_INFO
	.align		4
.L_27:
        /*00a8*/ 	.byte	0x04, 0x17
        /*00aa*/ 	.short	(.L_29 - .L_28)
.L_28:
        /*00ac*/ 	.word	0x00000000
        /*00b0*/ 	.short	0x0003
        /*00b2*/ 	.short	0x0018
        /*00b4*/ 	.byte	0x00, 0xf0, 0x11, 0x00


	//----- nvinfo : EIATTR_KPARAM_INFO
	.align		4
.L_29:
        /*00b8*/ 	.byte	0x04, 0x17
        /*00ba*/ 	.short	(.L_31 - .L_30)
.L_30:
        /*00bc*/ 	.word	0x00000000
        /*00c0*/ 	.short	0x0002
        /*00c2*/ 	.short	0x0010
        /*00c4*/ 	.byte	0x00, 0xf4, 0x21, 0x00


	//----- nvinfo : EIATTR_KPARAM_INFO
	.align		4
.L_31:
        /*00c8*/ 	.byte	0x04, 0x17
        /*00ca*/ 	.short	(.L_33 - .L_32)
.L_32:
        /*00cc*/ 	.word	0x00000000
        /*00d0*/ 	.short	0x0001
        /*00d2*/ 	.short	0x0008
        /*00d4*/ 	.byte	0x00, 0xf4, 0x21, 0x00


	//----- nvinfo : EIATTR_KPARAM_INFO
	.align		4
.L_33:
        /*00d8*/ 	.byte	0x04, 0x17
        /*00da*/ 	.short	(.L_35 - .L_34)
.L_34:
        /*00dc*/ 	.word	0x00000000
        /*00e0*/ 	.short	0x0000
        /*00e2*/ 	.short	0x0000
        /*00e4*/ 	.byte	0x00, 0xf4, 0x21, 0x00


	//----- nvinfo : EIATTR_SPARSE_MMA_MASK
	.align		4
.L_35:
        /*00e8*/ 	.byte	0x03, 0x50
        /*00ea*/ 	.short	0x0000


	//----- nvinfo : EIATTR_MAXREG_COUNT
	.align		4
        /*00ec*/ 	.byte	0x03, 0x1b
        /*00ee*/ 	.short	0x00ff


	//----- nvinfo : EIATTR_NUM_BARRIERS
	.align		4
        /*00f0*/ 	.byte	0x02, 0x4c
        /*00f2*/ 	.byte	0x01
	.zero		1


	//----- nvinfo : EIATTR_ANNOTATIONS
	.align		4
        /*00f4*/ 	.byte	0x04, 0x55
        /*00f6*/ 	.short	(.L_37 - .L_36)


	//   ....[0]....
.L_36:
        /*00f8*/ 	.word	0x00000001
        /*00fc*/ 	.byte	0xb0, 0x04, 0x00, 0x00, 0x01, 0x00, 0x00, 0x00, 0xb0, 0x05, 0x00, 0x00, 0x01, 0x00, 0x00, 0x00
        /* <DEDUP_REMOVED lines=3677> */
        /*e6dc*/ 	.byte	0xb0, 0x02, 0x04, 0x00, 0x01, 0x00, 0x00, 0x00, 0xe0, 0x02, 0x04, 0x00


	//----- nvinfo : EIATTR_MERCURY_ISA_VERSION
	.align		4
.L_37:
        /*e6e8*/ 	.byte	0x03, 0x5f
        /*e6ea*/ 	.short	0x0101


	//----- nvinfo : EIATTR_EXIT_INSTR_OFFSETS
	.align		4
        /*e6ec*/ 	.byte	0x04, 0x1c
        /*e6ee*/ 	.short	(.L_39 - .L_38)


	//   ....[0]....
.L_38:
        /*e6f0*/ 	.word	0x00045ed0


	//   ....[1]....
        /*e6f4*/ 	.word	0x00045ef0


	//----- nvinfo : EIATTR_REQNTID
	.align		4
.L_39:
        /*e6f8*/ 	.byte	0x04, 0x10
        /*e6fa*/ 	.short	(.L_41 - .L_40)
.L_40:
        /*e6fc*/ 	.word	0x00000080
        /*e700*/ 	.word	0x00000001
        /*e704*/ 	.word	0x00000001


	//----- nvinfo : EIATTR_CBANK_PARAM_SIZE
	.align		4
.L_41:
        /*e708*/ 	.byte	0x03, 0x19
        /*e70a*/ 	.short	0x0050


	//----- nvinfo : EIATTR_PARAM_CBANK
	.align		4
        /*e70c*/ 	.byte	0x04, 0x0a
        /*e70e*/ 	.short	(.L_43 - .L_42)
	.align		4
.L_42:
        /*e710*/ 	.word	index@(.nv.constant0.matmul_kernel)
        /*e714*/ 	.short	0x0210
        /*e716*/ 	.short	0x0050


	//----- nvinfo : EIATTR_SW_WAR
	.align		4
.L_43:
        /*e718*/ 	.byte	0x04, 0x36
        /*e71a*/ 	.short	(.L_45 - .L_44)
.L_44:
        /*e71c*/ 	.word	0x00000008
.L_45:


//--------------------- .nv.callgraph             --------------------------
	.section	.nv.callgraph,"",@"SHT_CUDA_CALLGRAPH"
	.align	4
	.sectionentsize	8
	.align		4
        /*0000*/ 	.word	0x00000000
	.align		4
        /*0004*/ 	.word	0xffffffff
	.align		4
        /*0008*/ 	.word	0x00000000
	.align		4
        /*000c*/ 	.word	0xfffffffe
	.align		4
        /*0010*/ 	.word	0x00000000
	.align		4
        /*0014*/ 	.word	0xfffffffd
	.align		4
        /*0018*/ 	.word	0x00000000
	.align		4
        /*001c*/ 	.word	0xfffffffc


//--------------------- .text.matmul_kernel       --------------------------
	.section	.text.matmul_kernel,"ax",@progbits
	.align	128
        .global         matmul_kernel
        .type           matmul_kernel,@function
        .size           matmul_kernel,(.L_x_4 - matmul_kernel)
        .other          matmul_kernel,@"STO_CUDA_ENTRY STV_DEFAULT"
matmul_kernel:
.text.matmul_kernel:
[----:B------:R-:W0:Y:S08]  /*0000*/  LDC R1, c[0x0][0x28] ;  /* 0x00000a00ff017b82 */ /* 0x000e300000000800 */
[----:B------:R-:W1:Y:S01]  /*0010*/  LDC.64 R2, c[0x0][0x228] ;  /* 0x00008a00ff027b82 */ /* 0x000e620000000a00 */
[----:B------:R-:W2:Y:S01]  /*0020*/  S2R R7, SR_CTAID.X ;  /* 0x0000000000077919 */ /* 0x000ea20000002500 */
[----:B0-----:R-:W-:Y:S01]  /*0030*/  VIADD R1, R1, 0xffffdb18 ;  /* 0xffffdb1801017836 */ /* 0x001fe20000000000 */
[----:B------:R-:W-:Y:S01]  /*0040*/  ULDC.64 UR60, c[0x0][0x208] ;  /* 0x00008200003c7ab9 */ /* 0x000fe20000000a00 */
[----:B------:R-:W0:Y:S04]  /*0050*/  S2R R24, SR_TID.X ;  /* 0x0000000000187919 */ /* 0x000e280000002100 */
[----:B------:R-:W3:Y:S01]  /*0060*/  LDC R19, c[0x0][0x230] ;  /* 0x00008c00ff137b82 */ /* 0x000ee20000000800 */
[----:B-1----:R-:W-:-:S05]  /*0070*/  VIADD R0, R3, 0x3f ;  /* 0x0000003f03007836 */ /* 0x002fca0000000000 */
[----:B------:R-:W-:Y:S01]  /*0080*/  SHF.R.S32.HI R5, RZ, 0x1f, R0 ;  /* 0x0000001fff057819 */ /* 0x000fe20000011400 */
[----:B---3--:R-:W-:-:S03]  /*0090*/  VIADD R19, R19, 0xff ;  /* 0x000000ff13137836 */ /* 0x008fc60000000000 */
[----:B------:R-:W-:Y:S02]  /*00a0*/  LEA.HI R5, R5, R0, RZ, 0x6 ;  /* 0x0000000005057211 */ /* 0x000fe400078f30ff */
[----:B--2---:R-:W-:Y:S02]  /*00b0*/  IABS R10, R7 ;  /* 0x00000007000a7213 */ /* 0x004fe40000000000 */
[----:B------:R-:W-:Y:S02]  /*00c0*/  SHF.R.S32.HI R5, RZ, 0x6, R5 ;  /* 0x00000006ff057819 */ /* 0x000fe40000011405 */
[----:B0-----:R-:W-:-:S03]  /*00d0*/  LOP3.LUT R21, R24, 0x7f, RZ, 0xc0, !PT ;  /* 0x0000007f18157812 */ /* 0x001fc600078ec0ff */
[----:B------:R-:W-:-:S05]  /*00e0*/  IMAD.SHL.U32 R6, R5, 0x8, RZ ;  /* 0x0000000805067824 */ /* 0x000fca00078e00ff */
[-C--:B------:R-:W-:Y:S02]  /*00f0*/  IABS R9, R6.reuse ;  /* 0x0000000600097213 */ /* 0x080fe40000000000 */
[----:B------:R-:W-:Y:S02]  /*0100*/  IABS R12, R6 ;  /* 0x00000006000c7213 */ /* 0x000fe40000000000 */
[----:B------:R-:W0:Y:S08]  /*0110*/  I2F.RP R0, R9 ;  /* 0x0000000900007306 */ /* 0x000e300000209400 */
[----:B0-----:R-:W0:Y:S02]  /*0120*/  MUFU.RCP R0, R0 ;  /* 0x0000000000007308 */ /* 0x001e240000001000 */
[----:B0-----:R-:W-:-:S02]  /*0130*/  VIADD R4, R0, 0xffffffe ;  /* 0x0ffffffe00047836 */ /* 0x001fc40000000000 */
[----:B------:R-:W-:-:S04]  /*0140*/  IMAD.MOV R0, RZ, RZ, -R12 ;  /* 0x000000ffff007224 */ /* 0x000fc800078e0a0c */
[----:B------:R0:W1:Y:S02]  /*0150*/  F2I.FTZ.U32.TRUNC.NTZ R5, R4 ;  /* 0x0000000400057305 */ /* 0x000064000021f000 */
[----:B0-----:R-:W-:Y:S02]  /*0160*/  IMAD.MOV.U32 R4, RZ, RZ, RZ ;  /* 0x000000ffff047224 */ /* 0x001fe400078e00ff */
[----:B-1----:R-:W-:-:S04]  /*0170*/  IMAD.MOV R8, RZ, RZ, -R5 ;  /* 0x000000ffff087224 */ /* 0x002fc800078e0a05 */
[----:B------:R-:W-:Y:S02]  /*0180*/  IMAD R11, R8, R9, RZ ;  /* 0x00000009080b7224 */ /* 0x000fe400078e02ff */
[----:B------:R-:W-:Y:S02]  /*0190*/  IMAD.MOV.U32 R8, RZ, RZ, R10 ;  /* 0x000000ffff087224 */ /* 0x000fe400078e000a */
[----:B------:R-:W-:-:S06]  /*01a0*/  IMAD.HI.U32 R5, R5, R11, R4 ;  /* 0x0000000b05057227 */ /* 0x000fcc00078e0004 */
[----:B------:R-:W-:-:S04]  /*01b0*/  IMAD.HI.U32 R5, R5, R8, RZ ;  /* 0x0000000805057227 */ /* 0x000fc800078e00ff */
[----:B------:R-:W-:-:S05]  /*01c0*/  IMAD R0, R5, R0, R8 ;  /* 0x0000000005007224 */ /* 0x000fca00078e0208 */
[----:B------:R-:W-:-:S13]  /*01d0*/  ISETP.GT.U32.AND P1, PT, R9, R0, PT ;  /* 0x000000000900720c */ /* 0x000fda0003f24070 */
[----:B------:R-:W-:Y:S02]  /*01e0*/  @!P1 IMAD.IADD R0, R0, 0x1, -R9 ;  /* 0x0000000100009824 */ /* 0x000fe400078e0a09 */
[----:B------:R-:W-:Y:S01]  /*01f0*/  @!P1 VIADD R5, R5, 0x1 ;  /* 0x0000000105059836 */ /* 0x000fe20000000000 */
[----:B------:R-:W-:Y:S02]  /*0200*/  ISETP.NE.AND P1, PT, R6, RZ, PT ;  /* 0x000000ff0600720c */ /* 0x000fe40003f25270 */
[----:B------:R-:W-:Y:S02]  /*0210*/  ISETP.GE.U32.AND P0, PT, R0, R9, PT ;  /* 0x000000090000720c */ /* 0x000fe40003f06070 */
[----:B------:R-:W-:-:S04]  /*0220*/  LOP3.LUT R0, R7, R6, RZ, 0x3c, !PT ;  /* 0x0000000607007212 */ /* 0x000fc800078e3cff */
[----:B------:R-:W-:Y:S01]  /*0230*/  ISETP.GE.AND P2, PT, R0, RZ, PT ;  /* 0x000000ff0000720c */ /* 0x000fe20003f46270 */
[----:B------:R-:W-:-:S06]  /*0240*/  VIADD R0, R2, 0xff ;  /* 0x000000ff02007836 */ /* 0x000fcc0000000000 */
[----:B------:R-:W-:-:S04]  /*0250*/  @P0 VIADD R5, R5, 0x1 ;  /* 0x0000000105050836 */ /* 0x000fc80000000000 */
[----:B------:R-:W-:Y:S01]  /*0260*/  IMAD.MOV.U32 R4, RZ, RZ, R5 ;  /* 0x000000ffff047224 */ /* 0x000fe200078e0005 */
[----:B------:R-:W-:-:S03]  /*0270*/  SHF.R.S32.HI R5, RZ, 0x1f, R0 ;  /* 0x0000001fff057819 */ /* 0x000fc60000011400 */
[----:B------:R-:W-:Y:S01]  /*0280*/  @!P2 IMAD.MOV R4, RZ, RZ, -R4 ;  /* 0x000000ffff04a224 */ /* 0x000fe200078e0a04 */
[----:B------:R-:W-:Y:S02]  /*0290*/  @!P1 LOP3.LUT R4, RZ, R6, RZ, 0x33, !PT ;  /* 0x00000006ff049212 */ /* 0x000fe400078e33ff */
[----:B------:R-:W-:-:S03]  /*02a0*/  LEA.HI R5, R5, R0, RZ, 0x8 ;  /* 0x0000000005057211 */ /* 0x000fc600078f40ff */
[----:B------:R-:W-:Y:S02]  /*02b0*/  IMAD.SHL.U32 R8, R4, 0x8, RZ ;  /* 0x0000000804087824 */ /* 0x000fe400078e00ff */
[----:B------:R-:W-:-:S03]  /*02c0*/  IMAD.MOV R4, RZ, RZ, -R4 ;  /* 0x000000ffff047224 */ /* 0x000fc600078e0a04 */
[----:B------:R-:W-:Y:S01]  /*02d0*/  LEA.HI.SX32 R5, R5, -R8, 0x18 ;  /* 0x8000000805057211 */ /* 0x000fe200078fc2ff */
[----:B------:R-:W-:-:S03]  /*02e0*/  IMAD R13, R6, R4, R7 ;  /* 0x00000004060d7224 */ /* 0x000fc600078e0207 */
[----:B------:R-:W-:-:S04]  /*02f0*/  VIMNMX R10, R5, 0x8, PT ;  /* 0x00000008050a7848 */ /* 0x000fc80003fe0100 */
[-C--:B------:R-:W-:Y:S02]  /*0300*/  IABS R9, R10.reuse ;  /* 0x0000000a00097213 */ /* 0x080fe40000000000 */
[----:B------:R-:W-:Y:S02]  /*0310*/  IABS R6, R10 ;  /* 0x0000000a00067213 */ /* 0x000fe40000000000 */
[----:B------:R-:W0:Y:S08]  /*0320*/  I2F.RP R0, R9 ;  /* 0x0000000900007306 */ /* 0x000e300000209400 */
[----:B0-----:R-:W0:Y:S02]  /*0330*/  MUFU.RCP R0, R0 ;  /* 0x0000000000007308 */ /* 0x001e240000001000 */
[----:B0-----:R-:W-:-:S02]  /*0340*/  VIADD R5, R0, 0xffffffe ;  /* 0x0ffffffe00057836 */ /* 0x001fc40000000000 */
[----:B------:R-:W-:-:S04]  /*0350*/  IMAD.MOV R0, RZ, RZ, -R6 ;  /* 0x000000ffff007224 */ /* 0x000fc800078e0a06 */
[----:B------:R-:W0:Y:S02]  /*0360*/  F2I.FTZ.U32.TRUNC.NTZ R5, R5 ;  /* 0x0000000500057305 */ /* 0x000e24000021f000 */
[----:B0-----:R-:W-:-:S04]  /*0370*/  IMAD.MOV R11, RZ, RZ, -R5 ;  /* 0x000000ffff0b7224 */ /* 0x001fc800078e0a05 */
[----:B------:R-:W-:Y:S01]  /*0380*/  IMAD.MOV.U32 R4, RZ, RZ, R11 ;  /* 0x000000ffff047224 */ /* 0x000fe200078e000b */
[----:B------:R-:W-:-:S03]  /*0390*/  IABS R11, R13 ;  /* 0x0000000d000b7213 */ /* 0x000fc60000000000 */
[----:B------:R-:W-:Y:S02]  /*03a0*/  IMAD R7, R4, R9, RZ ;  /* 0x0000000904077224 */ /* 0x000fe400078e02ff */
[----:B------:R-:W-:-:S04]  /*03b0*/  IMAD.MOV.U32 R4, RZ, RZ, RZ ;  /* 0x000000ffff047224 */ /* 0x000fc800078e00ff */
[----:B------:R-:W-:Y:S02]  /*03c0*/  IMAD.HI.U32 R4, R5, R7, R4 ;  /* 0x0000000705047227 */ /* 0x000fe400078e0004 */
[----:B------:R-:W0:Y:S04]  /*03d0*/  S2R R7, SR_CgaCtaId ;  /* 0x0000000000077919 */ /* 0x000e280000008800 */
        /* <DEDUP_REMOVED lines=8> */
[----:B------:R-:W-:Y:S02]  /*0460*/  ISETP.GE.AND P2, PT, R0, RZ, PT ;  /* 0x000000ff0000720c */ /* 0x000fe40003f46270 */
[----:B------:R-:W-:-:S04]  /*0470*/  MOV R0, 0x400 ;  /* 0x0000040000007802 */ /* 0x000fc80000000f00 */
[----:B0-----:R-:W-:Y:S01]  /*0480*/  LEA R152, R7, R0, 0x18 ;  /* 0x0000000007987211 */ /* 0x001fe200078ec0ff */
[----:B------:R-:W-:Y:S01]  /*0490*/  @P0 VIADD R4, R4, 0x1 ;  /* 0x0000000104040836 */ /* 0x000fe20000000000 */
[----:B------:R-:W-:-:S03]  /*04a0*/  ISETP.GT.AND P0, PT, R19, 0xff, PT ;  /* 0x000000ff1300780c */ /* 0x000fc60003f04270 */
[----:B------:R0:W-:Y:S02]  /*04b0*/  STL [R1+0x710], R152 ;  /* 0x0007109801007387 */ /* 0x0001e40000100800 */
[----:B------:R-:W-:Y:S01]  /*04c0*/  @!P2 IMAD.MOV R4, RZ, RZ, -R4 ;  /* 0x000000ffff04a224 */ /* 0x000fe200078e0a04 */
[----:B------:R-:W-:-:S05]  /*04d0*/  @!P1 LOP3.LUT R4, RZ, R10, RZ, 0x33, !PT ;  /* 0x0000000aff049212 */ /* 0x000fca00078e33ff */
[----:B------:R-:W-:Y:S02]  /*04e0*/  IMAD.MOV R5, RZ, RZ, -R4 ;  /* 0x000000ffff057224 */ /* 0x000fe400078e0a04 */
[----:B------:R-:W-:Y:S02]  /*04f0*/  IMAD.SHL.U32 R0, R4, 0x40, RZ ;  /* 0x0000004004007824 */ /* 0x000fe400078e00ff */
[----:B------:R-:W-:Y:S02]  /*0500*/  IMAD R5, R10, R5, R13 ;  /* 0x000000050a057224 */ /* 0x000fe400078e020d */
[----:B------:R-:W-:Y:S02]  /*0510*/  VIADD R74, R0, 0x1 ;  /* 0x00000001004a7836 */ /* 0x000fe40000000000 */
[----:B------:R-:W-:Y:S02]  /*0520*/  IMAD.IADD R4, R8, 0x1, R5 ;  /* 0x0000000108047824 */ /* 0x000fe400078e0205 */
[----:B------:R-:W-:-:S02]  /*0530*/  VIADD R72, R0, 0x2 ;  /* 0x0000000200487836 */ /* 0x000fc40000000000 */
[----:B------:R-:W-:Y:S01]  /*0540*/  IMAD.SHL.U32 R6, R4, 0x100, RZ ;  /* 0x0000010004067824 */ /* 0x000fe200078e00ff */
[----:B------:R-:W-:Y:S01]  /*0550*/  PRMT R153, R21, 0x6540, R4 ;  /* 0x0000654015997816 */ /* 0x000fe20000000004 */
[C---:B------:R-:W-:Y:S02]  /*0560*/  VIADD R78, R0.reuse, 0x3 ;  /* 0x00000003004e7836 */ /* 0x040fe40000000000 */
[----:B------:R-:W-:Y:S01]  /*0570*/  VIADD R76, R0, 0x4 ;  /* 0x00000004004c7836 */ /* 0x000fe20000000000 */
[----:B------:R-:W-:Y:S01]  /*0580*/  LOP3.LUT R23, R6, 0x80, R21, 0xfe, !PT ;  /* 0x0000008006177812 */ /* 0x000fe200078efe15 */
[C---:B------:R-:W-:Y:S02]  /*0590*/  VIADD R70, R0.reuse, 0x5 ;  /* 0x0000000500467836 */ /* 0x040fe40000000000 */
[C---:B------:R-:W-:Y:S02]  /*05a0*/  VIADD R82, R0.reuse, 0x6 ;  /* 0x0000000600527836 */ /* 0x040fe40000000000 */
[----:B------:R0:W-:Y:S01]  /*05b0*/  STL [R1+0x6e4], R23 ;  /* 0x0006e41701007387 */ /* 0x0001e20000100800 */
[----:B------:R-:W-:-:S02]  /*05c0*/  VIADD R84, R0, 0x7 ;  /* 0x0000000700547836 */ /* 0x000fc40000000000 */
[C---:B------:R-:W-:Y:S01]  /*05d0*/  VIADD R80, R0.reuse, 0x8 ;  /* 0x0000000800507836 */ /* 0x040fe20000000000 */
[----:B------:R0:W-:Y:S01]  /*05e0*/  STL [R1+0x6e8], R153 ;  /* 0x0006e89901007387 */ /* 0x0001e20000100800 */
[C---:B------:R-:W-:Y:S02]  /*05f0*/  VIADD R88, R0.reuse, 0x9 ;  /* 0x0000000900587836 */ /* 0x040fe40000000000 */
[C---:B------:R-:W-:Y:S02]  /*0600*/  VIADD R86, R0.reuse, 0xa ;  /* 0x0000000a00567836 */ /* 0x040fe40000000000 */
[C---:B------:R-:W-:Y:S02]  /*0610*/  VIADD R68, R0.reuse, 0xb ;  /* 0x0000000b00447836 */ /* 0x040fe40000000000 */
[C---:B------:R-:W-:Y:S02]  /*0620*/  VIADD R89, R0.reuse, 0xc ;  /* 0x0000000c00597836 */ /* 0x040fe40000000000 */
[----:B------:R-:W-:-:S02]  /*0630*/  VIADD R87, R0, 0xd ;  /* 0x0000000d00577836 */ /* 0x000fc40000000000 */
[C---:B------:R-:W-:Y:S02]  /*0640*/  VIADD R63, R0.reuse, 0xe ;  /* 0x0000000e003f7836 */ /* 0x040fe40000000000 */
        /* <DEDUP_REMOVED lines=48> */
[----:B------:R-:W-:Y:S01]  /*0950*/  VIADD R18, R0, 0x3f ;  /* 0x0000003f00127836 */ /* 0x000fe20000000000 */
[----:B0-----:R-:W-:Y:S06]  /*0960*/  @P0 BRA `(.L_x_0) ;  /* 0x00000004000c0947 */ /* 0x001fec0003800000 */
[----:B------:R-:W-:Y:S01]  /*0970*/  IMAD.SHL.U32 R2, R24, 0x10, RZ ;  /* 0x0000001018027824 */ /* 0x000fe200078e00ff */
[----:B------:R-:W-:Y:S02]  /*0980*/  CS2R R120, SRZ ;  /* 0x0000000000787805 */ /* 0x000fe4000001ff00 */
[----:B------:R-:W-:Y:S02]  /*0990*/  CS2R R122, SRZ ;  /* 0x00000000007a7805 */ /* 0x000fe4000001ff00 */
[----:B------:R-:W-:Y:S02]  /*09a0*/  CS2R R124, SRZ ;  /* 0x00000000007c7805 */ /* 0x000fe4000001ff00 */
[----:B------:R-:W-:Y:S01]  /*09b0*/  CS2R R126, SRZ ;  /* 0x00000000007e7805 */ /* 0x000fe2000001ff00 */
[----:B------:R1:W-:Y:S01]  /*09c0*/  STL [R1+0x1c80], R2 ;  /* 0x001c800201007387 */ /* 0x0003e20000100800 */
[----:B------:R-:W-:Y:S02]  /*09d0*/  CS2R R128, SRZ ;  /* 0x0000000000807805 */ /* 0x000fe4000001ff00 */
[----:B------:R-:W-:-:S02]  /*09e0*/  CS2R R130, SRZ ;  /* 0x0000000000827805 */ /* 0x000fc4000001ff00 */
[----:B------:R-:W-:Y:S02]  /*09f0*/  CS2R R132, SRZ ;  /* 0x0000000000847805 */ /* 0x000fe4000001ff00 */
[----:B------:R-:W-:Y:S02]  /*0a00*/  CS2R R134, SRZ ;  /* 0x0000000000867805 */ /* 0x000fe4000001ff00 */
[----:B------:R-:W-:Y:S02]  /*0a10*/  CS2R R136, SRZ ;  /* 0x0000000000887805 */ /* 0x000fe4000001ff00 */
[----:B------:R-:W-:Y:S02]  /*0a20*/  CS2R R138, SRZ ;  /* 0x00000000008a7805 */ /* 0x000fe4000001ff00 */
        /* <DEDUP_REMOVED lines=53> */
[----:B------:R-:W-:Y:S01]  /*0d80*/  CS2R R54, SRZ ;  /* 0x0000000000367805 */ /* 0x000fe2000001ff00 */
[----:B-1----:R-:W-:Y:S06]  /*0d90*/  BRA `(.L_x_1) ;  /* 0x000003f400207947 */ /* 0x002fec0003800000 */
.L_x_0:
[----:B------:R-:W-:Y:S01]  /*0da0*/  IABS R12, R2 ;  /* 0x00000002000c7213 */ /* 0x000fe20000000000 */
[----:B------:R-:W-:Y:S01]  /*0db0*/  IMAD.MOV.U32 R8, RZ, RZ, RZ ;  /* 0x000000ffff087224 */ /* 0x000fe200078e00ff */
[----:B------:R-:W-:Y:S01]  /*0dc0*/  IABS R6, R3 ;  /* 0x0000000300067213 */ /* 0x000fe20000000000 */
[----:B------:R-:W0:Y:S01]  /*0dd0*/  LDC R109, c[0x0][0x240] ;  /* 0x00009000ff6d7b82 */ /* 0x000e220000000800 */
[----:B------:R-:W1:Y:S01]  /*0de0*/  I2F.RP R4, R12 ;  /* 0x0000000c00047306 */ /* 0x000e620000209400 */
[----:B------:R-:W-:Y:S02]  /*0df0*/  ISETP.GE.AND P2, PT, R153, RZ, PT ;  /* 0x000000ff9900720c */ /* 0x000fe40003f46270 */
[----:B------:R-:W-:Y:S02]  /*0e00*/  CS2R R120, SRZ ;  /* 0x0000000000787805 */ /* 0x000fe4000001ff00 */
[----:B------:R-:W-:Y:S02]  /*0e10*/  ISETP.GE.AND P4, PT, R15, RZ, PT ;  /* 0x000000ff0f00720c */ /* 0x000fe40003f86270 */
[----:B------:R-:W-:-:S02]  /*0e20*/  CS2R R122, SRZ ;  /* 0x00000000007a7805 */ /* 0x000fc4000001ff00 */
[----:B------:R-:W-:Y:S02]  /*0e30*/  IABS R15, R15 ;  /* 0x0000000f000f7213 */ /* 0x000fe40000000000 */
[----:B------:R-:W-:Y:S02]  /*0e40*/  CS2R R124, SRZ ;  /* 0x00000000007c7805 */ /* 0x000fe4000001ff00 */
[----:B------:R-:W-:Y:S01]  /*0e50*/  ISETP.GE.AND P6, PT, R23, RZ, PT ;  /* 0x000000ff1700720c */ /* 0x000fe20003fc6270 */
[----:B------:R-:W2:Y:S01]  /*0e60*/  I2F.RP R10, R6 ;  /* 0x00000006000a7306 */ /* 0x000ea20000209400 */
[----:B------:R-:W-:Y:S01]  /*0e70*/  ISETP.GE.AND P3, PT, R17, RZ, PT ;  /* 0x000000ff1100720c */ /* 0x000fe20003f66270 */
[----:B------:R-:W3:Y:S01]  /*0e80*/  LDC R204, c[0x0][0x238] ;  /* 0x00008e00ffcc7b82 */ /* 0x000ee20000000800 */
[----:B------:R-:W-:Y:S02]  /*0e90*/  IABS R25, R69 ;  /* 0x0000004500197213 */ /* 0x000fe40000000000 */
[----:B------:R-:W-:-:S02]  /*0ea0*/  CS2R R126, SRZ ;  /* 0x00000000007e7805 */ /* 0x000fc4000001ff00 */
[----:B------:R-:W-:Y:S02]  /*0eb0*/  IABS R27, R67 ;  /* 0x00000043001b7213 */ /* 0x000fe40000000000 */
[----:B------:R-:W-:Y:S02]  /*0ec0*/  CS2R R128, SRZ ;  /* 0x0000000000807805 */ /* 0x000fe4000001ff00 */
[----:B------:R-:W-:Y:S01]  /*0ed0*/  IABS R29, R37 ;  /* 0x00000025001d7213 */ /* 0x000fe20000000000 */
[----:B-1----:R-:W1:Y:S01]  /*0ee0*/  MUFU.RCP R4, R4 ;  /* 0x0000000400047308 */ /* 0x002e620000001000 */
[----:B------:R-:W-:Y:S01]  /*0ef0*/  IABS R75, R84 ;  /* 0x00000054004b7213 */ /* 0x000fe20000000000 */
[----:B------:R-:W4:Y:S01]  /*0f00*/  LDC R206, c[0x0][0x238] ;  /* 0x00008e00ffce7b82 */ /* 0x000f220000000800 */
[----:B------:R-:W-:Y:S02]  /*0f10*/  IABS R77, R82 ;  /* 0x00000052004d7213 */ /* 0x000fe40000000000 */
[----:B------:R-:W-:-:S02]  /*0f20*/  CS2R R130, SRZ ;  /* 0x0000000000827805 */ /* 0x000fc4000001ff00 */
[----:B------:R-:W-:Y:S02]  /*0f30*/  IABS R79, R70 ;  /* 0x00000046004f7213 */ /* 0x000fe40000000000 */
[----:B------:R-:W-:Y:S02]  /*0f40*/  CS2R R132, SRZ ;  /* 0x0000000000847805 */ /* 0x000fe4000001ff00 */
[----:B------:R-:W-:Y:S01]  /*0f50*/  IABS R81, R76 ;  /* 0x0000004c00517213 */ /* 0x000fe20000000000 */
[----:B--2---:R-:W2:Y:S01]  /*0f60*/  MUFU.RCP R10, R10 ;  /* 0x0000000a000a7308 */ /* 0x004ea20000001000 */
[----:B------:R-:W-:Y:S01]  /*0f70*/  IABS R83, R78 ;  /* 0x0000004e00537213 */ /* 0x000fe20000000000 */
[----:B------:R-:W5:Y:S01]  /*0f80*/  LDC R208, c[0x0][0x238] ;  /* 0x00008e00ffd07b82 */ /* 0x000f620000000800 */
[----:B------:R-:W-:Y:S02]  /*0f90*/  IABS R85, R72 ;  /* 0x0000004800557213 */ /* 0x000fe40000000000 */
[----:B------:R-:W-:-:S02]  /*0fa0*/  CS2R R134, SRZ ;  /* 0x0000000000867805 */ /* 0x000fc4000001ff00 */
[----:B------:R-:W-:Y:S02]  /*0fb0*/  IABS R91, R74 ;  /* 0x0000004a005b7213 */ /* 0x000fe40000000000 */
[----:B------:R-:W-:Y:S02]  /*0fc0*/  CS2R R136, SRZ ;  /* 0x0000000000887805 */ /* 0x000fe4000001ff00 */
[----:B------:R-:W-:Y:S02]  /*0fd0*/  CS2R R138, SRZ ;  /* 0x00000000008a7805 */ /* 0x000fe4000001ff00 */
[----:B------:R-:W-:Y:S01]  /*0fe0*/  CS2R R140, SRZ ;  /* 0x00000000008c7805 */ /* 0x000fe2000001ff00 */
[----:B-1----:R-:W-:Y:S01]  /*0ff0*/  VIADD R7, R4, 0xffffffe ;  /* 0x0ffffffe04077836 */ /* 0x002fe20000000000 */
[----:B------:R-:W-:Y:S01]  /*1000*/  IABS R4, R23 ;  /* 0x0000001700047213 */ /* 0x000fe20000000000 */
[----:B------:R-:W1:Y:S01]  /*1010*/  LDC R210, c[0x0][0x238] ;  /* 0x00008e00ffd27b82 */ /* 0x000e620000000800 */
[----:B------:R-:W-:Y:S01]  /*1020*/  IABS R23, R20 ;  /* 0x0000001400177213 */ /* 0x000fe20000000000 */
[----:B------:R0:W5:Y:S01]  /*1030*/  F2I.FTZ.U32.TRUNC.NTZ R9, R7 ;  /* 0x0000000700097305 */ /* 0x000162000021f000 */
[----:B---3--:R-:W-:Y:S01]  /*1040*/  IMAD R204, R204, 0xbb, RZ ;  /* 0x000000bbcccc7824 */ /* 0x008fe200078e02ff */
[----:B------:R-:W-:-:S02]  /*1050*/  CS2R R142, SRZ ;  /* 0x00000000008e7805 */ /* 0x000fc4000001ff00 */
[----:B------:R-:W-:Y:S01]  /*1060*/  CS2R R144, SRZ ;  /* 0x0000000000907805 */ /* 0x000fe2000001ff00 */
[----:B--2---:R-:W-:Y:S01]  /*1070*/  VIADD R11, R10, 0xffffffe ;  /* 0x0ffffffe0a0b7836 */ /* 0x004fe20000000000 */
[----:B------:R-:W-:Y:S01]  /*1080*/  CS2R R146, SRZ ;  /* 0x0000000000927805 */ /* 0x000fe2000001ff00 */
[----:B------:R-:W2:Y:S01]  /*1090*/  LDC R212, c[0x0][0x238] ;  /* 0x00008e00ffd47b82 */ /* 0x000ea20000000800 */
[----:B----4-:R-:W-:Y:S01]  /*10a0*/  IMAD R206, R206, 0xba, RZ ;  /* 0x000000bacece7824 */ /* 0x010fe200078e02ff */
[----:B------:R-:W-:Y:S02]  /*10b0*/  SHF.R.S32.HI R209, RZ, 0x1f, R204 ;  /* 0x0000001fffd17819 */ /* 0x000fe400000114cc */
[----:B------:R-:W-:Y:S02]  /*10c0*/  CS2R R148, SRZ ;  /* 0x0000000000947805 */ /* 0x000fe4000001ff00 */
[----:B0-----:R-:W-:Y:S02]  /*10d0*/  IABS R7, R153 ;  /* 0x0000009900077213 */ /* 0x001fe40000000000 */
[----:B------:R-:W-:-:S02]  /*10e0*/  CS2R R150, SRZ ;  /* 0x0000000000967805 */ /* 0x000fc4000001ff00 */
[----:B------:R-:W-:Y:S01]  /*10f0*/  SHF.R.S32.HI R211, RZ, 0x1f, R206 ;  /* 0x0000001fffd37819 */ /* 0x000fe200000114ce */
[----:B-----5:R-:W-:Y:S01]  /*1100*/  IMAD R208, R208, 0xb9, RZ ;  /* 0x000000b9d0d07824 */ /* 0x020fe200078e02ff */
[----:B------:R-:W0:Y:S01]  /*1110*/  LDC R214, c[0x0][0x238] ;  /* 0x00008e00ffd67b82 */ /* 0x000e220000000800 */
[----:B------:R-:W-:-:S03]  /*1120*/  IMAD.MOV R13, RZ, RZ, -R9 ;  /* 0x000000ffff0d7224 */ /* 0x000fc600078e0a09 */
[----:B------:R-:W-:Y:S01]  /*1130*/  SHF.R.S32.HI R213, RZ, 0x1f, R208 ;  /* 0x0000001fffd57819 */ /* 0x000fe200000114d0 */
[----:B------:R-:W-:-:S03]  /*1140*/  IMAD R13, R13, R12, RZ ;  /* 0x0000000c0d0d7224 */ /* 0x000fc600078e02ff */
[----:B------:R-:W3:Y:S01]  /*1150*/  LDC R216, c[0x0][0x238] ;  /* 0x00008e00ffd87b82 */ /* 0x000ee20000000800 */
[----:B------:R-:W-:Y:S02]  /*1160*/  IMAD.HI.U32 R8, R9, R13, R8 ;  /* 0x0000000d09087227 */ /* 0x000fe400078e0008 */
[----:B------:R-:W4:Y:S02]  /*1170*/  F2I.FTZ.U32.TRUNC.NTZ R9, R11 ;  /* 0x0000000b00097305 */ /* 0x000f24000021f000 */
[----:B------:R-:W-:Y:S02]  /*1180*/  IMAD.MOV.U32 R13, RZ, RZ, R4 ;  /* 0x000000ffff0d7224 */ /* 0x000fe400078e0004 */
[C---:B------:R-:W-:Y:S01]  /*1190*/  IMAD.HI.U32 R4, R8.reuse, R7, RZ ;  /* 0x0000000708047227 */ /* 0x040fe200078e00ff */
[----:B------:R-:W5:Y:S03]  /*11a0*/  LDC R218, c[0x0][0x238] ;  /* 0x00008e00ffda7b82 */ /* 0x000f660000000800 */
[----:B------:R-:W-:-:S04]  /*11b0*/  IMAD.HI.U32 R8, R8, R13, RZ ;  /* 0x0000000d08087227 */ /* 0x000fc800078e00ff */
[----:B------:R-:W-:Y:S01]  /*11c0*/  IMAD.MOV R4, RZ, RZ, -R4 ;  /* 0x000000ffff047224 */ /* 0x000fe200078e0a04 */
[----:B------:R-:W5:Y:S01]  /*11d0*/  LDC R220, c[0x0][0x238] ;  /* 0x00008e00ffdc7b82 */ /* 0x000f620000000800 */
[----:B------:R-:W-:Y:S02]  /*11e0*/  IMAD.MOV R8, RZ, RZ, -R8 ;  /* 0x000000ffff087224 */ /* 0x000fe400078e0a08 */
[C---:B------:R-:W-:Y:S02]  /*11f0*/  IMAD R7, R12.reuse, R4, R7 ;  /* 0x000000040c077224 */ /* 0x040fe400078e0207 */
[C---:B------:R-:W-:Y:S02]  /*1200*/  IMAD R10, R12.reuse, R8, R13 ;  /* 0x000000080c0a7224 */ /* 0x040fe400078e020d */
[--C-:B----4-:R-:W-:Y:S01]  /*1210*/  IMAD.MOV R16, RZ, RZ, -R9.reuse ;  /* 0x000000ffff107224 */ /* 0x110fe200078e0a09 */
[C---:B------:R-:W-:Y:S01]  /*1220*/  ISETP.GT.U32.AND P0, PT, R12.reuse, R7, PT ;  /* 0x000000070c00720c */ /* 0x040fe20003f04070 */
[----:B------:R-:W-:Y:S01]  /*1230*/  IMAD.MOV.U32 R8, RZ, RZ, RZ ;  /* 0x000000ffff087224 */ /* 0x000fe200078e00ff */
[----:B------:R-:W-:Y:S01]  /*1240*/  ISETP.GT.U32.AND P1, PT, R12, R10, PT ;  /* 0x0000000a0c00720c */ /* 0x000fe20003f24070 */
[----:B------:R-:W-:Y:S01]  /*1250*/  IMAD.MOV.U32 R13, RZ, RZ, R16 ;  /* 0x000000ffff0d7224 */ /* 0x000fe200078e0010 */
[----:B------:R-:W-:Y:S01]  /*1260*/  IABS R16, R17 ;  /* 0x0000001100107213 */ /* 0x000fe20000000000 */
[----:B-1----:R-:W-:Y:S01]  /*1270*/  IMAD R210, R210, 0xb8, RZ ;  /* 0x000000b8d2d27824 */ /* 0x002fe200078e02ff */
[----:B------:R-:W1:Y:S01]  /*1280*/  LDC R222, c[0x0][0x238] ;  /* 0x00008e00ffde7b82 */ /* 0x000e620000000800 */
[----:B------:R-:W-:Y:S01]  /*1290*/  IMAD R11, R13, R6, RZ ;  /* 0x000000060d0b7224 */ /* 0x000fe200078e02ff */
[----:B------:R-:W-:Y:S01]  /*12a0*/  IABS R13, R18 ;  /* 0x00000012000d7213 */ /* 0x000fe20000000000 */
[----:B--2---:R-:W-:Y:S01]  /*12b0*/  IMAD R212, R212, 0xb7, RZ ;  /* 0x000000b7d4d47824 */ /* 0x004fe200078e02ff */
[----:B------:R-:W-:Y:S01]  /*12c0*/  SHF.R.S32.HI R215, RZ, 0x1f, R210 ;  /* 0x0000001fffd77819 */ /* 0x000fe200000114d2 */
[----:B------:R-:W-:-:S03]  /*12d0*/  IMAD.HI.U32 R4, R9, R11, R8 ;  /* 0x0000000b09047227 */ /* 0x000fc600078e0008 */
[----:B------:R-:W2:Y:S01]  /*12e0*/  LDC R224, c[0x0][0x238] ;  /* 0x00008e00ffe07b82 */ /* 0x000ea20000000800 */
[--C-:B------:R-:W-:Y:S01]  /*12f0*/  @!P0 IMAD.IADD R7, R7, 0x1, -R12.reuse ;  /* 0x0000000107078824 */ /* 0x100fe200078e0a0c */
[----:B------:R-:W-:Y:S01]  /*1300*/  ISETP.GE.AND P0, PT, R18, RZ, PT ;  /* 0x000000ff1200720c */ /* 0x000fe20003f06270 */
[----:B------:R-:W-:Y:S01]  /*1310*/  @!P1 IMAD.IADD R10, R10, 0x1, -R12 ;  /* 0x000000010a0a9824 */ /* 0x000fe200078e0a0c */
[----:B------:R-:W-:Y:S01]  /*1320*/  SHF.R.S32.HI R217, RZ, 0x1f, R212 ;  /* 0x0000001fffd97819 */ /* 0x000fe200000114d4 */
[----:B------:R-:W-:Y:S01]  /*1330*/  IMAD.MOV.U32 R11, RZ, RZ, R13 ;  /* 0x000000ffff0b7224 */ /* 0x000fe200078e000d */
[C---:B------:R-:W-:Y:S01]  /*1340*/  ISETP.GT.U32.AND P1, PT, R12.reuse, R7, PT ;  /* 0x000000070c00720c */ /* 0x040fe20003f24070 */
[----:B------:R-:W-:Y:S01]  /*1350*/  IMAD.MOV.U32 R13, RZ, RZ, R16 ;  /* 0x000000ffff0d7224 */ /* 0x000fe200078e0010 */
[----:B------:R-:W-:Y:S01]  /*1360*/  ISETP.GT.U32.AND P5, PT, R12, R10, PT ;  /* 0x0000000a0c00720c */ /* 0x000fe20003fa4070 */
[C---:B------:R-:W-:Y:S01]  /*1370*/  IMAD.HI.U32 R8, R4.reuse, R11, RZ ;  /* 0x0000000b04087227 */ /* 0x040fe200078e00ff */
[----:B------:R-:W4:Y:S03]  /*1380*/  LDC R226, c[0x0][0x238] ;  /* 0x00008e00ffe27b82 */ /* 0x000f260000000800 */
[----:B------:R-:W-:-:S04]  /*1390*/  IMAD.HI.U32 R9, R4, R13, RZ ;  /* 0x0000000d04097227 */ /* 0x000fc800078e00ff */
[----:B------:R-:W-:Y:S01]  /*13a0*/  IMAD.MOV R9, RZ, RZ, -R9 ;  /* 0x000000ffff097224 */ /* 0x000fe200078e0a09 */
[----:B------:R-:W4:Y:S01]  /*13b0*/  LDC R228, c[0x0][0x238] ;  /* 0x00008e00ffe47b82 */ /* 0x000f220000000800 */
[----:B------:R-:W-:Y:S01]  /*13c0*/  @!P1 IMAD.IADD R7, R7, 0x1, -R12 ;  /* 0x0000000107079824 */ /* 0x000fe200078e0a0c */
[----:B------:R-:W-:Y:S01]  /*13d0*/  ISETP.NE.AND P1, PT, R2, RZ, PT ;  /* 0x000000ff0200720c */ /* 0x000fe20003f25270 */
[C---:B------:R-:W-:Y:S01]  /*13e0*/  IMAD R9, R6.reuse, R9, R13 ;  /* 0x0000000906097224 */ /* 0x040fe200078e020d */
[----:B------:R-:W-:Y:S01]  /*13f0*/  LOP3.LUT R2, RZ, R2, RZ, 0x33, !PT ;  /* 0x00000002ff027212 */ /* 0x000fe200078e33ff */
[----:B------:R-:W-:Y:S02]  /*1400*/  @!P2 IMAD.MOV R7, RZ, RZ, -R7 ;  /* 0x000000ffff07a224 */ /* 0x000fe400078e0a07 */
[----:B------:R-:W-:Y:S01]  /*1410*/  IMAD.MOV R8, RZ, RZ, -R8 ;  /* 0x000000ffff087224 */ /* 0x000fe200078e0a08 */
[----:B------:R-:W-:Y:S01]  /*1420*/  ISETP.GT.U32.AND P2, PT, R6, R9, PT ;  /* 0x000000090600720c */ /* 0x000fe20003f44070 */
[----:B------:R-:W-:Y:S01]  /*1430*/  @!P5 IMAD.IADD R10, R10, 0x1, -R12 ;  /* 0x000000010a0ad824 */ /* 0x000fe200078e0a0c */
[----:B------:R-:W-:Y:S01]  /*1440*/  SEL R17, R2, R7, !P1 ;  /* 0x0000000702117207 */ /* 0x000fe20004800000 */
[----:B------:R-:W-:Y:S01]  /*1450*/  IMAD R8, R6, R8, R11 ;  /* 0x0000000806087224 */ /* 0x000fe200078e020b */
[----:B------:R-:W4:Y:S01]  /*1460*/  LDC R230, c[0x0][0x238] ;  /* 0x00008e00ffe67b82 */ /* 0x000f220000000800 */
[----:B------:R-:W-:-:S03]  /*1470*/  IMAD.HI.U32 R11, R4, R15, RZ ;  /* 0x0000000f040b7227 */ /* 0x000fc600078e00ff */
[C---:B------:R-:W-:Y:S01]  /*1480*/  ISETP.GT.U32.AND P5, PT, R6.reuse, R8, PT ;  /* 0x000000080600720c */ /* 0x040fe20003fa4070 */
[----:B------:R-:W-:Y:S02]  /*1490*/  IMAD.MOV R11, RZ, RZ, -R11 ;  /* 0x000000ffff0b7224 */ /* 0x000fe400078e0a0b */
[----:B------:R-:W-:Y:S01]  /*14a0*/  @!P6 IMAD.MOV R10, RZ, RZ, -R10 ;  /* 0x000000ffff0ae224 */ /* 0x000fe200078e0a0a */
[----:B------:R-:W4:Y:S01]  /*14b0*/  LDC R232, c[0x0][0x238] ;  /* 0x00008e00ffe87b82 */ /* 0x000f220000000800 */
[----:B------:R-:W-:Y:S01]  /*14c0*/  IMAD R11, R6, R11, R15 ;  /* 0x0000000b060b7224 */ /* 0x000fe200078e020f */
[----:B------:R-:W-:Y:S01]  /*14d0*/  IABS R15, R14 ;  /* 0x0000000e000f7213 */ /* 0x000fe20000000000 */
[----:B------:R-:W-:Y:S01]  /*14e0*/  @!P2 IMAD.IADD R9, R9, 0x1, -R6 ;  /* 0x000000010909a824 */ /* 0x000fe200078e0a06 */
[----:B------:R-:W-:Y:S01]  /*14f0*/  SEL R18, R2, R10, !P1 ;  /* 0x0000000a02127207 */ /* 0x000fe20004800000 */
[----:B------:R-:W-:Y:S01]  /*1500*/  IMAD.HI.U32 R7, R4, R23, RZ ;  /* 0x0000001704077227 */ /* 0x000fe200078e00ff */
[----:B------:R-:W-:-:S02]  /*1510*/  ISETP.GT.U32.AND P6, PT, R6, R11, PT ;  /* 0x0000000b0600720c */ /* 0x000fc40003fc4070 */
[----:B------:R-:W-:Y:S01]  /*1520*/  ISETP.GT.U32.AND P2, PT, R6, R9, PT ;  /* 0x000000090600720c */ /* 0x000fe20003f44070 */
[----:B------:R-:W-:Y:S01]  /*1530*/  IMAD.HI.U32 R2, R4, R15, RZ ;  /* 0x0000000f04027227 */ /* 0x000fe200078e00ff */
[----:B------:R-:W-:Y:S01]  /*1540*/  ISETP.GE.AND P1, PT, R14, RZ, PT ;  /* 0x000000ff0e00720c */ /* 0x000fe20003f26270 */
[----:B------:R-:W4:Y:S02]  /*1550*/  LDC R234, c[0x0][0x238] ;  /* 0x00008e00ffea7b82 */ /* 0x000f240000000800 */
[----:B------:R-:W-:Y:S02]  /*1560*/  IMAD.MOV R2, RZ, RZ, -R2 ;  /* 0x000000ffff027224 */ /* 0x000fe400078e0a02 */
[----:B------:R-:W-:Y:S02]  /*1570*/  IMAD.MOV R7, RZ, RZ, -R7 ;  /* 0x000000ffff077224 */ /* 0x000fe400078e0a07 */
[C---:B------:R-:W-:Y:S02]  /*1580*/  IMAD R10, R6.reuse, R2, R15 ;  /* 0x00000002060a7224 */ /* 0x040fe400078e020f */
[----:B------:R-:W-:Y:S01]  /*1590*/  IMAD R7, R6, R7, R23 ;  /* 0x0000000706077224 */ /* 0x000fe200078e0217 */
[----:B------:R-:W-:Y:S01]  /*15a0*/  IABS R23, R22 ;  /* 0x0000001600177213 */ /* 0x000fe20000000000 */
[--C-:B------:R-:W-:Y:S01]  /*15b0*/  @!P5 IMAD.IADD R8, R8, 0x1, -R6.reuse ;  /* 0x000000010808d824 */ /* 0x100fe200078e0a06 */
[----:B------:R-:W4:Y:S01]  /*15c0*/  LDC R236, c[0x0][0x238] ;  /* 0x00008e00ffec7b82 */ /* 0x000f220000000800 */
[--C-:B------:R-:W-:Y:S01]  /*15d0*/  @!P2 IMAD.IADD R9, R9, 0x1, -R6.reuse ;  /* 0x000000010909a824 */ /* 0x100fe200078e0a06 */
[C---:B------:R-:W-:Y:S01]  /*15e0*/  ISETP.GT.U32.AND P2, PT, R6.reuse, R10, PT ;  /* 0x0000000a0600720c */ /* 0x040fe20003f44070 */
[----:B------:R-:W-:Y:S01]  /*15f0*/  @!P6 IMAD.IADD R11, R11, 0x1, -R6 ;  /* 0x000000010b0be824 */ /* 0x000fe200078e0a06 */
[----:B------:R-:W-:Y:S01]  /*1600*/  ISETP.GT.U32.AND P6, PT, R6, R7, PT ;  /* 0x000000070600720c */ /* 0x000fe20003fc4070 */
[----:B------:R-:W-:Y:S01]  /*1610*/  IMAD.HI.U32 R12, R4, R25, RZ ;  /* 0x00000019040c7227 */ /* 0x000fe200078e00ff */
[----:B------:R-:W-:-:S02]  /*1620*/  ISETP.GT.U32.AND P5, PT, R6, R8, PT ;  /* 0x000000080600720c */ /* 0x000fc40003fa4070 */
[----:B------:R-:W4:Y:S01]  /*1630*/  LDC R238, c[0x0][0x238] ;  /* 0x00008e00ffee7b82 */ /* 0x000f220000000800 */
[----:B------:R-:W-:Y:S02]  /*1640*/  IMAD.MOV R12, RZ, RZ, -R12 ;  /* 0x000000ffff0c7224 */ /* 0x000fe400078e0a0c */
[----:B------:R-:W-:-:S04]  /*1650*/  IMAD.HI.U32 R13, R4, R27, RZ ;  /* 0x0000001b040d7227 */ /* 0x000fc800078e00ff */
[----:B------:R-:W-:Y:S01]  /*1660*/  IMAD R12, R6, R12, R25 ;  /* 0x0000000c060c7224 */ /* 0x000fe200078e0219 */
[----:B------:R-:W-:Y:S01]  /*1670*/  IABS R25, R41 ;  /* 0x0000002900197213 */ /* 0x000fe20000000000 */
[--C-:B------:R-:W-:Y:S01]  /*1680*/  @!P2 IMAD.IADD R10, R10, 0x1, -R6.reuse ;  /* 0x000000010a0aa824 */ /* 0x100fe200078e0a06 */
[----:B------:R-:W-:Y:S01]  /*1690*/  ISETP.GT.U32.AND P2, PT, R6, R11, PT ;  /* 0x0000000b0600720c */ /* 0x000fe20003f44070 */
[--C-:B------:R-:W-:Y:S01]  /*16a0*/  @!P6 IMAD.IADD R7, R7, 0x1, -R6.reuse ;  /* 0x000000010707e824 */ /* 0x100fe200078e0a06 */
[----:B------:R-:W4:Y:S01]  /*16b0*/  LDC R240, c[0x0][0x238] ;  /* 0x00008e00fff07b82 */ /* 0x000f220000000800 */
[----:B------:R-:W-:Y:S01]  /*16c0*/  @!P5 IMAD.IADD R8, R8, 0x1, -R6 ;  /* 0x000000010808d824 */ /* 0x000fe200078e0a06 */
[----:B------:R-:W-:Y:S01]  /*16d0*/  ISETP.GE.AND P5, PT, R20, RZ, PT ;  /* 0x000000ff1400720c */ /* 0x000fe20003fa6270 */
[----:B------:R-:W-:Y:S01]  /*16e0*/  IMAD.MOV R13, RZ, RZ, -R13 ;  /* 0x000000ffff0d7224 */ /* 0x000fe200078e0a0d */
[C---:B------:R-:W-:Y:S01]  /*16f0*/  ISETP.GT.U32.AND P6, PT, R6.reuse, R7, PT ;  /* 0x000000070600720c */ /* 0x040fe20003fc4070 */
[----:B------:R-:W-:Y:S01]  /*1700*/  @!P0 IMAD.MOV R8, RZ, RZ, -R8 ;  /* 0x000000ffff088224 */ /* 0x000fe200078e0a08 */
[----:B------:R-:W-:Y:S01]  /*1710*/  ISETP.GT.U32.AND P0, PT, R6, R10, PT ;  /* 0x0000000a0600720c */ /* 0x000fe20003f04070 */
[C---:B------:R-:W-:Y:S01]  /*1720*/  IMAD.HI.U32 R15, R4.reuse, R25, RZ ;  /* 0x00000019040f7227 */ /* 0x040fe200078e00ff */
[----:B------:R-:W4:Y:S03]  /*1730*/  LDC R242, c[0x0][0x238] ;  /* 0x00008e00fff27b82 */ /* 0x000f260000000800 */
[----:B------:R-:W-:-:S04]  /*1740*/  IMAD.HI.U32 R14, R4, R23, RZ ;  /* 0x00000017040e7227 */ /* 0x000fc800078e00ff */
[C---:B------:R-:W-:Y:S01]  /*1750*/  IMAD R13, R6.reuse, R13, R27 ;  /* 0x0000000d060d7224 */ /* 0x040fe200078e021b */
[----:B------:R-:W-:Y:S01]  /*1760*/  IABS R27, R39 ;  /* 0x00000027001b7213 */ /* 0x000fe20000000000 */
[----:B------:R-:W-:Y:S01]  /*1770*/  IMAD.MOV R15, RZ, RZ, -R15 ;  /* 0x000000ffff0f7224 */ /* 0x000fe200078e0a0f */
[----:B------:R-:W4:Y:S01]  /*1780*/  LDC R244, c[0x0][0x238] ;  /* 0x00008e00fff47b82 */ /* 0x000f220000000800 */
[----:B------:R-:W-:Y:S02]  /*1790*/  IMAD.MOV R14, RZ, RZ, -R14 ;  /* 0x000000ffff0e7224 */ /* 0x000fe400078e0a0e */
[--C-:B------:R-:W-:Y:S01]  /*17a0*/  @!P2 IMAD.IADD R11, R11, 0x1, -R6.reuse ;  /* 0x000000010b0ba824 */ /* 0x100fe200078e0a06 */
[C---:B------:R-:W-:Y:S01]  /*17b0*/  ISETP.GT.U32.AND P2, PT, R6.reuse, R13, PT ;  /* 0x0000000d0600720c */ /* 0x040fe20003f44070 */
[C---:B------:R-:W-:Y:S01]  /*17c0*/  IMAD R15, R6.reuse, R15, R25 ;  /* 0x0000000f060f7224 */ /* 0x040fe200078e0219 */
[----:B------:R-:W-:Y:S01]  /*17d0*/  IABS R25, R31 ;  /* 0x0000001f00197213 */ /* 0x000fe20000000000 */
[----:B------:R-:W-:Y:S01]  /*17e0*/  IMAD.MOV.U32 R2, RZ, RZ, R9 ;  /* 0x000000ffff027224 */ /* 0x000fe200078e0009 */
[----:B------:R-:W4:Y:S01]  /*17f0*/  LDC R246, c[0x0][0x238] ;  /* 0x00008e00fff67b82 */ /* 0x000f220000000800 */
[C---:B------:R-:W-:Y:S01]  /*1800*/  IMAD R14, R6.reuse, R14, R23 ;  /* 0x0000000e060e7224 */ /* 0x040fe200078e0217 */
[----:B------:R-:W-:Y:S01]  /*1810*/  IABS R23, R35 ;  /* 0x0000002300177213 */ /* 0x000fe20000000000 */
[----:B------:R-:W-:Y:S01]  /*1820*/  @!P6 IMAD.IADD R7, R7, 0x1, -R6 ;  /* 0x000000010707e824 */ /* 0x000fe200078e0a06 */
[C---:B------:R-:W-:Y:S01]  /*1830*/  ISETP.GT.U32.AND P6, PT, R6.reuse, R15, PT ;  /* 0x0000000f0600720c */ /* 0x040fe20003fc4070 */
[----:B------:R-:W-:Y:S01]  /*1840*/  @!P3 IMAD.MOV R2, RZ, RZ, -R2 ;  /* 0x000000ffff02b224 */ /* 0x000fe200078e0a02 */
[----:B------:R-:W-:Y:S01]  /*1850*/  ISETP.GT.U32.AND P3, PT, R6, R12, PT ;  /* 0x0000000c0600720c */ /* 0x000fe20003f64070 */
[----:B------:R-:W-:Y:S01]  /*1860*/  @!P0 IMAD.IADD R10, R10, 0x1, -R6 ;  /* 0x000000010a0a8824 */ /* 0x000fe200078e0a06 */
[----:B------:R-:W-:Y:S01]  /*1870*/  ISETP.GT.U32.AND P0, PT, R6, R14, PT ;  /* 0x0000000e0600720c */ /* 0x000fe20003f04070 */
[C---:B------:R-:W-:Y:S01]  /*1880*/  IMAD.HI.U32 R9, R4.reuse, R27, RZ ;  /* 0x0000001b04097227 */ /* 0x040fe200078e00ff */
[----:B------:R-:W4:Y:S03]  /*1890*/  LDC R248, c[0x0][0x238] ;  /* 0x00008e00fff87b82 */ /* 0x000f260000000800 */
[----:B------:R-:W-:-:S04]  /*18a0*/  IMAD.HI.U32 R16, R4, R29, RZ ;  /* 0x0000001d04107227 */ /* 0x000fc800078e00ff */
[----:B------:R-:W-:Y:S01]  /*18b0*/  IMAD.MOV R9, RZ, RZ, -R9 ;  /* 0x000000ffff097224 */ /* 0x000fe200078e0a09 */
[----:B------:R-:W4:Y:S01]  /*18c0*/  LDC R250, c[0x0][0x238] ;  /* 0x00008e00fffa7b82 */ /* 0x000f220000000800 */
[----:B------:R-:W-:Y:S01]  /*18d0*/  @!P2 IMAD.IADD R13, R13, 0x1, -R6 ;  /* 0x000000010d0da824 */ /* 0x000fe200078e0a06 */
[----:B------:R-:W-:Y:S01]  /*18e0*/  ISETP.GE.AND P2, PT, R67, RZ, PT ;  /* 0x000000ff4300720c */ /* 0x000fe20003f46270 */
[----:B------:R-:W-:Y:S01]  /*18f0*/  IMAD.MOV R20, RZ, RZ, -R16 ;  /* 0x000000ffff147224 */ /* 0x000fe200078e0a10 */
[----:B------:R-:W-:Y:S01]  /*1900*/  IABS R67, R66 ;  /* 0x0000004200437213 */ /* 0x000fe20000000000 */
[C---:B------:R-:W-:Y:S01]  /*1910*/  IMAD R16, R6.reuse, R9, R27 ;  /* 0x0000000906107224 */ /* 0x040fe200078e021b */
[----:B------:R-:W-:Y:S01]  /*1920*/  IABS R27, R33 ;  /* 0x00000021001b7213 */ /* 0x000fe20000000000 */
[--C-:B------:R-:W-:Y:S01]  /*1930*/  @!P6 IMAD.IADD R15, R15, 0x1, -R6.reuse ;  /* 0x000000010f0fe824 */ /* 0x100fe200078e0a06 */
[----:B------:R-:W-:Y:S01]  /*1940*/  ISETP.GT.U32.AND P6, PT, R6, R13, PT ;  /* 0x0000000d0600720c */ /* 0x000fe20003fc4070 */
[--C-:B------:R-:W-:Y:S01]  /*1950*/  @!P3 IMAD.IADD R12, R12, 0x1, -R6.reuse ;  /* 0x000000010c0cb824 */ /* 0x100fe200078e0a06 */
[----:B------:R-:W-:Y:S01]  /*1960*/  ISETP.GE.AND P3, PT, R69, RZ, PT ;  /* 0x000000ff4500720c */ /* 0x000fe20003f66270 */
[----:B------:R-:W-:Y:S01]  /*1970*/  @!P0 IMAD.IADD R14, R14, 0x1, -R6 ;  /* 0x000000010e0e8824 */ /* 0x000fe200078e0a06 */
[----:B------:R-:W-:Y:S01]  /*1980*/  IABS R69, R50 ;  /* 0x0000003200457213 */ /* 0x000fe20000000000 */
[----:B------:R-:W-:Y:S01]  /*1990*/  IMAD.MOV.U32 R9, RZ, RZ, R11 ;  /* 0x000000ffff097224 */ /* 0x000fe200078e000b */
[C---:B------:R-:W-:Y:S01]  /*19a0*/  ISETP.GT.U32.AND P0, PT, R6.reuse, R12, PT ;  /* 0x0000000c0600720c */ /* 0x040fe20003f04070 */
[----:B------:R-:W-:Y:S01]  /*19b0*/  IMAD.MOV.U32 R11, RZ, RZ, R7 ;  /* 0x000000ffff0b7224 */ /* 0x000fe200078e0007 */
[----:B------:R-:W4:Y:S01]  /*19c0*/  LDC R252, c[0x0][0x238] ;  /* 0x00008e00fffc7b82 */ /* 0x000f220000000800 */
[----:B------:R-:W-:Y:S01]  /*19d0*/  @!P4 IMAD.MOV R9, RZ, RZ, -R9 ;  /* 0x000000ffff09c224 */ /* 0x000fe200078e0a09 */
[----:B------:R-:W-:Y:S01]  /*19e0*/  ISETP.GT.U32.AND P4, PT, R6, R14, PT ;  /* 0x0000000e0600720c */ /* 0x000fe20003f84070 */
[----:B------:R-:W-:-:S04]  /*19f0*/  IMAD.HI.U32 R7, R4, R23, RZ ;  /* 0x0000001704077227 */ /* 0x000fc800078e00ff */
[----:B------:R-:W-:Y:S02]  /*1a00*/  IMAD.MOV R7, RZ, RZ, -R7 ;  /* 0x000000ffff077224 */ /* 0x000fe400078e0a07 */
[----:B------:R-:W-:Y:S02]  /*1a10*/  @!P6 IMAD.IADD R13, R13, 0x1, -R6 ;  /* 0x000000010d0de824 */ /* 0x000fe400078e0a06 */
[C---:B------:R-:W-:Y:S02]  /*1a20*/  IMAD R23, R6.reuse, R7, R23 ;  /* 0x0000000706177224 */ /* 0x040fe400078e0217 */
[----:B------:R-:W-:Y:S01]  /*1a30*/  @!P1 IMAD.MOV R10, RZ, RZ, -R10 ;  /* 0x000000ffff0a9224 */ /* 0x000fe200078e0a0a */
[C---:B------:R-:W-:Y:S01]  /*1a40*/  ISETP.GT.U32.AND P1, PT, R6.reuse, R15, PT ;  /* 0x0000000f0600720c */ /* 0x040fe20003f24070 */
[----:B------:R-:W-:Y:S01]  /*1a50*/  @!P2 IMAD.MOV R13, RZ, RZ, -R13 ;  /* 0x000000ffff0da224 */ /* 0x000fe200078e0a0d */
[----:B------:R-:W-:Y:S01]  /*1a60*/  ISETP.GT.U32.AND P2, PT, R6, R23, PT ;  /* 0x000000170600720c */ /* 0x000fe20003f44070 */
[--C-:B------:R-:W-:Y:S01]  /*1a70*/  @!P0 IMAD.IADD R12, R12, 0x1, -R6.reuse ;  /* 0x000000010c0c8824 */ /* 0x100fe200078e0a06 */
[----:B------:R-:W-:Y:S01]  /*1a80*/  ISETP.GE.AND P0, PT, R22, RZ, PT ;  /* 0x000000ff1600720c */ /* 0x000fe20003f06270 */
[----:B------:R-:W-:Y:S01]  /*1a90*/  @!P4 IMAD.IADD R14, R14, 0x1, -R6 ;  /* 0x000000010e0ec824 */ /* 0x000fe200078e0a06 */
[----:B------:R-:W-:Y:S01]  /*1aa0*/  ISETP.GE.AND P4, PT, R41, RZ, PT ;  /* 0x000000ff2900720c */ /* 0x000fe20003f86270 */
[----:B------:R-:W-:Y:S01]  /*1ab0*/  IMAD.HI.U32 R22, R4, R25, RZ ;  /* 0x0000001904167227 */ /* 0x000fe200078e00ff */
[----:B------:R-:W-:-:S03]  /*1ac0*/  IABS R41, R36 ;  /* 0x0000002400297213 */ /* 0x000fc60000000000 */
[----:B------:R-:W-:Y:S02]  /*1ad0*/  IMAD.MOV R22, RZ, RZ, -R22 ;  /* 0x000000ffff167224 */ /* 0x000fe400078e0a16 */
[C---:B------:R-:W-:Y:S01]  /*1ae0*/  IMAD R20, R6.reuse, R20, R29 ;  /* 0x0000001406147224 */ /* 0x040fe200078e021d */
[----:B------:R-:W-:Y:S01]  /*1af0*/  IABS R29, R26 ;  /* 0x0000001a001d7213 */ /* 0x000fe20000000000 */
[----:B------:R-:W-:Y:S01]  /*1b00*/  @!P5 IMAD.MOV R11, RZ, RZ, -R11 ;  /* 0x000000ffff0bd224 */ /* 0x000fe200078e0a0b */
[C---:B------:R-:W-:Y:S01]  /*1b10*/  ISETP.GT.U32.AND P5, PT, R6.reuse, R16, PT ;  /* 0x000000100600720c */ /* 0x040fe20003fa4070 */
[--C-:B------:R-:W-:Y:S01]  /*1b20*/  @!P1 IMAD.IADD R15, R15, 0x1, -R6.reuse ;  /* 0x000000010f0f9824 */ /* 0x100fe200078e0a06 */
[C---:B------:R-:W-:Y:S01]  /*1b30*/  ISETP.GT.U32.AND P6, PT, R6.reuse, R20, PT ;  /* 0x000000140600720c */ /* 0x040fe20003fc4070 */
[C---:B------:R-:W-:Y:S01]  /*1b40*/  IMAD R25, R6.reuse, R22, R25 ;  /* 0x0000001606197224 */ /* 0x040fe200078e0219 */
[----:B------:R-:W-:Y:S01]  /*1b50*/  ISETP.GE.AND P1, PT, R39, RZ, PT ;  /* 0x000000ff2700720c */ /* 0x000fe20003f26270 */
[----:B------:R-:W-:Y:S01]  /*1b60*/  @!P2 IMAD.IADD R23, R23, 0x1, -R6 ;  /* 0x000000011717a824 */ /* 0x000fe200078e0a06 */
[----:B------:R-:W-:Y:S01]  /*1b70*/  IABS R39, R38 ;  /* 0x0000002600277213 */ /* 0x000fe20000000000 */
[----:B------:R-:W-:Y:S01]  /*1b80*/  @!P4 IMAD.MOV R15, RZ, RZ, -R15 ;  /* 0x000000ffff0fc224 */ /* 0x000fe200078e0a0f */
[C---:B------:R-:W-:Y:S01]  /*1b90*/  ISETP.GT.U32.AND P4, PT, R6.reuse, R25, PT ;  /* 0x000000190600720c */ /* 0x040fe20003f84070 */
[----:B------:R-:W-:Y:S01]  /*1ba0*/  @!P0 IMAD.MOV R14, RZ, RZ, -R14 ;  /* 0x000000ffff0e8224 */ /* 0x000fe200078e0a0e */
[----:B------:R-:W-:Y:S01]  /*1bb0*/  ISETP.GT.U32.AND P2, PT, R6, R23, PT ;  /* 0x000000170600720c */ /* 0x000fe20003f44070 */
[----:B------:R-:W-:Y:S01]  /*1bc0*/  IMAD.HI.U32 R7, R4, R27, RZ ;  /* 0x0000001b04077227 */ /* 0x000fe200078e00ff */
[----:B------:R-:W-:-:S02]  /*1bd0*/  ISETP.GE.AND P0, PT, R35, RZ, PT ;  /* 0x000000ff2300720c */ /* 0x000fc40003f06270 */
[----:B------:R-:W-:Y:S01]  /*1be0*/  IABS R35, R51 ;  /* 0x0000003300237213 */ /* 0x000fe20000000000 */
[----:B------:R-:W-:Y:S01]  /*1bf0*/  @!P5 IMAD.IADD R16, R16, 0x1, -R6 ;  /* 0x000000011010d824 */ /* 0x000fe200078e0a06 */
[----:B------:R-:W-:Y:S01]  /*1c00*/  ISETP.GE.AND P5, PT, R37, RZ, PT ;  /* 0x000000ff2500720c */ /* 0x000fe20003fa6270 */
[----:B------:R-:W-:Y:S01]  /*1c10*/  IMAD.HI.U32 R22, R4, R29, RZ ;  /* 0x0000001d04167227 */ /* 0x000fe200078e00ff */
[----:B------:R-:W-:-:S03]  /*1c20*/  IABS R37, R34 ;  /* 0x0000002200257213 */ /* 0x000fc60000000000 */
[----:B------:R-:W-:Y:S01]  /*1c30*/  @!P6 IMAD.IADD R20, R20, 0x1, -R6 ;  /* 0x000000011414e824 */ /* 0x000fe200078e0a06 */
[----:B------:R-:W-:Y:S01]  /*1c40*/  ISETP.GT.U32.AND P6, PT, R6, R16, PT ;  /* 0x000000100600720c */ /* 0x000fe20003fc4070 */
[----:B------:R-:W-:Y:S02]  /*1c50*/  IMAD.MOV R7, RZ, RZ, -R7 ;  /* 0x000000ffff077224 */ /* 0x000fe400078e0a07 */
[----:B------:R-:W-:Y:S02]  /*1c60*/  IMAD.MOV R22, RZ, RZ, -R22 ;  /* 0x000000ffff167224 */ /* 0x000fe400078e0a16 */
[--C-:B------:R-:W-:Y:S01]  /*1c70*/  @!P4 IMAD.IADD R25, R25, 0x1, -R6.reuse ;  /* 0x000000011919c824 */ /* 0x100fe200078e0a06 */
[----:B------:R-:W-:Y:S01]  /*1c80*/  ISETP.GE.AND P4, PT, R26, RZ, PT ;  /* 0x000000ff1a00720c */ /* 0x000fe20003f86270 */
[----:B------:R-:W-:Y:S02]  /*1c90*/  IMAD R26, R6, R7, R27 ;  /* 0x00000007061a7224 */ /* 0x000fe400078e021b */
[----:B------:R-:W-:-:S02]  /*1ca0*/  @!P2 IMAD.IADD R23, R23, 0x1, -R6 ;  /* 0x000000011717a824 */ /* 0x000fc400078e0a06 */
[C---:B------:R-:W-:Y:S01]  /*1cb0*/  IMAD R27, R6.reuse, R22, R29 ;  /* 0x00000016061b7224 */ /* 0x040fe200078e021d */
[----:B------:R-:W-:Y:S01]  /*1cc0*/  IABS R29, R30 ;  /* 0x0000001e001d7213 */ /* 0x000fe20000000000 */
[----:B------:R-:W-:Y:S01]  /*1cd0*/  @!P3 IMAD.MOV R12, RZ, RZ, -R12 ;  /* 0x000000ffff0cb224 */ /* 0x000fe200078e0a0c */
[C---:B------:R-:W-:Y:S01]  /*1ce0*/  ISETP.GT.U32.AND P3, PT, R6.reuse, R20, PT ;  /* 0x000000140600720c */ /* 0x040fe20003f64070 */
[----:B------:R-:W-:Y:S01]  /*1cf0*/  @!P0 IMAD.MOV R23, RZ, RZ, -R23 ;  /* 0x000000ffff178224 */ /* 0x000fe200078e0a17 */
[----:B------:R-:W-:Y:S01]  /*1d00*/  ISETP.GT.U32.AND P0, PT, R6, R27, PT ;  /* 0x0000001b0600720c */ /* 0x000fe20003f04070 */
[----:B------:R-:W-:Y:S01]  /*1d10*/  @!P6 IMAD.IADD R16, R16, 0x1, -R6 ;  /* 0x000000011010e824 */ /* 0x000fe200078e0a06 */
[----:B------:R-:W-:Y:S01]  /*1d20*/  ISETP.GE.AND P6, PT, R31, RZ, PT ;  /* 0x000000ff1f00720c */ /* 0x000fe20003fc6270 */
[----:B0-----:R-:W-:Y:S01]  /*1d30*/  IMAD R214, R214, 0xb6, RZ ;  /* 0x000000b6d6d67824 */ /* 0x001fe200078e02ff */
[----:B------:R-:W-:Y:S01]  /*1d40*/  IABS R31, R28 ;  /* 0x0000001c001f7213 */ /* 0x000fe20000000000 */
[----:B------:R-:W-:Y:S01]  /*1d50*/  @!P1 IMAD.MOV R16, RZ, RZ, -R16 ;  /* 0x000000ffff109224 */ /* 0x000fe200078e0a10 */
[----:B------:R-:W-:Y:S01]  /*1d60*/  ISETP.GT.U32.AND P1, PT, R6, R25, PT ;  /* 0x000000190600720c */ /* 0x000fe20003f24070 */
[----:B---3--:R-:W-:Y:S01]  /*1d70*/  IMAD R216, R216, 0xb5, RZ ;  /* 0x000000b5d8d87824 */ /* 0x008fe200078e02ff */
[----:B------:R-:W-:Y:S01]  /*1d80*/  ISETP.GT.U32.AND P2, PT, R6, R26, PT ;  /* 0x0000001a0600720c */ /* 0x000fe20003f44070 */
[----:B------:R-:W-:Y:S01]  /*1d90*/  IMAD.HI.U32 R7, R4, R31, RZ ;  /* 0x0000001f04077227 */ /* 0x000fe200078e00ff */
[----:B------:R-:W-:-:S02]  /*1da0*/  SHF.R.S32.HI R219, RZ, 0x1f, R214 ;  /* 0x0000001fffdb7819 */ /* 0x000fc400000114d6 */
[----:B------:R-:W-:Y:S01]  /*1db0*/  SHF.R.S32.HI R221, RZ, 0x1f, R216 ;  /* 0x0000001fffdd7819 */ /* 0x000fe200000114d8 */
[--C-:B------:R-:W-:Y:S01]  /*1dc0*/  @!P3 IMAD.IADD R20, R20, 0x1, -R6.reuse ;  /* 0x000000011414b824 */ /* 0x100fe200078e0a06 */
[----:B------:R-:W-:Y:S01]  /*1dd0*/  ISETP.GE.AND P3, PT, R33, RZ, PT ;  /* 0x000000ff2100720c */ /* 0x000fe20003f66270 */
[----:B------:R-:W-:Y:S01]  /*1de0*/  @!P0 IMAD.IADD R27, R27, 0x1, -R6 ;  /* 0x000000011b1b8824 */ /* 0x000fe200078e0a06 */
[----:B------:R-:W-:Y:S01]  /*1df0*/  IABS R33, R32 ;  /* 0x0000002000217213 */ /* 0x000fe20000000000 */
[----:B------:R-:W-:Y:S02]  /*1e00*/  IMAD.MOV R7, RZ, RZ, -R7 ;  /* 0x000000ffff077224 */ /* 0x000fe400078e0a07 */
[----:B------:R-:W-:Y:S01]  /*1e10*/  @!P5 IMAD.MOV R20, RZ, RZ, -R20 ;  /* 0x000000ffff14d224 */ /* 0x000fe200078e0a14 */
[----:B------:R-:W-:Y:S01]  /*1e20*/  ISETP.GE.AND P5, PT, R28, RZ, PT ;  /* 0x000000ff1c00720c */ /* 0x000fe20003fa6270 */
[C---:B------:R-:W-:Y:S01]  /*1e30*/  IMAD R28, R6.reuse, R7, R31 ;  /* 0x00000007061c7224 */ /* 0x040fe200078e021f */
[----:B------:R-:W-:Y:S01]  /*1e40*/  ISETP.GT.U32.AND P0, PT, R6, R27, PT ;  /* 0x0000001b0600720c */ /* 0x000fe20003f04070 */
[----:B------:R-:W-:-:S04]  /*1e50*/  IMAD.HI.U32 R7, R4, R29, RZ ;  /* 0x0000001d04077227 */ /* 0x000fc800078e00ff */
[----:B------:R-:W-:Y:S01]  /*1e60*/  @!P1 IMAD.IADD R25, R25, 0x1, -R6 ;  /* 0x0000000119199824 */ /* 0x000fe200078e0a06 */
[----:B------:R-:W-:Y:S01]  /*1e70*/  ISETP.GE.AND P1, PT, R30, RZ, PT ;  /* 0x000000ff1e00720c */ /* 0x000fe20003f26270 */
[----:B------:R-:W-:Y:S02]  /*1e80*/  IMAD.MOV R7, RZ, RZ, -R7 ;  /* 0x000000ffff077224 */ /* 0x000fe400078e0a07 */
[----:B------:R-:W-:Y:S01]  /*1e90*/  @!P6 IMAD.MOV R25, RZ, RZ, -R25 ;  /* 0x000000ffff19e224 */ /* 0x000fe200078e0a19 */
[C---:B------:R-:W-:Y:S01]  /*1ea0*/  ISETP.GT.U32.AND P6, PT, R6.reuse, R28, PT ;  /* 0x0000001c0600720c */ /* 0x040fe20003fc4070 */
[----:B------:R-:W-:Y:S02]  /*1eb0*/  IMAD R29, R6, R7, R29 ;  /* 0x00000007061d7224 */ /* 0x000fe400078e021d */
[----:B------:R-:W-:-:S04]  /*1ec0*/  IMAD.HI.U32 R22, R4, R33, RZ ;  /* 0x0000002104167227 */ /* 0x000fc800078e00ff */
[----:B------:R-:W-:Y:S02]  /*1ed0*/  @!P2 IMAD.IADD R26, R26, 0x1, -R6 ;  /* 0x000000011a1aa824 */ /* 0x000fe400078e0a06 */
[----:B------:R-:W-:-:S03]  /*1ee0*/  IMAD.HI.U32 R30, R4, R35, RZ ;  /* 0x00000023041e7227 */ /* 0x000fc600078e00ff */
[C---:B------:R-:W-:Y:S01]  /*1ef0*/  ISETP.GT.U32.AND P2, PT, R6.reuse, R26, PT ;  /* 0x0000001a0600720c */ /* 0x040fe20003f44070 */
[----:B------:R-:W-:Y:S01]  /*1f00*/  @!P0 IMAD.IADD R27, R27, 0x1, -R6 ;  /* 0x000000011b1b8824 */ /* 0x000fe200078e0a06 */
[C---:B------:R-:W-:Y:S01]  /*1f10*/  ISETP.GT.U32.AND P0, PT, R6.reuse, R29, PT ;  /* 0x0000001d0600720c */ /* 0x040fe20003f04070 */
[----:B------:R-:W-:Y:S02]  /*1f20*/  IMAD.MOV R22, RZ, RZ, -R22 ;  /* 0x000000ffff167224 */ /* 0x000fe400078e0a16 */
[----:B------:R-:W-:Y:S02]  /*1f30*/  IMAD.MOV R7, RZ, RZ, -R30 ;  /* 0x000000ffff077224 */ /* 0x000fe400078e0a1e */
[----:B------:R-:W-:Y:S02]  /*1f40*/  IMAD R30, R6, R22, R33 ;  /* 0x00000016061e7224 */ /* 0x000fe400078e0221 */
[----:B------:R-:W-:Y:S02]  /*1f50*/  @!P6 IMAD.IADD R28, R28, 0x1, -R6 ;  /* 0x000000011c1ce824 */ /* 0x000fe400078e0a06 */
[----:B------:R-:W-:Y:S01]  /*1f60*/  IMAD.HI.U32 R31, R4, R37, RZ ;  /* 0x00000025041f7227 */ /* 0x000fe200078e00ff */
[----:B------:R-:W-:-:S03]  /*1f70*/  ISETP.GT.U32.AND P6, PT, R6, R30, PT ;  /* 0x0000001e0600720c */ /* 0x000fc60003fc4070 */
[--C-:B------:R-:W-:Y:S01]  /*1f80*/  @!P0 IMAD.IADD R29, R29, 0x1, -R6.reuse ;  /* 0x000000011d1d8824 */ /* 0x100fe200078e0a06 */
[----:B------:R-:W-:Y:S01]  /*1f90*/  ISETP.GT.U32.AND P0, PT, R6, R28, PT ;  /* 0x0000001c0600720c */ /* 0x000fe20003f04070 */
[--C-:B------:R-:W-:Y:S01]  /*1fa0*/  @!P2 IMAD.IADD R26, R26, 0x1, -R6.reuse ;  /* 0x000000011a1aa824 */ /* 0x100fe200078e0a06 */
[----:B------:R-:W-:Y:S01]  /*1fb0*/  ISETP.GE.AND P2, PT, R32, RZ, PT ;  /* 0x000000ff2000720c */ /* 0x000fe20003f46270 */
[----:B------:R-:W-:Y:S02]  /*1fc0*/  IMAD.MOV R32, RZ, RZ, -R31 ;  /* 0x000000ffff207224 */ /* 0x000fe400078e0a1f */
[C---:B------:R-:W-:Y:S01]  /*1fd0*/  IMAD R31, R6.reuse, R7, R35 ;  /* 0x00000007061f7224 */ /* 0x040fe200078e0223 */
[----:B------:R-:W-:Y:S01]  /*1fe0*/  IABS R35, R49 ;  /* 0x0000003100237213 */ /* 0x000fe20000000000 */
[----:B------:R-:W-:Y:S01]  /*1ff0*/  IMAD R33, R6, R32, R37 ;  /* 0x0000002006217224 */ /* 0x000fe200078e0225 */
[----:B------:R-:W-:Y:S01]  /*2000*/  IABS R37, R47 ;  /* 0x0000002f00257213 */ /* 0x000fe20000000000 */
[----:B------:R-:W-:-:S02]  /*2010*/  @!P6 IMAD.IADD R30, R30, 0x1, -R6 ;  /* 0x000000011e1ee824 */ /* 0x000fc400078e0a06 */
[----:B------:R-:W-:Y:S01]  /*2020*/  @!P3 IMAD.MOV R26, RZ, RZ, -R26 ;  /* 0x000000ffff1ab224 */ /* 0x000fe200078e0a1a */
[----:B------:R-:W-:Y:S01]  /*2030*/  ISETP.GT.U32.AND P3, PT, R6, R29, PT ;  /* 0x0000001d0600720c */ /* 0x000fe20003f64070 */
[----:B------:R-:W-:Y:S01]  /*2040*/  IMAD.HI.U32 R7, R4, R35, RZ ;  /* 0x0000002304077227 */ /* 0x000fe200078e00ff */
[----:B------:R-:W-:-:S03]  /*2050*/  ISETP.GT.U32.AND P6, PT, R6, R30, PT ;  /* 0x0000001e0600720c */ /* 0x000fc60003fc4070 */
[----:B------:R-:W-:Y:S01]  /*2060*/  @!P0 IMAD.IADD R28, R28, 0x1, -R6 ;  /* 0x000000011c1c8824 */ /* 0x000fe200078e0a06 */
[----:B------:R-:W-:Y:S01]  /*2070*/  ISETP.GT.U32.AND P0, PT, R6, R33, PT ;  /* 0x000000210600720c */ /* 0x000fe20003f04070 */
[----:B------:R-:W-:-:S04]  /*2080*/  IMAD.HI.U32 R22, R4, R37, RZ ;  /* 0x0000002504167227 */ /* 0x000fc800078e00ff */
[----:B------:R-:W-:Y:S02]  /*2090*/  IMAD.MOV R7, RZ, RZ, -R7 ;  /* 0x000000ffff077224 */ /* 0x000fe400078e0a07 */
[----:B------:R-:W-:Y:S02]  /*20a0*/  IMAD.MOV R32, RZ, RZ, -R22 ;  /* 0x000000ffff207224 */ /* 0x000fe400078e0a16 */
[----:B------:R-:W-:Y:S02]  /*20b0*/  IMAD R35, R6, R7, R35 ;  /* 0x0000000706237224 */ /* 0x000fe400078e0223 */
[----:B------:R-:W-:-:S04]  /*20c0*/  IMAD.HI.U32 R7, R4, R39, RZ ;  /* 0x0000002704077227 */ /* 0x000fc800078e00ff */
[C---:B------:R-:W-:Y:S02]  /*20d0*/  IMAD R32, R6.reuse, R32, R37 ;  /* 0x0000002006207224 */ /* 0x040fe400078e0225 */
[--C-:B------:R-:W-:Y:S01]  /*20e0*/  @!P3 IMAD.IADD R29, R29, 0x1, -R6.reuse ;  /* 0x000000011d1db824 */ /* 0x100fe200078e0a06 */
[----:B------:R-:W-:Y:S01]  /*20f0*/  ISETP.GT.U32.AND P3, PT, R6, R35, PT ;  /* 0x000000230600720c */ /* 0x000fe20003f64070 */
[----:B------:R-:W-:Y:S02]  /*2100*/  IMAD.MOV R7, RZ, RZ, -R7 ;  /* 0x000000ffff077224 */ /* 0x000fe400078e0a07 */
[--C-:B------:R-:W-:Y:S01]  /*2110*/  @!P6 IMAD.IADD R30, R30, 0x1, -R6.reuse ;  /* 0x000000011e1ee824 */ /* 0x100fe200078e0a06 */
[----:B------:R-:W-:Y:S01]  /*2120*/  ISETP.GT.U32.AND P6, PT, R6, R32, PT ;  /* 0x000000200600720c */ /* 0x000fe20003fc4070 */
[----:B------:R-:W-:Y:S01]  /*2130*/  @!P0 IMAD.IADD R33, R33, 0x1, -R6 ;  /* 0x0000000121218824 */ /* 0x000fe200078e0a06 */
[----:B------:R-:W-:Y:S01]  /*2140*/  ISETP.GE.AND P0, PT, R34, RZ, PT ;  /* 0x000000ff2200720c */ /* 0x000fe20003f06270 */
[----:B------:R-:W-:Y:S01]  /*2150*/  @!P4 IMAD.MOV R27, RZ, RZ, -R27 ;  /* 0x000000ffff1bc224 */ /* 0x000fe200078e0a1b */
[C---:B------:R-:W-:Y:S01]  /*2160*/  ISETP.GT.U32.AND P4, PT, R6.reuse, R31, PT ;  /* 0x0000001f0600720c */ /* 0x040fe20003f84070 */
[----:B------:R-:W-:Y:S01]  /*2170*/  IMAD R34, R6, R7, R39 ;  /* 0x0000000706227224 */ /* 0x000fe200078e0227 */
[----:B------:R-:W-:Y:S01]  /*2180*/  IABS R39, R46 ;  /* 0x0000002e00277213 */ /* 0x000fe20000000000 */
[----:B------:R-:W-:-:S02]  /*2190*/  @!P2 IMAD.MOV R30, RZ, RZ, -R30 ;  /* 0x000000ffff1ea224 */ /* 0x000fc400078e0a1e */
[----:B------:R-:W-:Y:S01]  /*21a0*/  @!P5 IMAD.MOV R28, RZ, RZ, -R28 ;  /* 0x000000ffff1cd224 */ /* 0x000fe200078e0a1c */
[C---:B------:R-:W-:Y:S01]  /*21b0*/  ISETP.GT.U32.AND P2, PT, R6.reuse, R34, PT ;  /* 0x000000220600720c */ /* 0x040fe20003f44070 */
[--C-:B------:R-:W-:Y:S01]  /*21c0*/  @!P3 IMAD.IADD R35, R35, 0x1, -R6.reuse ;  /* 0x000000012323b824 */ /* 0x100fe200078e0a06 */
[----:B------:R-:W-:Y:S01]  /*21d0*/  ISETP.GT.U32.AND P5, PT, R6, R33, PT ;  /* 0x000000210600720c */ /* 0x000fe20003fa4070 */
[----:B------:R-:W-:Y:S02]  /*21e0*/  @!P6 IMAD.IADD R32, R32, 0x1, -R6 ;  /* 0x000000012020e824 */ /* 0x000fe400078e0a06 */
[----:B------:R-:W-:Y:S01]  /*21f0*/  IMAD.HI.U32 R7, R4, R39, RZ ;  /* 0x0000002704077227 */ /* 0x000fe200078e00ff */
[----:B------:R-:W-:-:S03]  /*2200*/  ISETP.GT.U32.AND P6, PT, R6, R35, PT ;  /* 0x000000230600720c */ /* 0x000fc60003fc4070 */
[----:B------:R-:W-:-:S04]  /*2210*/  IMAD.HI.U32 R22, R4, R41, RZ ;  /* 0x0000002904167227 */ /* 0x000fc800078e00ff */
[----:B------:R-:W-:Y:S01]  /*2220*/  @!P4 IMAD.IADD R31, R31, 0x1, -R6 ;  /* 0x000000011f1fc824 */ /* 0x000fe200078e0a06 */
[----:B------:R-:W-:Y:S01]  /*2230*/  ISETP.GE.AND P4, PT, R51, RZ, PT ;  /* 0x000000ff3300720c */ /* 0x000fe20003f86270 */
[----:B------:R-:W-:Y:S01]  /*2240*/  IMAD.MOV R7, RZ, RZ, -R7 ;  /* 0x000000ffff077224 */ /* 0x000fe200078e0a07 */
[----:B------:R-:W-:Y:S01]  /*2250*/  IABS R51, R52 ;  /* 0x0000003400337213 */ /* 0x000fe20000000000 */
[----:B------:R-:W-:Y:S01]  /*2260*/  IMAD.MOV R22, RZ, RZ, -R22 ;  /* 0x000000ffff167224 */ /* 0x000fe200078e0a16 */
[----:B------:R-:W-:Y:S01]  /*2270*/  ISETP.GT.U32.AND P3, PT, R6, R31, PT ;  /* 0x0000001f0600720c */ /* 0x000fe20003f64070 */
[--C-:B------:R-:W-:Y:S01]  /*2280*/  @!P2 IMAD.IADD R34, R34, 0x1, -R6.reuse ;  /* 0x000000012222a824 */ /* 0x100fe200078e0a06 */
[----:B------:R-:W-:Y:S01]  /*2290*/  ISETP.GE.AND P2, PT, R36, RZ, PT ;  /* 0x000000ff2400720c */ /* 0x000fe20003f46270 */
[----:B------:R-:W-:Y:S01]  /*22a0*/  @!P1 IMAD.MOV R29, RZ, RZ, -R29 ;  /* 0x000000ffff1d9224 */ /* 0x000fe200078e0a1d */
[----:B------:R-:W-:Y:S01]  /*22b0*/  ISETP.GT.U32.AND P1, PT, R6, R32, PT ;  /* 0x000000200600720c */ /* 0x000fe20003f24070 */
[----:B------:R-:W-:-:S02]  /*22c0*/  @!P5 IMAD.IADD R33, R33, 0x1, -R6 ;  /* 0x000000012121d824 */ /* 0x000fc400078e0a06 */
[C---:B------:R-:W-:Y:S01]  /*22d0*/  IMAD R36, R6.reuse, R7, R39 ;  /* 0x0000000706247224 */ /* 0x040fe200078e0227 */
[----:B------:R-:W-:Y:S01]  /*22e0*/  IABS R39, R45 ;  /* 0x0000002d00277213 */ /* 0x000fe20000000000 */
[C---:B------:R-:W-:Y:S01]  /*22f0*/  IMAD R37, R6.reuse, R22, R41 ;  /* 0x0000001606257224 */ /* 0x040fe200078e0229 */
[----:B------:R-:W-:Y:S01]  /*2300*/  IABS R41, R43 ;  /* 0x0000002b00297213 */ /* 0x000fe20000000000 */
[----:B------:R-:W-:Y:S01]  /*2310*/  @!P0 IMAD.MOV R33, RZ, RZ, -R33 ;  /* 0x000000ffff218224 */ /* 0x000fe200078e0a21 */
[----:B------:R-:W-:Y:S01]  /*2320*/  ISETP.GT.U32.AND P0, PT, R6, R36, PT ;  /* 0x000000240600720c */ /* 0x000fe20003f04070 */
[----:B------:R-:W-:Y:S01]  /*2330*/  @!P6 IMAD.IADD R35, R35, 0x1, -R6 ;  /* 0x000000012323e824 */ /* 0x000fe200078e0a06 */
[----:B------:R-:W-:Y:S01]  /*2340*/  ISETP.GE.AND P6, PT, R47, RZ, PT ;  /* 0x000000ff2f00720c */ /* 0x000fe20003fc6270 */
[----:B------:R-:W-:Y:S01]  /*2350*/  IMAD.HI.U32 R22, R4, R41, RZ ;  /* 0x0000002904167227 */ /* 0x000fe200078e00ff */
[----:B------:R-:W-:Y:S02]  /*2360*/  ISETP.GT.U32.AND P5, PT, R6, R37, PT ;  /* 0x000000250600720c */ /* 0x000fe40003fa4070 */
[----:B------:R-:W-:Y:S01]  /*2370*/  IABS R47, R73 ;  /* 0x00000049002f7213 */ /* 0x000fe20000000000 */
[----:B------:R-:W-:-:S02]  /*2380*/  IMAD.MOV R22, RZ, RZ, -R22 ;  /* 0x000000ffff167224 */ /* 0x000fc400078e0a16 */
[--C-:B------:R-:W-:Y:S01]  /*2390*/  @!P3 IMAD.IADD R31, R31, 0x1, -R6.reuse ;  /* 0x000000011f1fb824 */ /* 0x100fe200078e0a06 */
[----:B------:R-:W-:Y:S01]  /*23a0*/  ISETP.GE.AND P3, PT, R49, RZ, PT ;  /* 0x000000ff3100720c */ /* 0x000fe20003f66270 */
[--C-:B------:R-:W-:Y:S01]  /*23b0*/  @!P1 IMAD.IADD R32, R32, 0x1, -R6.reuse ;  /* 0x0000000120209824 */ /* 0x100fe200078e0a06 */
[----:B------:R-:W-:Y:S01]  /*23c0*/  ISETP.GE.AND P1, PT, R38, RZ, PT ;  /* 0x000000ff2600720c */ /* 0x000fe20003f26270 */
[----:B------:R-:W-:Y:S01]  /*23d0*/  IMAD R38, R6, R22, R41 ;  /* 0x0000001606267224 */ /* 0x000fe200078e0229 */
[----:B------:R-:W-:Y:S01]  /*23e0*/  IABS R41, R40 ;  /* 0x0000002800297213 */ /* 0x000fe20000000000 */
[----:B------:R-:W-:Y:S01]  /*23f0*/  @!P0 IMAD.IADD R36, R36, 0x1, -R6 ;  /* 0x0000000124248824 */ /* 0x000fe200078e0a06 */
[----:B------:R-:W-:Y:S01]  /*2400*/  IABS R49, R48 ;  /* 0x0000003000317213 */ /* 0x000fe20000000000 */
[----:B------:R-:W-:Y:S01]  /*2410*/  @!P6 IMAD.MOV R32, RZ, RZ, -R32 ;  /* 0x000000ffff20e224 */ /* 0x000fe200078e0a20 */
[C---:B------:R-:W-:Y:S01]  /*2420*/  ISETP.GT.U32.AND P6, PT, R6.reuse, R38, PT ;  /* 0x000000260600720c */ /* 0x040fe20003fc4070 */
[----:B------:R-:W-:Y:S01]  /*2430*/  @!P5 IMAD.IADD R37, R37, 0x1, -R6 ;  /* 0x000000012525d824 */ /* 0x000fe200078e0a06 */
[----:B------:R-:W-:Y:S01]  /*2440*/  ISETP.GT.U32.AND P0, PT, R6, R36, PT ;  /* 0x000000240600720c */ /* 0x000fe20003f04070 */
[----:B------:R-:W-:Y:S01]  /*2450*/  IMAD.HI.U32 R7, R4, R39, RZ ;  /* 0x0000002704077227 */ /* 0x000fe200078e00ff */
[----:B------:R-:W-:-:S03]  /*2460*/  ISETP.GT.U32.AND P5, PT, R6, R34, PT ;  /* 0x000000220600720c */ /* 0x000fc60003fa4070 */
[----:B------:R-:W-:Y:S01]  /*2470*/  @!P3 IMAD.MOV R35, RZ, RZ, -R35 ;  /* 0x000000ffff23b224 */ /* 0x000fe200078e0a23 */
[----:B------:R-:W-:Y:S01]  /*2480*/  ISETP.GE.AND P3, PT, R46, RZ, PT ;  /* 0x000000ff2e00720c */ /* 0x000fe20003f66270 */
[----:B------:R-:W-:-:S04]  /*2490*/  IMAD.HI.U32 R22, R4, R41, RZ ;  /* 0x0000002904167227 */ /* 0x000fc800078e00ff */
[----:B------:R-:W-:Y:S02]  /*24a0*/  IMAD.MOV R7, RZ, RZ, -R7 ;  /* 0x000000ffff077224 */ /* 0x000fe400078e0a07 */
[----:B------:R-:W-:Y:S02]  /*24b0*/  IMAD.MOV R22, RZ, RZ, -R22 ;  /* 0x000000ffff167224 */ /* 0x000fe400078e0a16 */
[--C-:B------:R-:W-:Y:S01]  /*24c0*/  @!P6 IMAD.IADD R38, R38, 0x1, -R6.reuse ;  /* 0x000000012626e824 */ /* 0x100fe200078e0a06 */
[----:B------:R-:W-:Y:S01]  /*24d0*/  ISETP.GE.AND P6, PT, R40, RZ, PT ;  /* 0x000000ff2800720c */ /* 0x000fe20003fc6270 */
[----:B------:R-:W-:Y:S02]  /*24e0*/  IMAD R40, R6, R7, R39 ;  /* 0x0000000706287224 */ /* 0x000fe400078e0227 */
[--C-:B------:R-:W-:Y:S02]  /*24f0*/  @!P0 IMAD.IADD R36, R36, 0x1, -R6.reuse ;  /* 0x0000000124248824 */ /* 0x100fe400078e0a06 */
[C---:B------:R-:W-:Y:S01]  /*2500*/  IMAD R39, R6.reuse, R22, R41 ;  /* 0x0000001606277224 */ /* 0x040fe200078e0229 */
[----:B------:R-:W-:Y:S01]  /*2510*/  ISETP.GT.U32.AND P0, PT, R6, R40, PT ;  /* 0x000000280600720c */ /* 0x000fe20003f04070 */
[----:B------:R-:W-:Y:S01]  /*2520*/  @!P5 IMAD.IADD R34, R34, 0x1, -R6 ;  /* 0x000000012222d824 */ /* 0x000fe200078e0a06 */
[----:B------:R-:W-:Y:S01]  /*2530*/  ISETP.GE.AND P5, PT, R43, RZ, PT ;  /* 0x000000ff2b00720c */ /* 0x000fe20003fa6270 */
[----:B------:R-:W-:Y:S01]  /*2540*/  @!P3 IMAD.MOV R36, RZ, RZ, -R36 ;  /* 0x000000ffff24b224 */ /* 0x000fe200078e0a24 */
[----:B------:R-:W-:Y:S01]  /*2550*/  IABS R43, R42 ;  /* 0x0000002a002b7213 */ /* 0x000fe20000000000 */
[----:B------:R-:W-:Y:S01]  /*2560*/  @!P1 IMAD.MOV R34, RZ, RZ, -R34 ;  /* 0x000000ffff229224 */ /* 0x000fe200078e0a22 */
[C---:B------:R-:W-:Y:S01]  /*2570*/  ISETP.GT.U32.AND P3, PT, R6.reuse, R39, PT ;  /* 0x000000270600720c */ /* 0x040fe20003f64070 */
[----:B------:R-:W-:Y:S01]  /*2580*/  @!P4 IMAD.MOV R31, RZ, RZ, -R31 ;  /* 0x000000ffff1fc224 */ /* 0x000fe200078e0a1f */
[----:B------:R-:W-:Y:S01]  /*2590*/  ISETP.GT.U32.AND P1, PT, R6, R38, PT ;  /* 0x000000260600720c */ /* 0x000fe20003f24070 */
[----:B------:R-:W-:Y:S01]  /*25a0*/  IMAD.HI.U32 R7, R4, R43, RZ ;  /* 0x0000002b04077227 */ /* 0x000fe200078e00ff */
[----:B------:R-:W-:-:S03]  /*25b0*/  ISETP.GT.U32.AND P4, PT, R6, R37, PT ;  /* 0x000000250600720c */ /* 0x000fc60003f84070 */
[----:B------:R-:W-:Y:S02]  /*25c0*/  IMAD.MOV R7, RZ, RZ, -R7 ;  /* 0x000000ffff077224 */ /* 0x000fe400078e0a07 */
[--C-:B------:R-:W-:Y:S02]  /*25d0*/  @!P0 IMAD.IADD R40, R40, 0x1, -R6.reuse ;  /* 0x0000000128288824 */ /* 0x100fe400078e0a06 */
[C---:B------:R-:W-:Y:S01]  /*25e0*/  IMAD R41, R6.reuse, R7, R43 ;  /* 0x0000000706297224 */ /* 0x040fe200078e022b */
[----:B------:R-:W-:Y:S01]  /*25f0*/  IABS R43, R5 ;  /* 0x00000005002b7213 */ /* 0x000fe20000000000 */
[--C-:B------:R-:W-:Y:S01]  /*2600*/  @!P3 IMAD.IADD R39, R39, 0x1, -R6.reuse ;  /* 0x000000012727b824 */ /* 0x100fe200078e0a06 */
[----:B------:R-:W-:Y:S01]  /*2610*/  ISETP.GT.U32.AND P0, PT, R6, R40, PT ;  /* 0x000000280600720c */ /* 0x000fe20003f04070 */
[----:B------:R-:W-:Y:S01]  /*2620*/  @!P1 IMAD.IADD R38, R38, 0x1, -R6 ;  /* 0x0000000126269824 */ /* 0x000fe200078e0a06 */
[----:B------:R-:W-:Y:S01]  /*2630*/  ISETP.GE.AND P1, PT, R5, RZ, PT ;  /* 0x000000ff0500720c */ /* 0x000fe20003f26270 */
[----:B------:R-:W-:Y:S01]  /*2640*/  IMAD.HI.U32 R5, R4, R43, RZ ;  /* 0x0000002b04057227 */ /* 0x000fe200078e00ff */
[----:B------:R-:W-:-:S03]  /*2650*/  ISETP.GT.U32.AND P3, PT, R6, R39, PT ;  /* 0x000000270600720c */ /* 0x000fc60003f64070 */
[----:B------:R-:W-:Y:S02]  /*2660*/  IMAD.MOV R5, RZ, RZ, -R5 ;  /* 0x000000ffff057224 */ /* 0x000fe400078e0a05 */
[----:B------:R-:W-:Y:S01]  /*2670*/  @!P5 IMAD.MOV R38, RZ, RZ, -R38 ;  /* 0x000000ffff26d224 */ /* 0x000fe200078e0a26 */
[C---:B------:R-:W-:Y:S01]  /*2680*/  ISETP.GT.U32.AND P5, PT, R6.reuse, R41, PT ;  /* 0x000000290600720c */ /* 0x040fe20003fa4070 */
[----:B------:R-:W-:Y:S02]  /*2690*/  IMAD R43, R6, R5, R43 ;  /* 0x00000005062b7224 */ /* 0x000fe400078e022b */
[----:B------:R-:W-:Y:S01]  /*26a0*/  @!P4 IMAD.IADD R37, R37, 0x1, -R6 ;  /* 0x000000012525c824 */ /* 0x000fe200078e0a06 */
[----:B------:R-:W-:Y:S01]  /*26b0*/  ISETP.GE.AND P4, PT, R45, RZ, PT ;  /* 0x000000ff2d00720c */ /* 0x000fe20003f86270 */
[----:B------:R-:W-:Y:S01]  /*26c0*/  IMAD.HI.U32 R22, R4, R47, RZ ;  /* 0x0000002f04167227 */ /* 0x000fe200078e00ff */
[----:B------:R-:W-:-:S03]  /*26d0*/  IABS R45, R44 ;  /* 0x0000002c002d7213 */ /* 0x000fc60000000000 */
[----:B------:R-:W-:Y:S01]  /*26e0*/  @!P3 IMAD.IADD R39, R39, 0x1, -R6 ;  /* 0x000000012727b824 */ /* 0x000fe200078e0a06 */
[----:B------:R-:W-:Y:S01]  /*26f0*/  ISETP.GT.U32.AND P3, PT, R6, R43, PT ;  /* 0x0000002b0600720c */ /* 0x000fe20003f64070 */
[----:B------:R-:W-:Y:S01]  /*2700*/  @!P2 IMAD.MOV R37, RZ, RZ, -R37 ;  /* 0x000000ffff25a224 */ /* 0x000fe200078e0a25 */
[----:B------:R-:W-:Y:S01]  /*2710*/  ISETP.GE.AND P2, PT, R42, RZ, PT ;  /* 0x000000ff2a00720c */ /* 0x000fe20003f46270 */
[----:B------:R-:W-:-:S04]  /*2720*/  IMAD.HI.U32 R7, R4, R45, RZ ;  /* 0x0000002d04077227 */ /* 0x000fc800078e00ff */
[----:B------:R-:W-:Y:S02]  /*2730*/  @!P5 IMAD.IADD R41, R41, 0x1, -R6 ;  /* 0x000000012929d824 */ /* 0x000fe400078e0a06 */
[----:B------:R-:W-:-:S04]  /*2740*/  IMAD.HI.U32 R42, R4, R49, RZ ;  /* 0x00000031042a7227 */ /* 0x000fc800078e00ff */
[----:B------:R-:W-:Y:S02]  /*2750*/  IMAD.MOV R7, RZ, RZ, -R7 ;  /* 0x000000ffff077224 */ /* 0x000fe400078e0a07 */
[----:B------:R-:W-:Y:S01]  /*2760*/  @!P3 IMAD.IADD R43, R43, 0x1, -R6 ;  /* 0x000000012b2bb824 */ /* 0x000fe200078e0a06 */
[C---:B------:R-:W-:Y:S01]  /*2770*/  ISETP.GT.U32.AND P3, PT, R6.reuse, R41, PT ;  /* 0x000000290600720c */ /* 0x040fe20003f64070 */
[----:B------:R-:W-:Y:S02]  /*2780*/  IMAD.MOV R22, RZ, RZ, -R22 ;  /* 0x000000ffff167224 */ /* 0x000fe400078e0a16 */
[----:B------:R-:W-:Y:S02]  /*2790*/  IMAD.MOV R5, RZ, RZ, -R42 ;  /* 0x000000ffff057224 */ /* 0x000fe400078e0a2a */
[C---:B------:R-:W-:Y:S02]  /*27a0*/  IMAD R42, R6.reuse, R7, R45 ;  /* 0x00000007062a7224 */ /* 0x040fe400078e022d */
[----:B------:R-:W-:Y:S01]  /*27b0*/  IMAD R45, R6, R22, R47 ;  /* 0x00000016062d7224 */ /* 0x000fe200078e022f */
[----:B------:R-:W-:Y:S01]  /*27c0*/  IABS R22, R61 ;  /* 0x0000003d00167213 */ /* 0x000fe20000000000 */
[----:B------:R-:W-:Y:S01]  /*27d0*/  @!P0 IMAD.IADD R40, R40, 0x1, -R6 ;  /* 0x0000000128288824 */ /* 0x000fe200078e0a06 */
[C---:B------:R-:W-:Y:S01]  /*27e0*/  ISETP.GT.U32.AND P5, PT, R6.reuse, R42, PT ;  /* 0x0000002a0600720c */ /* 0x040fe20003fa4070 */
[C---:B------:R-:W-:Y:S01]  /*27f0*/  IMAD R47, R6.reuse, R5, R49 ;  /* 0x00000005062f7224 */ /* 0x040fe200078e0231 */
[----:B------:R-:W-:Y:S01]  /*2800*/  IABS R49, R71 ;  /* 0x0000004700317213 */ /* 0x000fe20000000000 */
[----:B------:R-:W-:Y:S01]  /*2810*/  @!P4 IMAD.MOV R40, RZ, RZ, -R40 ;  /* 0x000000ffff28c224 */ /* 0x000fe200078e0a28 */
[C---:B------:R-:W-:Y:S01]  /*2820*/  ISETP.GT.U32.AND P4, PT, R6.reuse, R43, PT ;  /* 0x0000002b0600720c */ /* 0x040fe20003f84070 */
[----:B------:R-:W-:Y:S01]  /*2830*/  @!P3 IMAD.IADD R41, R41, 0x1, -R6 ;  /* 0x000000012929b824 */ /* 0x000fe200078e0a06 */
[----:B------:R-:W-:Y:S01]  /*2840*/  ISETP.GT.U32.AND P3, PT, R6, R47, PT ;  /* 0x0000002f0600720c */ /* 0x000fe20003f64070 */
[----:B------:R-:W-:Y:S01]  /*2850*/  IMAD.HI.U32 R5, R4, R49, RZ ;  /* 0x0000003104057227 */ /* 0x000fe200078e00ff */
[----:B------:R-:W-:-:S03]  /*2860*/  ISETP.GE.AND P0, PT, R44, RZ, PT ;  /* 0x000000ff2c00720c */ /* 0x000fc60003f06270 */
[----:B------:R-:W-:Y:S02]  /*2870*/  IMAD.MOV R5, RZ, RZ, -R5 ;  /* 0x000000ffff057224 */ /* 0x000fe400078e0a05 */
[----:B------:R-:W-:Y:S01]  /*2880*/  @!P6 IMAD.MOV R39, RZ, RZ, -R39 ;  /* 0x000000ffff27e224 */ /* 0x000fe200078e0a27 */
[C---:B------:R-:W-:Y:S01]  /*2890*/  ISETP.GT.U32.AND P6, PT, R6.reuse, R45, PT ;  /* 0x0000002d0600720c */ /* 0x040fe20003fc4070 */
[----:B------:R-:W-:Y:S02]  /*28a0*/  IMAD R46, R6, R5, R49 ;  /* 0x00000005062e7224 */ /* 0x000fe400078e0231 */
[--C-:B------:R-:W-:Y:S02]  /*28b0*/  @!P5 IMAD.IADD R42, R42, 0x1, -R6.reuse ;  /* 0x000000012a2ad824 */ /* 0x100fe400078e0a06 */
[--C-:B------:R-:W-:Y:S01]  /*28c0*/  @!P4 IMAD.IADD R43, R43, 0x1, -R6.reuse ;  /* 0x000000012b2bc824 */ /* 0x100fe200078e0a06 */
[C---:B------:R-:W-:Y:S01]  /*28d0*/  ISETP.GT.U32.AND P4, PT, R6.reuse, R46, PT ;  /* 0x0000002e0600720c */ /* 0x040fe20003f84070 */
[----:B------:R-:W-:Y:S01]  /*28e0*/  @!P3 IMAD.IADD R47, R47, 0x1, -R6 ;  /* 0x000000012f2fb824 */ /* 0x000fe200078e0a06 */
[----:B------:R-:W-:Y:S01]  /*28f0*/  ISETP.GT.U32.AND P5, PT, R6, R42, PT ;  /* 0x0000002a0600720c */ /* 0x000fe20003fa4070 */
[----:B------:R-:W-:Y:S01]  /*2900*/  IMAD.HI.U32 R7, R4, R51, RZ ;  /* 0x0000003304077227 */ /* 0x000fe200078e00ff */
[----:B------:R-:W-:-:S03]  /*2910*/  ISETP.GE.AND P3, PT, R48, RZ, PT ;  /* 0x000000ff3000720c */ /* 0x000fc60003f66270 */
[----:B------:R-:W-:Y:S01]  /*2920*/  @!P2 IMAD.MOV R41, RZ, RZ, -R41 ;  /* 0x000000ffff29a224 */ /* 0x000fe200078e0a29 */
[----:B------:R-:W-:Y:S01]  /*2930*/  ISETP.GT.U32.AND P2, PT, R6, R47, PT ;  /* 0x0000002f0600720c */ /* 0x000fe20003f44070 */
[----:B------:R-:W-:Y:S02]  /*2940*/  IMAD.MOV R44, RZ, RZ, -R7 ;  /* 0x000000ffff2c7224 */ /* 0x000fe400078e0a07 */
[----:B------:R-:W-:-:S04]  /*2950*/  IMAD.HI.U32 R5, R4, R67, RZ ;  /* 0x0000004304057227 */ /* 0x000fc800078e00ff */
[----:B------:R-:W-:-:S04]  /*2960*/  IMAD.HI.U32 R7, R4, R69, RZ ;  /* 0x0000004504077227 */ /* 0x000fc800078e00ff */
[--C-:B------:R-:W-:Y:S01]  /*2970*/  @!P6 IMAD.IADD R45, R45, 0x1, -R6.reuse ;  /* 0x000000012d2de824 */ /* 0x100fe200078e0a06 */
[----:B------:R-:W-:Y:S01]  /*2980*/  ISETP.GE.AND P6, PT, R73, RZ, PT ;  /* 0x000000ff4900720c */ /* 0x000fe20003fc6270 */
[----:B------:R-:W-:Y:S01]  /*2990*/  IMAD.MOV R5, RZ, RZ, -R5 ;  /* 0x000000ffff057224 */ /* 0x000fe200078e0a05 */
[----:B------:R-:W-:Y:S01]  /*29a0*/  IABS R73, R80 ;  /* 0x0000005000497213 */ /* 0x000fe20000000000 */
[----:B------:R-:W-:Y:S02]  /*29b0*/  IMAD.MOV R7, RZ, RZ, -R7 ;  /* 0x000000ffff077224 */ /* 0x000fe400078e0a07 */
[--C-:B------:R-:W-:Y:S01]  /*29c0*/  @!P4 IMAD.IADD R46, R46, 0x1, -R6.reuse ;  /* 0x000000012e2ec824 */ /* 0x100fe200078e0a06 */
[----:B------:R-:W-:Y:S01]  /*29d0*/  ISETP.GT.U32.AND P4, PT, R6, R45, PT ;  /* 0x0000002d0600720c */ /* 0x000fe20003f84070 */
[----:B------:R-:W-:Y:S02]  /*29e0*/  @!P5 IMAD.IADD R42, R42, 0x1, -R6 ;  /* 0x000000012a2ad824 */ /* 0x000fe400078e0a06 */
[C---:B------:R-:W-:Y:S01]  /*29f0*/  IMAD R48, R6.reuse, R5, R67 ;  /* 0x0000000506307224 */ /* 0x040fe200078e0243 */
[----:B------:R-:W-:Y:S01]  /*2a00*/  IABS R67, R59 ;  /* 0x0000003b00437213 */ /* 0x000fe20000000000 */
[C---:B------:R-:W-:Y:S01]  /*2a10*/  IMAD R49, R6.reuse, R7, R69 ;  /* 0x0000000706317224 */ /* 0x040fe200078e0245 */
[----:B------:R-:W-:Y:S01]  /*2a20*/  IABS R69, R86 ;  /* 0x0000005600457213 */ /* 0x000fe20000000000 */
[C---:B------:R-:W-:Y:S01]  /*2a30*/  IMAD R44, R6.reuse, R44, R51 ;  /* 0x0000002c062c7224 */ /* 0x040fe200078e0233 */
[----:B------:R-:W-:Y:S01]  /*2a40*/  IABS R51, R65 ;  /* 0x0000004100337213 */ /* 0x000fe20000000000 */
[----:B------:R-:W-:Y:S01]  /*2a50*/  @!P0 IMAD.MOV R42, RZ, RZ, -R42 ;  /* 0x000000ffff2a8224 */ /* 0x000fe200078e0a2a */
[C---:B------:R-:W-:Y:S01]  /*2a60*/  ISETP.GT.U32.AND P0, PT, R6.reuse, R48, PT ;  /* 0x000000300600720c */ /* 0x040fe20003f04070 */
[----:B------:R-:W-:Y:S01]  /*2a70*/  @!P1 IMAD.MOV R43, RZ, RZ, -R43 ;  /* 0x000000ffff2b9224 */ /* 0x000fe200078e0a2b */
[C---:B------:R-:W-:Y:S01]  /*2a80*/  ISETP.GT.U32.AND P1, PT, R6.reuse, R46, PT ;  /* 0x0000002e0600720c */ /* 0x040fe20003f24070 */
[--C-:B------:R-:W-:Y:S01]  /*2a90*/  @!P2 IMAD.IADD R47, R47, 0x1, -R6.reuse ;  /* 0x000000012f2fa824 */ /* 0x100fe200078e0a06 */
[C---:B------:R-:W-:Y:S01]  /*2aa0*/  ISETP.GT.U32.AND P2, PT, R6.reuse, R49, PT ;  /* 0x000000310600720c */ /* 0x040fe20003f44070 */
[----:B------:R-:W-:Y:S01]  /*2ab0*/  @!P4 IMAD.IADD R45, R45, 0x1, -R6 ;  /* 0x000000012d2dc824 */ /* 0x000fe200078e0a06 */
[----:B------:R-:W-:Y:S01]  /*2ac0*/  ISETP.GT.U32.AND P5, PT, R6, R44, PT ;  /* 0x0000002c0600720c */ /* 0x000fe20003fa4070 */
[----:B------:R-:W-:Y:S01]  /*2ad0*/  IMAD.HI.U32 R5, R4, R51, RZ ;  /* 0x0000003304057227 */ /* 0x000fe200078e00ff */
[----:B------:R-:W-:-:S02]  /*2ae0*/  ISETP.GE.AND P4, PT, R71, RZ, PT ;  /* 0x000000ff4700720c */ /* 0x000fc40003f86270 */
[----:B------:R-:W-:Y:S01]  /*2af0*/  IABS R71, R88 ;  /* 0x0000005800477213 */ /* 0x000fe20000000000 */
[----:B------:R-:W-:-:S04]  /*2b00*/  IMAD.HI.U32 R7, R4, R67, RZ ;  /* 0x0000004304077227 */ /* 0x000fc800078e00ff */
[----:B------:R-:W-:Y:S02]  /*2b10*/  IMAD.MOV R5, RZ, RZ, -R5 ;  /* 0x000000ffff057224 */ /* 0x000fe400078e0a05 */
[----:B------:R-:W-:Y:S02]  /*2b20*/  IMAD.MOV R7, RZ, RZ, -R7 ;  /* 0x000000ffff077224 */ /* 0x000fe400078e0a07 */
[--C-:B------:R-:W-:Y:S01]  /*2b30*/  @!P0 IMAD.IADD R48, R48, 0x1, -R6.reuse ;  /* 0x0000000130308824 */ /* 0x100fe200078e0a06 */
[----:B------:R-:W-:Y:S01]  /*2b40*/  ISETP.GE.AND P0, PT, R50, RZ, PT ;  /* 0x000000ff3200720c */ /* 0x000fe20003f06270 */
[--C-:B------:R-:W-:Y:S01]  /*2b50*/  @!P1 IMAD.IADD R46, R46, 0x1, -R6.reuse ;  /* 0x000000012e2e9824 */ /* 0x100fe200078e0a06 */
[----:B------:R-:W-:Y:S01]  /*2b60*/  ISETP.GE.AND P1, PT, R52, RZ, PT ;  /* 0x000000ff3400720c */ /* 0x000fe20003f26270 */
[----:B------:R-:W-:Y:S01]  /*2b70*/  @!P2 IMAD.IADD R49, R49, 0x1, -R6 ;  /* 0x000000013131a824 */ /* 0x000fe200078e0a06 */
[C---:B------:R-:W-:Y:S01]  /*2b80*/  ISETP.GT.U32.AND P2, PT, R6.reuse, R48, PT ;  /* 0x000000300600720c */ /* 0x040fe20003f44070 */
[----:B------:R-:W-:-:S02]  /*2b90*/  IMAD R50, R6, R5, R51 ;  /* 0x0000000506327224 */ /* 0x000fc400078e0233 */
[----:B------:R-:W-:Y:S01]  /*2ba0*/  IMAD R52, R6, R7, R67 ;  /* 0x0000000706347224 */ /* 0x000fe200078e0243 */
[----:B------:R-:W-:Y:S01]  /*2bb0*/  IABS R7, R53 ;  /* 0x0000003500077213 */ /* 0x000fe20000000000 */
[----:B------:R-:W-:Y:S01]  /*2bc0*/  IMAD.MOV.U32 R51, RZ, RZ, R22 ;  /* 0x000000ffff337224 */ /* 0x000fe200078e0016 */
[----:B------:R-:W-:Y:S01]  /*2bd0*/  IABS R22, R54 ;  /* 0x0000003600167213 */ /* 0x000fe20000000000 */
[----:B------:R-:W-:Y:S01]  /*2be0*/  @!P5 IMAD.IADD R44, R44, 0x1, -R6 ;  /* 0x000000012c2cd824 */ /* 0x000fe200078e0a06 */
[----:B------:R-:W-:Y:S01]  /*2bf0*/  IABS R67, R62 ;  /* 0x0000003e00437213 */ /* 0x000fe20000000000 */
[----:B------:R-:W-:Y:S01]  /*2c00*/  @!P6 IMAD.MOV R45, RZ, RZ, -R45 ;  /* 0x000000ffff2de224 */ /* 0x000fe200078e0a2d */
[----:B------:R-:W-:Y:S01]  /*2c10*/  ISETP.GT.U32.AND P6, PT, R6, R49, PT ;  /* 0x000000310600720c */ /* 0x000fe20003fc4070 */
[----:B------:R-:W-:Y:S01]  /*2c20*/  IMAD.HI.U32 R5, R4, R51, RZ ;  /* 0x0000003304057227 */ /* 0x000fe200078e00ff */
[----:B------:R-:W-:-:S03]  /*2c30*/  ISETP.GT.U32.AND P5, PT, R6, R44, PT ;  /* 0x0000002c0600720c */ /* 0x000fc60003fa4070 */
[----:B------:R-:W-:Y:S01]  /*2c40*/  @!P4 IMAD.MOV R46, RZ, RZ, -R46 ;  /* 0x000000ffff2ec224 */ /* 0x000fe200078e0a2e */
[C---:B------:R-:W-:Y:S01]  /*2c50*/  ISETP.GT.U32.AND P4, PT, R6.reuse, R52, PT ;  /* 0x000000340600720c */ /* 0x040fe20003f84070 */
[----:B------:R-:W-:Y:S02]  /*2c60*/  IMAD.MOV R5, RZ, RZ, -R5 ;  /* 0x000000ffff057224 */ /* 0x000fe400078e0a05 */
[----:B------:R-:W-:Y:S01]  /*2c70*/  @!P3 IMAD.MOV R47, RZ, RZ, -R47 ;  /* 0x000000ffff2fb224 */ /* 0x000fe200078e0a2f */
[C---:B------:R-:W-:Y:S01]  /*2c80*/  ISETP.GT.U32.AND P3, PT, R6.reuse, R50, PT ;  /* 0x000000320600720c */ /* 0x040fe20003f64070 */
[----:B------:R-:W-:Y:S02]  /*2c90*/  IMAD R51, R6, R5, R51 ;  /* 0x0000000506337224 */ /* 0x000fe400078e0233 */
[--C-:B------:R-:W-:Y:S02]  /*2ca0*/  @!P6 IMAD.IADD R49, R49, 0x1, -R6.reuse ;  /* 0x000000013131e824 */ /* 0x100fe400078e0a06 */
[----:B------:R-:W-:Y:S01]  /*2cb0*/  @!P5 IMAD.IADD R44, R44, 0x1, -R6 ;  /* 0x000000012c2cd824 */ /* 0x000fe200078e0a06 */
[----:B------:R-:W-:Y:S01]  /*2cc0*/  ISETP.GT.U32.AND P6, PT, R6, R51, PT ;  /* 0x000000330600720c */ /* 0x000fe20003fc4070 */
[----:B------:R-:W-:Y:S01]  /*2cd0*/  IMAD.HI.U32 R5, R4, R7, RZ ;  /* 0x0000000704057227 */ /* 0x000fe200078e00ff */
[----:B------:R-:W-:-:S03]  /*2ce0*/  ISETP.GE.AND P5, PT, R66, RZ, PT ;  /* 0x000000ff4200720c */ /* 0x000fc60003fa6270 */
[--C-:B------:R-:W-:Y:S02]  /*2cf0*/  @!P4 IMAD.IADD R52, R52, 0x1, -R6.reuse ;  /* 0x000000013434c824 */ /* 0x100fe400078e0a06 */
[----:B------:R-:W-:Y:S02]  /*2d00*/  IMAD.MOV R5, RZ, RZ, -R5 ;  /* 0x000000ffff057224 */ /* 0x000fe400078e0a05 */
[--C-:B------:R-:W-:Y:S01]  /*2d10*/  @!P2 IMAD.IADD R48, R48, 0x1, -R6.reuse ;  /* 0x000000013030a824 */ /* 0x100fe200078e0a06 */
[----:B------:R-:W-:Y:S01]  /*2d20*/  ISETP.GT.U32.AND P4, PT, R6, R52, PT ;  /* 0x000000340600720c */ /* 0x000fe20003f84070 */
[--C-:B------:R-:W-:Y:S01]  /*2d30*/  @!P3 IMAD.IADD R50, R50, 0x1, -R6.reuse ;  /* 0x000000013232b824 */ /* 0x100fe200078e0a06 */
[----:B------:R-:W-:Y:S01]  /*2d40*/  ISETP.GE.AND P2, PT, R59, RZ, PT ;  /* 0x000000ff3b00720c */ /* 0x000fe20003f46270 */
[----:B------:R-:W-:Y:S01]  /*2d50*/  @!P6 IMAD.IADD R51, R51, 0x1, -R6 ;  /* 0x000000013333e824 */ /* 0x000fe200078e0a06 */
[----:B------:R-:W-:Y:S01]  /*2d60*/  ISETP.GE.AND P6, PT, R53, RZ, PT ;  /* 0x000000ff3500720c */ /* 0x000fe20003fc6270 */
[C---:B------:R-:W-:Y:S01]  /*2d70*/  IMAD R53, R6.reuse, R5, R7 ;  /* 0x0000000506357224 */ /* 0x040fe200078e0207 */
[----:B------:R-:W-:Y:S01]  /*2d80*/  IABS R59, R57 ;  /* 0x00000039003b7213 */ /* 0x000fe20000000000 */
[----:B------:R-:W-:Y:S01]  /*2d90*/  @!P5 IMAD.MOV R48, RZ, RZ, -R48 ;  /* 0x000000ffff30d224 */ /* 0x000fe200078e0a30 */
[C---:B------:R-:W-:Y:S01]  /*2da0*/  ISETP.GT.U32.AND P5, PT, R6.reuse, R50, PT ;  /* 0x000000320600720c */ /* 0x040fe20003fa4070 */
[----:B------:R-:W-:Y:S01]  /*2db0*/  @!P0 IMAD.MOV R49, RZ, RZ, -R49 ;  /* 0x000000ffff318224 */ /* 0x000fe200078e0a31 */
[----:B------:R-:W-:Y:S01]  /*2dc0*/  ISETP.GE.AND P3, PT, R61, RZ, PT ;  /* 0x000000ff3d00720c */ /* 0x000fe20003f66270 */
[----:B------:R-:W-:Y:S01]  /*2dd0*/  @!P1 IMAD.MOV R44, RZ, RZ, -R44 ;  /* 0x000000ffff2c9224 */ /* 0x000fe200078e0a2c */
[----:B------:R-:W-:Y:S01]  /*2de0*/  ISETP.GT.U32.AND P0, PT, R6, R51, PT ;  /* 0x000000330600720c */ /* 0x000fe20003f04070 */
[----:B------:R-:W-:Y:S01]  /*2df0*/  @!P4 IMAD.IADD R52, R52, 0x1, -R6 ;  /* 0x000000013434c824 */ /* 0x000fe200078e0a06 */
[----:B------:R-:W-:Y:S01]  /*2e00*/  ISETP.GT.U32.AND P4, PT, R6, R53, PT ;  /* 0x000000350600720c */ /* 0x000fe20003f84070 */
[----:B------:R-:W-:Y:S01]  /*2e10*/  IMAD.HI.U32 R5, R4, R59, RZ ;  /* 0x0000003b04057227 */ /* 0x000fe200078e00ff */
[----:B------:R-:W-:-:S02]  /*2e20*/  ISETP.GE.AND P1, PT, R65, RZ, PT ;  /* 0x000000ff4100720c */ /* 0x000fc40003f26270 */
[----:B------:R-:W-:Y:S01]  /*2e30*/  IABS R61, R55 ;  /* 0x00000037003d7213 */ /* 0x000fe20000000000 */
[----:B------:R-:W-:Y:S01]  /*2e40*/  IMAD.MOV R5, RZ, RZ, -R5 ;  /* 0x000000ffff057224 */ /* 0x000fe200078e0a05 */
[----:B------:R-:W-:Y:S01]  /*2e50*/  IABS R65, R64 ;  /* 0x0000004000417213 */ /* 0x000fe20000000000 */
[----:B------:R-:W-:Y:S01]  /*2e60*/  @!P5 IMAD.IADD R50, R50, 0x1, -R6 ;  /* 0x000000013232d824 */ /* 0x000fe200078e0a06 */
[----:B------:R-:W-:Y:S01]  /*2e70*/  ISETP.GE.AND P5, PT, R57, RZ, PT ;  /* 0x000000ff3900720c */ /* 0x000fe20003fa6270 */
[----:B------:R-:W-:Y:S01]  /*2e80*/  IMAD.HI.U32 R7, R4, R61, RZ ;  /* 0x0000003d04077227 */ /* 0x000fe200078e00ff */
[----:B------:R-:W-:-:S03]  /*2e90*/  IABS R57, R60 ;  /* 0x0000003c00397213 */ /* 0x000fc60000000000 */
[----:B------:R-:W-:Y:S02]  /*2ea0*/  IMAD.MOV R7, RZ, RZ, -R7 ;  /* 0x000000ffff077224 */ /* 0x000fe400078e0a07 */
[C---:B------:R-:W-:Y:S01]  /*2eb0*/  IMAD R5, R6.reuse, R5, R59 ;  /* 0x0000000506057224 */ /* 0x040fe200078e023b */
[----:B------:R-:W-:Y:S01]  /*2ec0*/  IABS R59, R56 ;  /* 0x00000038003b7213 */ /* 0x000fe20000000000 */
[--C-:B------:R-:W-:Y:S01]  /*2ed0*/  @!P0 IMAD.IADD R51, R51, 0x1, -R6.reuse ;  /* 0x0000000133338824 */ /* 0x100fe200078e0a06 */
[----:B------:R-:W-:Y:S01]  /*2ee0*/  ISETP.GE.AND P0, PT, R55, RZ, PT ;  /* 0x000000ff3700720c */ /* 0x000fe20003f06270 */
[----:B------:R-:W-:Y:S02]  /*2ef0*/  @!P4 IMAD.IADD R53, R53, 0x1, -R6 ;  /* 0x000000013535c824 */ /* 0x000fe400078e0a06 */
[C---:B------:R-:W-:Y:S01]  /*2f00*/  IMAD R7, R6.reuse, R7, R61 ;  /* 0x0000000706077224 */ /* 0x040fe200078e023d */
[----:B------:R-:W-:Y:S01]  /*2f10*/  IABS R61, R58 ;  /* 0x0000003a003d7213 */ /* 0x000fe20000000000 */
[----:B------:R-:W-:Y:S01]  /*2f20*/  @!P1 IMAD.MOV R50, RZ, RZ, -R50 ;  /* 0x000000ffff329224 */ /* 0x000fe200078e0a32 */
[C---:B------:R-:W-:Y:S01]  /*2f30*/  ISETP.GT.U32.AND P1, PT, R6.reuse, R5, PT ;  /* 0x000000050600720c */ /* 0x040fe20003f24070 */
[----:B------:R-:W-:Y:S01]  /*2f40*/  IMAD.MOV.U32 R55, RZ, RZ, R22 ;  /* 0x000000ffff377224 */ /* 0x000fe200078e0016 */
[C---:B------:R-:W-:Y:S01]  /*2f50*/  ISETP.GT.U32.AND P4, PT, R6.reuse, R53, PT ;  /* 0x000000350600720c */ /* 0x040fe20003f84070 */
[----:B------:R-:W-:Y:S01]  /*2f60*/  @!P3 IMAD.MOV R51, RZ, RZ, -R51 ;  /* 0x000000ffff33b224 */ /* 0x000fe200078e0a33 */
[----:B------:R-:W-:Y:S01]  /*2f70*/  ISETP.GT.U32.AND P3, PT, R6, R7, PT ;  /* 0x000000070600720c */ /* 0x000fe20003f64070 */
[----:B------:R-:W-:-:S04]  /*2f80*/  IMAD.HI.U32 R22, R4, R55, RZ ;  /* 0x0000003704167227 */ /* 0x000fc800078e00ff */
[----:B------:R-:W-:Y:S01]  /*2f90*/  @!P2 IMAD.MOV R52, RZ, RZ, -R52 ;  /* 0x000000ffff34a224 */ /* 0x000fe200078e0a34 */
[----:B------:R-:W-:Y:S01]  /*2fa0*/  ISETP.GE.AND P2, PT, R54, RZ, PT ;  /* 0x000000ff3600720c */ /* 0x000fe20003f46270 */
[----:B------:R-:W-:Y:S02]  /*2fb0*/  IMAD.MOV R54, RZ, RZ, -R22 ;  /* 0x000000ffff367224 */ /* 0x000fe400078e0a16 */
[----:B------:R-:W-:-:S04]  /*2fc0*/  IMAD.HI.U32 R22, R4, R57, RZ ;  /* 0x0000003904167227 */ /* 0x000fc800078e00ff */
[C---:B------:R-:W-:Y:S02]  /*2fd0*/  IMAD R55, R6.reuse, R54, R55 ;  /* 0x0000003606377224 */ /* 0x040fe400078e0237 */
[----:B------:R-:W-:Y:S02]  /*2fe0*/  @!P1 IMAD.IADD R5, R5, 0x1, -R6 ;  /* 0x0000000105059824 */ /* 0x000fe400078e0a06 */
[----:B------:R-:W-:Y:S02]  /*2ff0*/  IMAD.MOV R22, RZ, RZ, -R22 ;  /* 0x000000ffff167224 */ /* 0x000fe400078e0a16 */
[--C-:B------:R-:W-:Y:S01]  /*3000*/  @!P4 IMAD.IADD R53, R53, 0x1, -R6.reuse ;  /* 0x000000013535c824 */ /* 0x100fe200078e0a06 */
[C---:B------:R-:W-:Y:S01]  /*3010*/  ISETP.GT.U32.AND P4, PT, R6.reuse, R55, PT ;  /* 0x000000370600720c */ /* 0x040fe20003f84070 */
[----:B------:R-:W-:Y:S01]  /*3020*/  @!P3 IMAD.IADD R7, R7, 0x1, -R6 ;  /* 0x000000010707b824 */ /* 0x000fe200078e0a06 */
[C---:B------:R-:W-:Y:S01]  /*3030*/  ISETP.GT.U32.AND P1, PT, R6.reuse, R5, PT ;  /* 0x000000050600720c */ /* 0x040fe20003f24070 */
[----:B------:R-:W-:-:S02]  /*3040*/  IMAD R57, R6, R22, R57 ;  /* 0x0000001606397224 */ /* 0x000fc400078e0239 */
[----:B------:R-:W-:Y:S01]  /*3050*/  IMAD.HI.U32 R22, R4, R59, RZ ;  /* 0x0000003b04167227 */ /* 0x000fe200078e00ff */
[----:B------:R-:W-:-:S03]  /*3060*/  ISETP.GT.U32.AND P3, PT, R6, R7, PT ;  /* 0x000000070600720c */ /* 0x000fc60003f64070 */
[----:B------:R-:W-:-:S04]  /*3070*/  IMAD.HI.U32 R54, R4, R61, RZ ;  /* 0x0000003d04367227 */ /* 0x000fc800078e00ff */
[----:B------:R-:W-:Y:S02]  /*3080*/  IMAD.MOV R22, RZ, RZ, -R22 ;  /* 0x000000ffff167224 */ /* 0x000fe400078e0a16 */
[----:B------:R-:W-:Y:S01]  /*3090*/  @!P6 IMAD.MOV R53, RZ, RZ, -R53 ;  /* 0x000000ffff35e224 */ /* 0x000fe200078e0a35 */
[C---:B------:R-:W-:Y:S01]  /*30a0*/  ISETP.GT.U32.AND P6, PT, R6.reuse, R57, PT ;  /* 0x000000390600720c */ /* 0x040fe20003fc4070 */
[----:B------:R-:W-:Y:S02]  /*30b0*/  IMAD.MOV R54, RZ, RZ, -R54 ;  /* 0x000000ffff367224 */ /* 0x000fe400078e0a36 */
[C---:B------:R-:W-:Y:S02]  /*30c0*/  IMAD R59, R6.reuse, R22, R59 ;  /* 0x00000016063b7224 */ /* 0x040fe400078e023b */
[--C-:B------:R-:W-:Y:S02]  /*30d0*/  @!P4 IMAD.IADD R55, R55, 0x1, -R6.reuse ;  /* 0x000000013737c824 */ /* 0x100fe400078e0a06 */
[--C-:B------:R-:W-:Y:S01]  /*30e0*/  @!P1 IMAD.IADD R5, R5, 0x1, -R6.reuse ;  /* 0x0000000105059824 */ /* 0x100fe200078e0a06 */
[C---:B------:R-:W-:Y:S01]  /*30f0*/  ISETP.GT.U32.AND P1, PT, R6.reuse, R59, PT ;  /* 0x0000003b0600720c */ /* 0x040fe20003f24070 */
[C---:B------:R-:W-:Y:S01]  /*3100*/  IMAD R61, R6.reuse, R54, R61 ;  /* 0x00000036063d7224 */ /* 0x040fe200078e023d */
[----:B------:R-:W-:Y:S01]  /*3110*/  ISETP.GT.U32.AND P4, PT, R6, R55, PT ;  /* 0x000000370600720c */ /* 0x000fe20003f84070 */
[----:B------:R-:W-:-:S02]  /*3120*/  @!P3 IMAD.IADD R7, R7, 0x1, -R6 ;  /* 0x000000010707b824 */ /* 0x000fc400078e0a06 */
[----:B------:R-:W-:Y:S01]  /*3130*/  @!P6 IMAD.IADD R57, R57, 0x1, -R6 ;  /* 0x000000013939e824 */ /* 0x000fe200078e0a06 */
[----:B------:R-:W-:Y:S01]  /*3140*/  ISETP.GT.U32.AND P3, PT, R6, R61, PT ;  /* 0x0000003d0600720c */ /* 0x000fe20003f64070 */
[----:B------:R-:W-:Y:S02]  /*3150*/  IMAD.MOV.U32 R54, RZ, RZ, R5 ;  /* 0x000000ffff367224 */ /* 0x000fe400078e0005 */
[----:B------:R-:W-:Y:S01]  /*3160*/  IMAD.HI.U32 R5, R4, R65, RZ ;  /* 0x0000004104057227 */ /* 0x000fe200078e00ff */
[----:B------:R-:W-:-:S03]  /*3170*/  ISETP.GT.U32.AND P6, PT, R6, R57, PT ;  /* 0x000000390600720c */ /* 0x000fc60003fc4070 */
[--C-:B------:R-:W-:Y:S01]  /*3180*/  @!P1 IMAD.IADD R59, R59, 0x1, -R6.reuse ;  /* 0x000000013b3b9824 */ /* 0x100fe200078e0a06 */
[----:B------:R-:W-:Y:S01]  /*3190*/  ISETP.GE.AND P1, PT, R58, RZ, PT ;  /* 0x000000ff3a00720c */ /* 0x000fe20003f26270 */
[--C-:B------:R-:W-:Y:S01]  /*31a0*/  @!P4 IMAD.IADD R55, R55, 0x1, -R6.reuse ;  /* 0x000000013737c824 */ /* 0x100fe200078e0a06 */
[----:B------:R-:W-:Y:S01]  /*31b0*/  ISETP.GE.AND P4, PT, R56, RZ, PT ;  /* 0x000000ff3800720c */ /* 0x000fe20003f86270 */
[----:B------:R-:W-:Y:S02]  /*31c0*/  IMAD.MOV.U32 R56, RZ, RZ, R7 ;  /* 0x000000ffff387224 */ /* 0x000fe400078e0007 */
[----:B------:R-:W-:Y:S01]  /*31d0*/  @!P3 IMAD.IADD R61, R61, 0x1, -R6 ;  /* 0x000000013d3db824 */ /* 0x000fe200078e0a06 */
[----:B------:R-:W-:Y:S01]  /*31e0*/  ISETP.GT.U32.AND P3, PT, R6, R59, PT ;  /* 0x0000003b0600720c */ /* 0x000fe20003f64070 */
[----:B------:R-:W-:Y:S02]  /*31f0*/  IMAD.MOV R5, RZ, RZ, -R5 ;  /* 0x000000ffff057224 */ /* 0x000fe400078e0a05 */
[----:B------:R-:W-:-:S04]  /*3200*/  IMAD.HI.U32 R7, R4, R67, RZ ;  /* 0x0000004304077227 */ /* 0x000fc800078e00ff */
[C---:B------:R-:W-:Y:S01]  /*3210*/  IMAD R5, R6.reuse, R5, R65 ;  /* 0x0000000506057224 */ /* 0x040fe200078e0241 */
[----:B------:R-:W-:Y:S01]  /*3220*/  IABS R65, R89 ;  /* 0x0000005900417213 */ /* 0x000fe20000000000 */
[----:B------:R-:W-:Y:S02]  /*3230*/  IMAD.MOV R7, RZ, RZ, -R7 ;  /* 0x000000ffff077224 */ /* 0x000fe400078e0a07 */
        /* <DEDUP_REMOVED lines=8> */
[----:B------:R-:W-:Y:S01]  /*32c0*/  @!P5 IMAD.MOV R54, RZ, RZ, -R54 ;  /* 0x000000ffff36d224 */ /* 0x000fe200078e0a36 */
[----:B------:R-:W-:Y:S01]  /*32d0*/  ISETP.GE.AND P5, PT, R60, RZ, PT ;  /* 0x000000ff3c00720c */ /* 0x000fe20003fa6270 */
[----:B------:R-:W-:Y:S01]  /*32e0*/  IMAD.MOV.U32 R58, RZ, RZ, R55 ;  /* 0x000000ffff3a7224 */ /* 0x000fe200078e0037 */
[----:B------:R-:W-:Y:S01]  /*32f0*/  IABS R55, R63 ;  /* 0x0000003f00377213 */ /* 0x000fe20000000000 */
[----:B------:R-:W-:-:S02]  /*3300*/  IMAD.MOV.U32 R60, RZ, RZ, R57 ;  /* 0x000000ffff3c7224 */ /* 0x000fc400078e0039 */
[----:B------:R-:W-:Y:S02]  /*3310*/  @!P6 IMAD.IADD R5, R5, 0x1, -R6 ;  /* 0x000000010505e824 */ /* 0x000fe400078e0a06 */
[----:B------:R-:W-:-:S03]  /*3320*/  IMAD.HI.U32 R22, R4, R55, RZ ;  /* 0x0000003704167227 */ /* 0x000fc600078e00ff */
[----:B------:R-:W-:Y:S01]  /*3330*/  ISETP.GT.U32.AND P6, PT, R6, R5, PT ;  /* 0x000000050600720c */ /* 0x000fe20003fc4070 */
[--C-:B------:R-:W-:Y:S01]  /*3340*/  @!P0 IMAD.IADD R61, R61, 0x1, -R6.reuse ;  /* 0x000000013d3d8824 */ /* 0x100fe200078e0a06 */
[----:B------:R-:W-:Y:S01]  /*3350*/  ISETP.GE.AND P0, PT, R63, RZ, PT ;  /* 0x000000ff3f00720c */ /* 0x000fe20003f06270 */
[----:B------:R-:W-:Y:S01]  /*3360*/  @!P3 IMAD.IADD R7, R7, 0x1, -R6 ;  /* 0x000000010707b824 */ /* 0x000fe200078e0a06 */
[----:B------:R-:W-:Y:S01]  /*3370*/  IABS R63, R87 ;  /* 0x00000057003f7213 */ /* 0x000fe20000000000 */
[----:B------:R-:W-:Y:S01]  /*3380*/  @!P5 IMAD.MOV R60, RZ, RZ, -R60 ;  /* 0x000000ffff3cd224 */ /* 0x000fe200078e0a3c */
[----:B------:R-:W-:Y:S01]  /*3390*/  ISETP.GE.AND P5, PT, R62, RZ, PT ;  /* 0x000000ff3e00720c */ /* 0x000fe20003fa6270 */
[----:B------:R-:W-:Y:S01]  /*33a0*/  IMAD.MOV R62, RZ, RZ, -R22 ;  /* 0x000000ffff3e7224 */ /* 0x000fe200078e0a16 */
[----:B------:R-:W-:Y:S01]  /*33b0*/  ISETP.GT.U32.AND P3, PT, R6, R7, PT ;  /* 0x000000070600720c */ /* 0x000fe20003f64070 */
[----:B------:R-:W-:-:S04]  /*33c0*/  IMAD.HI.U32 R22, R4, R63, RZ ;  /* 0x0000003f04167227 */ /* 0x000fc800078e00ff */
[----:B------:R-:W-:-:S04]  /*33d0*/  IMAD.HI.U32 R57, R4, R65, RZ ;  /* 0x0000004104397227 */ /* 0x000fc800078e00ff */
[----:B------:R-:W-:Y:S02]  /*33e0*/  IMAD R55, R6, R62, R55 ;  /* 0x0000003e06377224 */ /* 0x000fe400078e0237 */
[----:B------:R-:W-:Y:S02]  /*33f0*/  IMAD.MOV R62, RZ, RZ, -R22 ;  /* 0x000000ffff3e7224 */ /* 0x000fe400078e0a16 */
[----:B------:R-:W-:Y:S01]  /*3400*/  @!P2 IMAD.MOV R58, RZ, RZ, -R58 ;  /* 0x000000ffff3aa224 */ /* 0x000fe200078e0a3a */
[----:B------:R-:W-:Y:S01]  /*3410*/  ISETP.GE.AND P2, PT, R64, RZ, PT ;  /* 0x000000ff4000720c */ /* 0x000fe20003f46270 */
[----:B------:R-:W-:Y:S02]  /*3420*/  IMAD.MOV R64, RZ, RZ, -R57 ;  /* 0x000000ffff407224 */ /* 0x000fe400078e0a39 */
[----:B------:R-:W-:Y:S01]  /*3430*/  @!P6 IMAD.IADD R5, R5, 0x1, -R6 ;  /* 0x000000010505e824 */ /* 0x000fe200078e0a06 */
[C---:B------:R-:W-:Y:S01]  /*3440*/  ISETP.GT.U32.AND P6, PT, R6.reuse, R55, PT ;  /* 0x000000370600720c */ /* 0x040fe20003fc4070 */
[----:B------:R-:W-:-:S02]  /*3450*/  IMAD R57, R6, R62, R63 ;  /* 0x0000003e06397224 */ /* 0x000fc400078e023f */
[----:B------:R-:W-:Y:S02]  /*3460*/  @!P3 IMAD.IADD R7, R7, 0x1, -R6 ;  /* 0x000000010707b824 */ /* 0x000fe400078e0a06 */
[----:B------:R-:W-:Y:S01]  /*3470*/  IMAD.HI.U32 R22, R4, R67, RZ ;  /* 0x0000004304167227 */ /* 0x000fe200078e00ff */
[----:B------:R-:W-:-:S03]  /*3480*/  ISETP.GT.U32.AND P3, PT, R6, R57, PT ;  /* 0x000000390600720c */ /* 0x000fc60003f64070 */
[----:B------:R-:W-:Y:S02]  /*3490*/  IMAD.MOV R22, RZ, RZ, -R22 ;  /* 0x000000ffff167224 */ /* 0x000fe400078e0a16 */
[C---:B------:R-:W-:Y:S02]  /*34a0*/  IMAD R63, R6.reuse, R64, R65 ;  /* 0x00000040063f7224 */ /* 0x040fe400078e0241 */
[----:B------:R-:W-:Y:S02]  /*34b0*/  @!P6 IMAD.IADD R55, R55, 0x1, -R6 ;  /* 0x000000013737e824 */ /* 0x000fe400078e0a06 */
[----:B------:R-:W-:Y:S02]  /*34c0*/  IMAD R65, R6, R22, R67 ;  /* 0x0000001606417224 */ /* 0x000fe400078e0243 */
[----:B------:R-:W-:Y:S01]  /*34d0*/  IMAD.HI.U32 R22, R4, R69, RZ ;  /* 0x0000004504167227 */ /* 0x000fe200078e00ff */
[----:B------:R-:W-:-:S03]  /*34e0*/  ISETP.GT.U32.AND P6, PT, R6, R55, PT ;  /* 0x000000370600720c */ /* 0x000fc60003fc4070 */
[----:B------:R-:W-:Y:S02]  /*34f0*/  @!P3 IMAD.IADD R57, R57, 0x1, -R6 ;  /* 0x000000013939b824 */ /* 0x000fe400078e0a06 */
[----:B------:R-:W-:Y:S02]  /*3500*/  IMAD.MOV R22, RZ, RZ, -R22 ;  /* 0x000000ffff167224 */ /* 0x000fe400078e0a16 */
[----:B------:R-:W-:Y:S01]  /*3510*/  IMAD.HI.U32 R62, R4, R71, RZ ;  /* 0x00000047043e7227 */ /* 0x000fe200078e00ff */
[----:B------:R-:W-:-:S03]  /*3520*/  ISETP.GT.U32.AND P3, PT, R6, R57, PT ;  /* 0x000000390600720c */ /* 0x000fc60003f64070 */
[C---:B------:R-:W-:Y:S02]  /*3530*/  IMAD R67, R6.reuse, R22, R69 ;  /* 0x0000001606437224 */ /* 0x040fe400078e0245 */
[----:B------:R-:W-:Y:S01]  /*3540*/  @!P6 IMAD.IADD R55, R55, 0x1, -R6 ;  /* 0x000000013737e824 */ /* 0x000fe200078e0a06 */
[----:B------:R-:W-:Y:S01]  /*3550*/  ISETP.GT.U32.AND P6, PT, R6, R63, PT ;  /* 0x0000003f0600720c */ /* 0x000fe20003fc4070 */
[----:B------:R-:W-:-:S04]  /*3560*/  IMAD.HI.U32 R22, R4, R73, RZ ;  /* 0x0000004904167227 */ /* 0x000fc800078e00ff */
[----:B------:R-:W-:Y:S02]  /*3570*/  IMAD.MOV R64, RZ, RZ, -R62 ;  /* 0x000000ffff407224 */ /* 0x000fe400078e0a3e */
[----:B------:R-:W-:Y:S01]  /*3580*/  @!P3 IMAD.IADD R57, R57, 0x1, -R6 ;  /* 0x000000013939b824 */ /* 0x000fe200078e0a06 */
[C---:B------:R-:W-:Y:S01]  /*3590*/  ISETP.GT.U32.AND P3, PT, R6.reuse, R65, PT ;  /* 0x000000410600720c */ /* 0x040fe20003f64070 */
[----:B------:R-:W-:Y:S02]  /*35a0*/  IMAD.MOV R22, RZ, RZ, -R22 ;  /* 0x000000ffff167224 */ /* 0x000fe400078e0a16 */
[----:B------:R-:W-:Y:S02]  /*35b0*/  IMAD R69, R6, R64, R71 ;  /* 0x0000004006457224 */ /* 0x000fe400078e0247 */
[----:B------:R-:W-:-:S04]  /*35c0*/  IMAD.HI.U32 R62, R4, R75, RZ ;  /* 0x0000004b043e7227 */ /* 0x000fc800078e00ff */
[----:B------:R-:W-:Y:S02]  /*35d0*/  IMAD R71, R6, R22, R73 ;  /* 0x0000001606477224 */ /* 0x000fe400078e0249 */
[----:B------:R-:W-:-:S04]  /*35e0*/  IMAD.HI.U32 R22, R4, R77, RZ ;  /* 0x0000004d04167227 */ /* 0x000fc800078e00ff */
[----:B------:R-:W-:Y:S01]  /*35f0*/  @!P6 IMAD.IADD R63, R63, 0x1, -R6 ;  /* 0x000000013f3fe824 */ /* 0x000fe200078e0a06 */
[C---:B------:R-:W-:Y:S01]  /*3600*/  ISETP.GT.U32.AND P6, PT, R6.reuse, R67, PT ;  /* 0x000000430600720c */ /* 0x040fe20003fc4070 */
[----:B------:R-:W-:Y:S02]  /*3610*/  IMAD.MOV R62, RZ, RZ, -R62 ;  /* 0x000000ffff3e7224 */ /* 0x000fe400078e0a3e */
[----:B------:R-:W-:Y:S02]  /*3620*/  IMAD.MOV R22, RZ, RZ, -R22 ;  /* 0x000000ffff167224 */ /* 0x000fe400078e0a16 */
[----:B------:R-:W-:Y:S01]  /*3630*/  @!P3 IMAD.IADD R65, R65, 0x1, -R6 ;  /* 0x000000014141b824 */ /* 0x000fe200078e0a06 */
[C---:B------:R-:W-:Y:S01]  /*3640*/  ISETP.GT.U32.AND P3, PT, R6.reuse, R69, PT ;  /* 0x000000450600720c */ /* 0x040fe20003f64070 */
[C---:B------:R-:W-:Y:S02]  /*3650*/  IMAD R73, R6.reuse, R62, R75 ;  /* 0x0000003e06497224 */ /* 0x040fe400078e024b */
[----:B------:R-:W-:-:S02]  /*3660*/  IMAD R75, R6, R22, R77 ;  /* 0x00000016064b7224 */ /* 0x000fc400078e024d */
[----:B------:R-:W-:-:S04]  /*3670*/  IMAD.HI.U32 R22, R4, R79, RZ ;  /* 0x0000004f04167227 */ /* 0x000fc800078e00ff */
[----:B------:R-:W-:-:S04]  /*3680*/  IMAD.HI.U32 R62, R4, R81, RZ ;  /* 0x00000051043e7227 */ /* 0x000fc800078e00ff */
[----:B------:R-:W-:Y:S02]  /*3690*/  IMAD.MOV R22, RZ, RZ, -R22 ;  /* 0x000000ffff167224 */ /* 0x000fe400078e0a16 */
[----:B------:R-:W-:Y:S02]  /*36a0*/  IMAD.MOV R62, RZ, RZ, -R62 ;  /* 0x000000ffff3e7224 */ /* 0x000fe400078e0a3e */
[--C-:B------:R-:W-:Y:S01]  /*36b0*/  @!P6 IMAD.IADD R67, R67, 0x1, -R6.reuse ;  /* 0x000000014343e824 */ /* 0x100fe200078e0a06 */
[C---:B------:R-:W-:Y:S01]  /*36c0*/  ISETP.GT.U32.AND P6, PT, R6.reuse, R71, PT ;  /* 0x000000470600720c */ /* 0x040fe20003fc4070 */
[C---:B------:R-:W-:Y:S02]  /*36d0*/  IMAD R77, R6.reuse, R22, R79 ;  /* 0x00000016064d7224 */ /* 0x040fe400078e024f */
[C---:B------:R-:W-:Y:S02]  /*36e0*/  IMAD R79, R6.reuse, R62, R81 ;  /* 0x0000003e064f7224 */ /* 0x040fe400078e0251 */
[----:B------:R-:W-:Y:S01]  /*36f0*/  @!P3 IMAD.IADD R69, R69, 0x1, -R6 ;  /* 0x000000014545b824 */ /* 0x000fe200078e0a06 */
[----:B------:R-:W-:Y:S01]  /*3700*/  ISETP.GT.U32.AND P3, PT, R6, R73, PT ;  /* 0x000000490600720c */ /* 0x000fe20003f64070 */
[----:B------:R-:W-:Y:S01]  /*3710*/  IMAD.MOV.U32 R62, RZ, RZ, R5 ;  /* 0x000000ffff3e7224 */ /* 0x000fe200078e0005 */
[----:B------:R-:W-:Y:S01]  /*3720*/  SHF.R.U32.HI R5, RZ, 0x4, R152 ;  /* 0x00000004ff057819 */ /* 0x000fe20000011698 */
[----:B------:R-:W-:-:S03]  /*3730*/  IMAD.HI.U32 R64, R4, R83, RZ ;  /* 0x0000005304407227 */ /* 0x000fc600078e00ff */
[----:B------:R-:W-:Y:S01]  /*3740*/  SGXT.U32 R153, R5, 0xe ;  /* 0x0000000e0599781a */ /* 0x000fe20000000000 */
[----:B------:R-:W-:Y:S01]  /*3750*/  @!P2 IMAD.MOV R62, RZ, RZ, -R62 ;  /* 0x000000ffff3ea224 */ /* 0x000fe200078e0a3e */
[C---:B------:R-:W-:Y:S01]  /*3760*/  ISETP.GT.U32.AND P2, PT, R6.reuse, R69, PT ;  /* 0x000000450600720c */ /* 0x040fe20003f44070 */
[----:B------:R-:W-:Y:S02]  /*3770*/  IMAD.MOV R64, RZ, RZ, -R64 ;  /* 0x000000ffff407224 */ /* 0x000fe400078e0a40 */
[--C-:B------:R-:W-:Y:S01]  /*3780*/  @!P6 IMAD.IADD R71, R71, 0x1, -R6.reuse ;  /* 0x000000014747e824 */ /* 0x100fe200078e0a06 */
[C---:B------:R-:W-:Y:S01]  /*3790*/  ISETP.GT.U32.AND P6, PT, R6.reuse, R67, PT ;  /* 0x000000430600720c */ /* 0x040fe20003fc4070 */
[C---:B------:R-:W-:Y:S02]  /*37a0*/  IMAD R81, R6.reuse, R64, R83 ;  /* 0x0000004006517224 */ /* 0x040fe400078e0253 */
[----:B------:R-:W-:Y:S01]  /*37b0*/  @!P3 IMAD.IADD R73, R73, 0x1, -R6 ;  /* 0x000000014949b824 */ /* 0x000fe200078e0a06 */
[----:B------:R-:W-:Y:S01]  /*37c0*/  ISETP.GT.U32.AND P3, PT, R6, R71, PT ;  /* 0x000000470600720c */ /* 0x000fe20003f64070 */
[----:B------:R-:W-:-:S04]  /*37d0*/  IMAD.HI.U32 R22, R4, R85, RZ ;  /* 0x0000005504167227 */ /* 0x000fc800078e00ff */
[----:B------:R-:W-:Y:S01]  /*37e0*/  @!P4 IMAD.MOV R59, RZ, RZ, -R59 ;  /* 0x000000ffff3bc224 */ /* 0x000fe200078e0a3b */
[C---:B------:R-:W-:Y:S01]  /*37f0*/  ISETP.GT.U32.AND P4, PT, R6.reuse, R63, PT ;  /* 0x0000003f0600720c */ /* 0x040fe20003f84070 */
[----:B------:R-:W-:Y:S01]  /*3800*/  @!P2 IMAD.IADD R69, R69, 0x1, -R6 ;  /* 0x000000014545a824 */ /* 0x000fe200078e0a06 */
[C---:B------:R-:W-:Y:S01]  /*3810*/  ISETP.GT.U32.AND P2, PT, R6.reuse, R81, PT ;  /* 0x000000510600720c */ /* 0x040fe20003f44070 */
[----:B------:R-:W-:Y:S02]  /*3820*/  IMAD.MOV R22, RZ, RZ, -R22 ;  /* 0x000000ffff167224 */ /* 0x000fe400078e0a16 */
[----:B------:R-:W-:Y:S01]  /*3830*/  @!P1 IMAD.MOV R61, RZ, RZ, -R61 ;  /* 0x000000ffff3d9224 */ /* 0x000fe200078e0a3d */
[C---:B------:R-:W-:Y:S01]  /*3840*/  ISETP.GT.U32.AND P1, PT, R6.reuse, R65, PT ;  /* 0x000000410600720c */ /* 0x040fe20003f24070 */
[----:B------:R-:W-:Y:S02]  /*3850*/  IMAD.MOV.U32 R64, RZ, RZ, R7 ;  /* 0x000000ffff407224 */ /* 0x000fe400078e0007 */
[----:B------:R-:W-:-:S02]  /*3860*/  IMAD R83, R6, R22, R85 ;  /* 0x0000001606537224 */ /* 0x000fc400078e0255 */
[----:B------:R-:W-:Y:S01]  /*3870*/  @!P5 IMAD.MOV R64, RZ, RZ, -R64 ;  /* 0x000000ffff40d224 */ /* 0x000fe200078e0a40 */
[C---:B------:R-:W-:Y:S01]  /*3880*/  ISETP.GT.U32.AND P5, PT, R6.reuse, R73, PT ;  /* 0x000000490600720c */ /* 0x040fe20003fa4070 */
[--C-:B------:R-:W-:Y:S01]  /*3890*/  @!P3 IMAD.IADD R71, R71, 0x1, -R6.reuse ;  /* 0x000000014747b824 */ /* 0x100fe200078e0a06 */
[C---:B------:R-:W-:Y:S01]  /*38a0*/  ISETP.GT.U32.AND P3, PT, R6.reuse, R83, PT ;  /* 0x000000530600720c */ /* 0x040fe20003f64070 */
[--C-:B------:R-:W-:Y:S01]  /*38b0*/  @!P4 IMAD.IADD R63, R63, 0x1, -R6.reuse ;  /* 0x000000013f3fc824 */ /* 0x100fe200078e0a06 */
[----:B------:R-:W-:Y:S01]  /*38c0*/  ISETP.GT.U32.AND P4, PT, R6, R75, PT ;  /* 0x0000004b0600720c */ /* 0x000fe20003f84070 */
[--C-:B------:R-:W-:Y:S01]  /*38d0*/  @!P2 IMAD.IADD R81, R81, 0x1, -R6.reuse ;  /* 0x000000015151a824 */ /* 0x100fe200078e0a06 */
[----:B------:R-:W-:Y:S01]  /*38e0*/  ISETP.GE.AND P2, PT, R86, RZ, PT ;  /* 0x000000ff5600720c */ /* 0x000fe20003f46270 */
[----:B------:R-:W-:Y:S01]  /*38f0*/  @!P1 IMAD.IADD R65, R65, 0x1, -R6 ;  /* 0x0000000141419824 */ /* 0x000fe200078e0a06 */
[----:B------:R-:W-:Y:S01]  /*3900*/  ISETP.GT.U32.AND P1, PT, R6, R77, PT ;  /* 0x0000004d0600720c */ /* 0x000fe20003f24070 */
[----:B------:R-:W-:Y:S01]  /*3910*/  IMAD.HI.U32 R66, R4, R91, RZ ;  /* 0x0000005b04427227 */ /* 0x000fe200078e00ff */
[----:B------:R-:W0:Y:S03]  /*3920*/  LDC R22, c[0x0][0x23c] ;  /* 0x00008f00ff167b82 */ /* 0x000e260000000800 */
[----:B------:R-:W-:-:S02]  /*3930*/  IMAD.MOV R66, RZ, RZ, -R66 ;  /* 0x000000ffff427224 */ /* 0x000fc400078e0a42 */
[--C-:B------:R-:W-:Y:S01]  /*3940*/  @!P6 IMAD.IADD R67, R67, 0x1, -R6.reuse ;  /* 0x000000014343e824 */ /* 0x100fe200078e0a06 */
[C---:B------:R-:W-:Y:S01]  /*3950*/  ISETP.GT.U32.AND P6, PT, R6.reuse, R79, PT ;  /* 0x0000004f0600720c */ /* 0x040fe20003fc4070 */
[--C-:B------:R-:W-:Y:S01]  /*3960*/  @!P5 IMAD.IADD R73, R73, 0x1, -R6.reuse ;  /* 0x000000014949d824 */ /* 0x100fe200078e0a06 */
[----:B------:R-:W-:Y:S01]  /*3970*/  ISETP.GE.AND P5, PT, R87, RZ, PT ;  /* 0x000000ff5700720c */ /* 0x000fe20003fa6270 */
[--C-:B------:R-:W-:Y:S01]  /*3980*/  @!P3 IMAD.IADD R83, R83, 0x1, -R6.reuse ;  /* 0x000000015353b824 */ /* 0x100fe200078e0a06 */
[----:B------:R-:W-:Y:S01]  /*3990*/  IABS R87, R0 ;  /* 0x0000000000577213 */ /* 0x000fe20000000000 */
[----:B------:R-:W-:Y:S01]  /*39a0*/  IMAD R85, R6, R66, R91 ;  /* 0x0000004206557224 */ /* 0x000fe200078e025b */
[----:B------:R-:W-:Y:S01]  /*39b0*/  ISETP.GE.AND P3, PT, R88, RZ, PT ;  /* 0x000000ff5800720c */ /* 0x000fe20003f66270 */
[----:B------:R-:W-:Y:S02]  /*39c0*/  @!P4 IMAD.IADD R75, R75, 0x1, -R6 ;  /* 0x000000014b4bc824 */ /* 0x000fe400078e0a06 */
[----:B------:R-:W-:Y:S01]  /*39d0*/  IMAD.MOV.U32 R66, RZ, RZ, R55 ;  /* 0x000000ffff427224 */ /* 0x000fe200078e0037 */
[C---:B------:R-:W-:Y:S01]  /*39e0*/  ISETP.GT.U32.AND P4, PT, R6.reuse, R85, PT ;  /* 0x000000550600720c */ /* 0x040fe20003f84070 */
[----:B------:R-:W-:Y:S01]  /*39f0*/  @!P2 IMAD.MOV R67, RZ, RZ, -R67 ;  /* 0x000000ffff43a224 */ /* 0x000fe200078e0a43 */
[----:B------:R-:W-:Y:S01]  /*3a00*/  ISETP.GT.U32.AND P2, PT, R6, R83, PT ;  /* 0x000000530600720c */ /* 0x000fe20003f44070 */
[----:B------:R-:W-:-:S04]  /*3a10*/  IMAD.HI.U32 R4, R4, R87, RZ ;  /* 0x0000005704047227 */ /* 0x000fc800078e00ff */
[----:B------:R-:W-:Y:S01]  /*3a20*/  @!P1 IMAD.IADD R77, R77, 0x1, -R6 ;  /* 0x000000014d4d9824 */ /* 0x000fe200078e0a06 */
[----:B------:R-:W-:Y:S01]  /*3a30*/  ISETP.GE.AND P1, PT, R89, RZ, PT ;  /* 0x000000ff5900720c */ /* 0x000fe20003f26270 */
[----:B------:R-:W-:Y:S01]  /*3a40*/  @!P0 IMAD.MOV R66, RZ, RZ, -R66 ;  /* 0x000000ffff428224 */ /* 0x000fe200078e0a42 */
[----:B------:R-:W-:Y:S01]  /*3a50*/  ISETP.GT.U32.AND P0, PT, R6, R75, PT ;  /* 0x0000004b0600720c */ /* 0x000fe20003f04070 */
[----:B------:R-:W-:Y:S02]  /*3a60*/  IMAD.MOV R4, RZ, RZ, -R4 ;  /* 0x000000ffff047224 */ /* 0x000fe400078e0a04 */
[--C-:B------:R-:W-:Y:S01]  /*3a70*/  @!P6 IMAD.IADD R79, R79, 0x1, -R6.reuse ;  /* 0x000000014f4fe824 */ /* 0x100fe200078e0a06 */
[----:B------:R-:W-:Y:S01]  /*3a80*/  ISETP.GE.AND P6, PT, R68, RZ, PT ;  /* 0x000000ff4400720c */ /* 0x000fe20003fc6270 */
[----:B------:R-:W-:Y:S02]  /*3a90*/  IMAD R87, R6, R4, R87 ;  /* 0x0000000406577224 */ /* 0x000fe400078e0257 */
[----:B------:R-:W-:-:S02]  /*3aa0*/  @!P2 IMAD.IADD R83, R83, 0x1, -R6 ;  /* 0x000000015353a824 */ /* 0x000fc400078e0a06 */
[--C-:B------:R-:W-:Y:S01]  /*3ab0*/  @!P4 IMAD.IADD R85, R85, 0x1, -R6.reuse ;  /* 0x000000015555c824 */ /* 0x100fe200078e0a06 */
[C---:B------:R-:W-:Y:S01]  /*3ac0*/  ISETP.GT.U32.AND P2, PT, R6.reuse, R87, PT ;  /* 0x000000570600720c */ /* 0x040fe20003f44070 */
[----:B------:R-:W-:Y:S01]  /*3ad0*/  IMAD.MOV.U32 R68, RZ, RZ, R57 ;  /* 0x000000ffff447224 */ /* 0x000fe200078e0039 */
[C---:B------:R-:W-:Y:S01]  /*3ae0*/  ISETP.GT.U32.AND P4, PT, R6.reuse, R77, PT ;  /* 0x0000004d0600720c */ /* 0x040fe20003f84070 */
[----:B------:R-:W-:Y:S01]  /*3af0*/  @!P1 IMAD.MOV R63, RZ, RZ, -R63 ;  /* 0x000000ffff3f9224 */ /* 0x000fe200078e0a3f */
[----:B------:R-:W-:Y:S01]  /*3b00*/  ISETP.GT.U32.AND P1, PT, R6, R79, PT ;  /* 0x0000004f0600720c */ /* 0x000fe20003f24070 */
[----:B------:R-:W-:Y:S01]  /*3b10*/  @!P0 IMAD.IADD R75, R75, 0x1, -R6 ;  /* 0x000000014b4b8824 */ /* 0x000fe200078e0a06 */
[----:B------:R-:W-:Y:S01]  /*3b20*/  ISETP.GE.AND P0, PT, R84, RZ, PT ;  /* 0x000000ff5400720c */ /* 0x000fe20003f06270 */
[----:B------:R-:W-:Y:S02]  /*3b30*/  VIADD R4, R152, 0x10000 ;  /* 0x0001000098047836 */ /* 0x000fe40000000000 */
[----:B------:R-:W-:Y:S01]  /*3b40*/  @!P5 IMAD.MOV R68, RZ, RZ, -R68 ;  /* 0x000000ffff44d224 */ /* 0x000fe200078e0a44 */
[C---:B------:R-:W-:Y:S01]  /*3b50*/  ISETP.GT.U32.AND P5, PT, R6.reuse, R81, PT ;  /* 0x000000510600720c */ /* 0x040fe20003fa4070 */
[----:B------:R-:W-:Y:S01]  /*3b60*/  @!P3 IMAD.MOV R69, RZ, RZ, -R69 ;  /* 0x000000ffff45b224 */ /* 0x000fe200078e0a45 */
[----:B------:R-:W-:Y:S01]  /*3b70*/  ISETP.GT.U32.AND P3, PT, R6, R85, PT ;  /* 0x000000550600720c */ /* 0x000fe20003f64070 */
[----:B------:R-:W-:Y:S01]  /*3b80*/  @!P6 IMAD.MOV R65, RZ, RZ, -R65 ;  /* 0x000000ffff41e224 */ /* 0x000fe200078e0a41 */
[----:B------:R-:W-:Y:S01]  /*3b90*/  ISETP.GE.AND P6, PT, R80, RZ, PT ;  /* 0x000000ff5000720c */ /* 0x000fe20003fc6270 */
[----:B------:R-:W-:Y:S01]  /*3ba0*/  @!P2 IMAD.IADD R87, R87, 0x1, -R6 ;  /* 0x000000015757a824 */ /* 0x000fe200078e0a06 */
[----:B------:R-:W-:Y:S01]  /*3bb0*/  SHF.R.U32.HI R4, RZ, 0x4, R4 ;  /* 0x00000004ff047819 */ /* 0x000fe20000011604 */
[--C-:B------:R-:W-:Y:S01]  /*3bc0*/  @!P1 IMAD.IADD R79, R79, 0x1, -R6.reuse ;  /* 0x000000014f4f9824 */ /* 0x100fe200078e0a06 */
[----:B------:R-:W-:Y:S01]  /*3bd0*/  ISETP.GE.AND P1, PT, R70, RZ, PT ;  /* 0x000000ff4600720c */ /* 0x000fe20003f26270 */
[----:B------:R-:W-:Y:S01]  /*3be0*/  @!P0 IMAD.MOV R73, RZ, RZ, -R73 ;  /* 0x000000ffff498224 */ /* 0x000fe200078e0a49 */
[----:B------:R-:W-:Y:S01]  /*3bf0*/  SGXT.U32 R7, R4, 0xe ;  /* 0x0000000e0407781a */ /* 0x000fe20000000000 */
[----:B------:R-:W-:Y:S01]  /*3c00*/  IMAD.MOV.U32 R57, RZ, RZ, RZ ;  /* 0x000000ffff397224 */ /* 0x000fe200078e00ff */
[----:B------:R-:W3:Y:S01]  /*3c10*/  LDC.64 R4, c[0x0][0x218] ;  /* 0x00008600ff047b82 */ /* 0x000ee20000000a00 */
[----:B------:R-:W-:Y:S01]  /*3c20*/  ISETP.GT.U32.AND P0, PT, R6, R87, PT ;  /* 0x000000570600720c */ /* 0x000fe20003f04070 */
[--C-:B------:R-:W-:Y:S01]  /*3c30*/  @!P5 IMAD.IADD R81, R81, 0x1, -R6.reuse ;  /* 0x000000015151d824 */ /* 0x100fe200078e0a06 */
[----:B------:R-:W-:Y:S01]  /*3c40*/  ISETP.GE.AND P5, PT, R76, RZ, PT ;  /* 0x000000ff4c00720c */ /* 0x000fe20003fa6270 */
[--C-:B------:R-:W-:Y:S01]  /*3c50*/  @!P3 IMAD.IADD R85, R85, 0x1, -R6.reuse ;  /* 0x000000015555b824 */ /* 0x100fe200078e0a06 */
[----:B------:R-:W-:Y:S01]  /*3c60*/  ISETP.GE.AND P3, PT, R78, RZ, PT ;  /* 0x000000ff4e00720c */ /* 0x000fe20003f66270 */
[----:B------:R-:W-:Y:S01]  /*3c70*/  IMAD.MOV.U32 R55, RZ, RZ, RZ ;  /* 0x000000ffff377224 */ /* 0x000fe200078e00ff */
[----:B------:R-:W-:Y:S01]  /*3c80*/  IADD3 R78, P2, R7, 0x2, RZ ;  /* 0x00000002074e7810 */ /* 0x000fe20007f5e0ff */
[----:B------:R-:W-:Y:S01]  /*3c90*/  @!P6 IMAD.MOV R71, RZ, RZ, -R71 ;  /* 0x000000ffff47e224 */ /* 0x000fe200078e0a47 */
[----:B------:R-:W-:Y:S01]  /*3ca0*/  IADD3 R76, P6, R153, 0x2, RZ ;  /* 0x00000002994c7810 */ /* 0x000fe20007fde0ff */
[--C-:B------:R-:W-:Y:S01]  /*3cb0*/  @!P4 IMAD.IADD R77, R77, 0x1, -R6.reuse ;  /* 0x000000014d4dc824 */ /* 0x100fe200078e0a06 */
[----:B------:R-:W-:Y:S01]  /*3cc0*/  ISETP.GE.AND P4, PT, R82, RZ, PT ;  /* 0x000000ff5200720c */ /* 0x000fe20003f86270 */
[----:B-----5:R-:W-:Y:S01]  /*3cd0*/  IMAD R218, R218, 0xb4, RZ ;  /* 0x000000b4dada7824 */ /* 0x020fe200078e02ff */
[----:B------:R-:W-:Y:S01]  /*3ce0*/  IADD3.X R57, R57, 0x40000040, RZ, P2, !PT ;  /* 0x4000004039397810 */ /* 0x000fe200017fe4ff */
[----:B------:R-:W-:Y:S01]  /*3cf0*/  @!P0 IMAD.IADD R87, R87, 0x1, -R6 ;  /* 0x0000000157578824 */ /* 0x000fe200078e0a06 */
[----:B------:R-:W-:Y:S01]  /*3d00*/  IADD3.X R55, R55, 0x40000040, RZ, P6, !PT ;  /* 0x4000004037377810 */ /* 0x000fe200037fe4ff */
[----:B------:R-:W-:Y:S01]  /*3d10*/  @!P1 IMAD.MOV R77, RZ, RZ, -R77 ;  /* 0x000000ffff4d9224 */ /* 0x000fe200078e0a4d */
[----:B------:R-:W-:Y:S01]  /*3d20*/  SHF.R.S32.HI R70, RZ, 0x1f, R19 ;  /* 0x0000001fff467819 */ /* 0x000fe20000011413 */
[----:B------:R-:W-:Y:S01]  /*3d30*/  IMAD.MOV.U32 R110, RZ, RZ, R87 ;  /* 0x000000ffff6e7224 */ /* 0x000fe200078e0057 */
[----:B------:R-:W-:Y:S01]  /*3d40*/  R2UR UR5, R55 ;  /* 0x00000000370572ca */ /* 0x000fe200000e0000 */
[----:B0-----:R-:W-:Y:S01]  /*3d50*/  IMAD R55, R21, R22, RZ ;  /* 0x0000001615377224 */ /* 0x001fe200078e02ff */
[----:B------:R-:W-:Y:S01]  /*3d60*/  R2UR UR7, R57 ;  /* 0x00000000390772ca */ /* 0x000fe200000e0000 */
[----:B------:R-:W-:Y:S01]  /*3d70*/  IMAD R220, R220, 0xb3, RZ ;  /* 0x000000b3dcdc7824 */ /* 0x000fe200078e02ff */
[----:B------:R-:W-:Y:S01]  /*3d80*/  ISETP.NE.AND P0, PT, R3, RZ, PT ;  /* 0x000000ff0300720c */ /* 0x000fe20003f05270 */
[----:B------:R-:W-:Y:S01]  /*3d90*/  @!P4 IMAD.MOV R75, RZ, RZ, -R75 ;  /* 0x000000ffff4bc224 */ /* 0x000fe200078e0a4b */
[----:B------:R-:W-:Y:S01]  /*3da0*/  LOP3.LUT R57, RZ, R3, RZ, 0x33, !PT ;  /* 0x00000003ff397212 */ /* 0x000fe200078e33ff */
[----:B------:R-:W-:Y:S01]  /*3db0*/  IMAD R3, R22, 0x80, R55 ;  /* 0x0000008016037824 */ /* 0x000fe200078e0237 */
[----:B------:R-:W-:Y:S01]  /*3dc0*/  ISETP.GE.AND P1, PT, R0, RZ, PT ;  /* 0x000000ff0000720c */ /* 0x000fe20003f26270 */
[----:B-1----:R-:W-:Y:S01]  /*3dd0*/  IMAD R222, R222, 0xb2, RZ ;  /* 0x000000b2dede7824 */ /* 0x002fe200078e02ff */
[----:B------:R-:W-:Y:S01]  /*3de0*/  ISETP.GE.AND P2, PT, R72, RZ, PT ;  /* 0x000000ff4800720c */ /* 0x000fe20003f46270 */
[----:B------:R-:W-:Y:S01]  /*3df0*/  IMAD.MOV.U32 R72, RZ, RZ, R81 ;  /* 0x000000ffff487224 */ /* 0x000fe200078e0051 */
[----:B------:R-:W-:Y:S01]  /*3e00*/  LEA.HI R19, R70, R19, RZ, 0x8 ;  /* 0x0000001346137211 */ /* 0x000fe200078f40ff */
[----:B------:R-:W-:Y:S01]  /*3e10*/  IMAD.MOV.U32 R70, RZ, RZ, R79 ;  /* 0x000000ffff467224 */ /* 0x000fe200078e004f */
[----:B------:R-:W-:Y:S01]  /*3e20*/  SEL R8, R57, R8, !P0 ;  /* 0x0000000839087207 */ /* 0x000fe20004000000 */
[----:B------:R-:W-:Y:S01]  /*3e30*/  @!P3 IMAD.MOV R72, RZ, RZ, -R72 ;  /* 0x000000ffff48b224 */ /* 0x000fe200078e0a48 */
[----:B------:R-:W-:Y:S01]  /*3e40*/  R2UR UR4, R76 ;  /* 0x000000004c0472ca */ /* 0x000fe200000e0000 */
[----:B------:R-:W-:Y:S01]  /*3e50*/  IMAD.MOV.U32 R76, RZ, RZ, R85 ;  /* 0x000000ffff4c7224 */ /* 0x000fe200078e0055 */
[----:B------:R-:W-:Y:S01]  /*3e60*/  R2UR UR34, R7 ;  /* 0x00000000072272ca */ /* 0x000fe200000e0000 */
[----:B------:R-:W-:Y:S01]  /*3e70*/  @!P5 IMAD.MOV R70, RZ, RZ, -R70 ;  /* 0x000000ffff46d224 */ /* 0x000fe200078e0a46 */
[----:B------:R-:W-:Y:S01]  /*3e80*/  SEL R85, R57, R51, !P0 ;  /* 0x0000003339557207 */ /* 0x000fe20004000000 */
[----:B------:R-:W-:Y:S01]  /*3e90*/  IMAD R51, R8, R109, RZ ;  /* 0x0000006d08337224 */ /* 0x000fe200078e02ff */
[-C--:B---3--:R-:W-:Y:S01]  /*3ea0*/  IADD3 R6, P4, R55, R4.reuse, RZ ;  /* 0x0000000437067210 */ /* 0x088fe20007f9e0ff */
[----:B------:R-:W-:Y:S01]  /*3eb0*/  @!P1 IMAD.MOV R110, RZ, RZ, -R110 ;  /* 0x000000ffff6e9224 */ /* 0x000fe200078e0a6e */
[----:B------:R-:W-:Y:S01]  /*3ec0*/  IADD3 R7, P5, R3, R4, RZ ;  /* 0x0000000403077210 */ /* 0x000fe20007fbe0ff */
[----:B--2---:R-:W-:Y:S01]  /*3ed0*/  IMAD R224, R224, 0xb1, RZ ;  /* 0x000000b1e0e07824 */ /* 0x004fe200078e02ff */
[----:B------:R-:W-:Y:S01]  /*3ee0*/  ISETP.GE.AND P6, PT, R74, RZ, PT ;  /* 0x000000ff4a00720c */ /* 0x000fe20003fc6270 */
[----:B------:R-:W-:Y:S01]  /*3ef0*/  IMAD.MOV.U32 R74, RZ, RZ, R83 ;  /* 0x000000ffff4a7224 */ /* 0x000fe200078e0053 */
[C---:B------:R-:W-:Y:S01]  /*3f00*/  SEL R4, R57.reuse, R2, !P0 ;  /* 0x0000000239047207 */ /* 0x040fe20004000000 */
[----:B----4-:R-:W-:Y:S01]  /*3f10*/  IMAD R226, R226, 0xb0, RZ ;  /* 0x000000b0e2e27824 */ /* 0x010fe200078e02ff */
[----:B------:R-:W-:Y:S01]  /*3f20*/  SEL R84, R57, R52, !P0 ;  /* 0x0000003439547207 */ /* 0x000fe20004000000 */
[----:B------:R-:W-:Y:S01]  /*3f30*/  @!P2 IMAD.MOV R74, RZ, RZ, -R74 ;  /* 0x000000ffff4aa224 */ /* 0x000fe200078e0a4a */
[----:B------:R-:W-:Y:S01]  /*3f40*/  IADD3 R154, P1, R51, R7, RZ ;  /* 0x00000007339a7210 */ /* 0x000fe20007f3e0ff */
[----:B------:R-:W-:Y:S01]  /*3f50*/  IMAD R52, R4, R109, RZ ;  /* 0x0000006d04347224 */ /* 0x000fe200078e02ff */
[----:B------:R-:W-:Y:S01]  /*3f60*/  SEL R9, R57, R9, !P0 ;  /* 0x0000000939097207 */ /* 0x000fe20004000000 */
[----:B------:R-:W-:Y:S01]  /*3f70*/  IMAD R228, R228, 0xaf, RZ ;  /* 0x000000afe4e47824 */ /* 0x000fe200078e02ff */
[----:B------:R-:W-:Y:S01]  /*3f80*/  IADD3 R153, P2, R51, R6, RZ ;  /* 0x0000000633997210 */ /* 0x000fe20007f5e0ff */
[----:B------:R0:W-:Y:S01]  /*3f90*/  STL [R1+0x718], R154 ;  /* 0x0007189a01007387 */ /* 0x0001e20000100800 */
[----:B------:R-:W-:Y:S01]  /*3fa0*/  R2UR UR6, R78 ;  /* 0x000000004e0672ca */ /* 0x000fe200000e0000 */
[----:B------:R-:W-:Y:S01]  /*3fb0*/  @!P6 IMAD.MOV R76, RZ, RZ, -R76 ;  /* 0x000000ffff4ce224 */ /* 0x000fe200078e0a4c */
[C---:B------:R-:W-:Y:S01]  /*3fc0*/  SEL R45, R57.reuse, R45, !P0 ;  /* 0x0000002d392d7207 */ /* 0x040fe20004000000 */
[----:B------:R1:W-:Y:S01]  /*3fd0*/  STL [R1+0x720], R153 ;  /* 0x0007209901007387 */ /* 0x0003e20000100800 */
[----:B------:R-:W-:Y:S01]  /*3fe0*/  SEL R86, R57, R53, !P0 ;  /* 0x0000003539567207 */ /* 0x000fe20004000000 */
[----:B------:R-:W-:Y:S01]  /*3ff0*/  IMAD R53, R9, R109, RZ ;  /* 0x0000006d09357224 */ /* 0x000fe200078e02ff */
[C---:B------:R-:W-:Y:S01]  /*4000*/  SEL R10, R57.reuse, R10, !P0 ;  /* 0x0000000a390a7207 */ /* 0x040fe20004000000 */
[----:B------:R-:W-:Y:S01]  /*4010*/  IMAD R230, R230, 0xae, RZ ;  /* 0x000000aee6e67824 */ /* 0x000fe200078e02ff */
[----:B------:R-:W-:Y:S01]  /*4020*/  SEL R78, R57, R47, !P0 ;  /* 0x0000002f394e7207 */ /* 0x000fe20004000000 */
[----:B------:R-:W-:Y:S01]  /*4030*/  IMAD R232, R232, 0xad, RZ ;  /* 0x000000ade8e87824 */ /* 0x000fe200078e02ff */
[----:B0-----:R-:W-:Y:S01]  /*4040*/  IADD3 R154, P3, R52, R7, RZ ;  /* 0x00000007349a7210 */ /* 0x001fe20007f7e0ff */
[----:B------:R-:W-:Y:S01]  /*4050*/  IMAD R234, R234, 0xac, RZ ;  /* 0x000000aceaea7824 */ /* 0x000fe200078e02ff */
[----:B------:R-:W-:Y:S01]  /*4060*/  LEA.HI.X.SX32 R2, R55, R5, 0x1, P4 ;  /* 0x0000000537027211 */ /* 0x000fe200020f0eff */
[----:B------:R-:W-:Y:S01]  /*4070*/  IMAD R236, R236, 0xab, RZ ;  /* 0x000000abecec7824 */ /* 0x000fe200078e02ff */
[----:B-1----:R-:W-:Y:S01]  /*4080*/  IADD3 R153, P4, R52, R6, RZ ;  /* 0x0000000634997210 */ /* 0x002fe20007f9e0ff */
[----:B------:R0:W-:Y:S01]  /*4090*/  STL [R1+0x728], R154 ;  /* 0x0007289a01007387 */ /* 0x0001e20000100800 */
[----:B------:R-:W-:Y:S01]  /*40a0*/  SEL R79, R57, R46, !P0 ;  /* 0x0000002e394f7207 */ /* 0x000fe20004000000 */
[-C--:B------:R-:W-:Y:S01]  /*40b0*/  IMAD R46, R45, R109.reuse, RZ ;  /* 0x0000006d2d2e7224 */ /* 0x080fe200078e02ff */
[----:B------:R-:W-:Y:S01]  /*40c0*/  SEL R87, R57, R54, !P0 ;  /* 0x0000003639577207 */ /* 0x000fe20004000000 */
[----:B------:R-:W-:Y:S01]  /*40d0*/  IMAD R54, R10, R109, RZ ;  /* 0x0000006d0a367224 */ /* 0x000fe200078e02ff */
[----:B------:R-:W-:Y:S01]  /*40e0*/  LEA.HI.X.SX32 R3, R3, R5, 0x1, P5 ;  /* 0x0000000503037211 */ /* 0x000fe200028f0eff */
[----:B------:R-:W-:Y:S01]  /*40f0*/  IMAD R45, R78, R109, RZ ;  /* 0x0000006d4e2d7224 */ /* 0x000fe200078e02ff */
[----:B------:R-:W-:Y:S01]  /*4100*/  SHF.R.S32.HI R78, RZ, 0x1f, R51 ;  /* 0x0000001fff4e7819 */ /* 0x000fe20000011433 */
[----:B------:R1:W-:Y:S01]  /*4110*/  STL [R1+0x730], R153 ;  /* 0x0007309901007387 */ /* 0x0003e20000100800 */
[----:B------:R-:W-:Y:S01]  /*4120*/  SEL R11, R57, R11, !P0 ;  /* 0x0000000b390b7207 */ /* 0x000fe20004000000 */
[----:B------:R-:W2:Y:S01]  /*4130*/  LDC R5, c[0x0][0x234] ;  /* 0x00008d00ff057b82 */ /* 0x000ea20000000800 */
[----:B0-----:R-:W-:Y:S01]  /*4140*/  IADD3 R154, P5, R53, R7, RZ ;  /* 0x00000007359a7210 */ /* 0x001fe20007fbe0ff */
[----:B------:R-:W-:Y:S01]  /*4150*/  IMAD R238, R238, 0xaa, RZ ;  /* 0x000000aaeeee7824 */ /* 0x000fe200078e02ff */
[----:B------:R-:W-:Y:S01]  /*4160*/  SEL R12, R57, R12, !P0 ;  /* 0x0000000c390c7207 */ /* 0x000fe20004000000 */
[----:B------:R-:W-:Y:S01]  /*4170*/  IMAD R55, R11, R109, RZ ;  /* 0x0000006d0b377224 */ /* 0x000fe200078e02ff */
[C---:B------:R-:W-:Y:S01]  /*4180*/  SEL R13, R57.reuse, R13, !P0 ;  /* 0x0000000d390d7207 */ /* 0x040fe20004000000 */
[----:B------:R0:W-:Y:S01]  /*4190*/  STL [R1+0x738], R154 ;  /* 0x0007389a01007387 */ /* 0x0001e20000100800 */
[----:B------:R-:W-:Y:S01]  /*41a0*/  SEL R14, R57, R14, !P0 ;  /* 0x0000000e390e7207 */ /* 0x000fe20004000000 */
[----:B------:R-:W-:Y:S01]  /*41b0*/  IMAD R240, R240, 0xa9, RZ ;  /* 0x000000a9f0f07824 */ /* 0x000fe200078e02ff */
[----:B-1----:R-:W-:Y:S01]  /*41c0*/  IADD3 R153, P6, R53, R6, RZ ;  /* 0x0000000635997210 */ /* 0x002fe20007fde0ff */
[----:B------:R-:W-:Y:S01]  /*41d0*/  IMAD R242, R242, 0xa8, RZ ;  /* 0x000000a8f2f27824 */ /* 0x000fe200078e02ff */
[C---:B------:R-:W-:Y:S01]  /*41e0*/  SEL R15, R57.reuse, R15, !P0 ;  /* 0x0000000f390f7207 */ /* 0x040fe20004000000 */
[----:B------:R-:W-:Y:S01]  /*41f0*/  IMAD R244, R244, 0xa7, RZ ;  /* 0x000000a7f4f47824 */ /* 0x000fe200078e02ff */
[C---:B------:R-:W-:Y:S01]  /*4200*/  SEL R16, R57.reuse, R16, !P0 ;  /* 0x0000001039107207 */ /* 0x040fe20004000000 */
[----:B------:R1:W-:Y:S01]  /*4210*/  STL [R1+0x740], R153 ;  /* 0x0007409901007387 */ /* 0x0003e20000100800 */
[C---:B------:R-:W-:Y:S01]  /*4220*/  SEL R20, R57.reuse, R20, !P0 ;  /* 0x0000001439147207 */ /* 0x040fe20004000000 */
[----:B0-----:R-:W-:Y:S01]  /*4230*/  IMAD.X R154, R78, 0x1, R3, P1 ;  /* 0x000000014e9a7824 */ /* 0x001fe200008e0603 */
[C---:B------:R-:W-:Y:S01]  /*4240*/  SEL R23, R57.reuse, R23, !P0 ;  /* 0x0000001739177207 */ /* 0x040fe20004000000 */
[----:B------:R-:W-:Y:S01]  /*4250*/  IMAD R246, R246, 0xa6, RZ ;  /* 0x000000a6f6f67824 */ /* 0x000fe200078e02ff */
[C---:B------:R-:W-:Y:S01]  /*4260*/  SEL R25, R57.reuse, R25, !P0 ;  /* 0x0000001939197207 */ /* 0x040fe20004000000 */
[----:B------:R-:W-:Y:S01]  /*4270*/  IMAD R248, R248, 0xa5, RZ ;  /* 0x000000a5f8f87824 */ /* 0x000fe200078e02ff */
[C---:B------:R-:W-:Y:S01]  /*4280*/  SEL R26, R57.reuse, R26, !P0 ;  /* 0x0000001a391a7207 */ /* 0x040fe20004000000 */
[----:B------:R-:W-:Y:S01]  /*4290*/  IMAD R250, R250, 0xa4, RZ ;  /* 0x000000a4fafa7824 */ /* 0x000fe200078e02ff */
[----:B------:R-:W-:Y:S01]  /*42a0*/  SEL R27, R57, R27, !P0 ;  /* 0x0000001b391b7207 */ /* 0x000fe20004000000 */
[-C--:B--2---:R-:W-:Y:S01]  /*42b0*/  IMAD R17, R17, R5.reuse, RZ ;  /* 0x0000000511117224 */ /* 0x084fe200078e02ff */
[C---:B------:R-:W-:Y:S01]  /*42c0*/  SEL R28, R57.reuse, R28, !P0 ;  /* 0x0000001c391c7207 */ /* 0x040fe20004000000 */
[----:B------:R-:W-:Y:S01]  /*42d0*/  IMAD R18, R18, R5, RZ ;  /* 0x0000000512127224 */ /* 0x000fe200078e02ff */
[C---:B------:R-:W-:Y:S01]  /*42e0*/  SEL R29, R57.reuse, R29, !P0 ;  /* 0x0000001d391d7207 */ /* 0x040fe20004000000 */
[----:B------:R-:W0:Y:S01]  /*42f0*/  LDC.64 R4, c[0x0][0x210] ;  /* 0x00008400ff047b82 */ /* 0x000e220000000a00 */
[C---:B------:R-:W-:Y:S01]  /*4300*/  SEL R30, R57.reuse, R30, !P0 ;  /* 0x0000001e391e7207 */ /* 0x040fe20004000000 */
[----:B------:R-:W-:Y:S01]  /*4310*/  IMAD R252, R252, 0xa3, RZ ;  /* 0x000000a3fcfc7824 */ /* 0x000fe200078e02ff */
[C---:B------:R-:W-:Y:S01]  /*4320*/  SEL R31, R57.reuse, R31, !P0 ;  /* 0x0000001f391f7207 */ /* 0x040fe20004000000 */
[----:B------:R-:W-:Y:S01]  /*4330*/  UIADD3.64 UR14, UR4, 0x1fe, URZ ;  /* 0x000001fe040e7897 */ /* 0x000fe2000fffe03f */
        /* <DEDUP_REMOVED lines=24> */
[----:B------:R-:W-:Y:S01]  /*44c0*/  SEL R80, R57, R44, !P0 ;  /* 0x0000002c39507207 */ /* 0x000fe20004000000 */
[-C--:B------:R-:W-:Y:S01]  /*44d0*/  IMAD R44, R79, R109.reuse, RZ ;  /* 0x0000006d4f2c7224 */ /* 0x080fe200078e02ff */
[----:B------:R-:W-:Y:S01]  /*44e0*/  SEL R81, R57, R48, !P0 ;  /* 0x0000003039517207 */ /* 0x000fe20004000000 */
[----:B------:R-:W-:Y:S01]  /*44f0*/  IMAD R48, R43, R109, RZ ;  /* 0x0000006d2b307224 */ /* 0x000fe200078e02ff */
[----:B------:R-:W-:Y:S01]  /*4500*/  SEL R82, R57, R49, !P0 ;  /* 0x0000003139527207 */ /* 0x000fe20004000000 */
[-C--:B------:R-:W-:Y:S01]  /*4510*/  IMAD R49, R41, R109.reuse, RZ ;  /* 0x0000006d29317224 */ /* 0x080fe200078e02ff */
[----:B------:R-:W-:Y:S01]  /*4520*/  SEL R83, R57, R50, !P0 ;  /* 0x0000003239537207 */ /* 0x000fe20004000000 */
[-C--:B------:R-:W-:Y:S01]  /*4530*/  IMAD R50, R39, R109.reuse, RZ ;  /* 0x0000006d27327224 */ /* 0x080fe200078e02ff */
[C---:B------:R-:W-:Y:S01]  /*4540*/  SEL R88, R57.reuse, R56, !P0 ;  /* 0x0000003839587207 */ /* 0x040fe20004000000 */
[-C--:B------:R-:W-:Y:S01]  /*4550*/  IMAD R56, R12, R109.reuse, RZ ;  /* 0x0000006d0c387224 */ /* 0x080fe200078e02ff */
[C---:B------:R-:W-:Y:S01]  /*4560*/  SEL R89, R57.reuse, R58, !P0 ;  /* 0x0000003a39597207 */ /* 0x040fe20004000000 */
[-C--:B------:R-:W-:Y:S01]  /*4570*/  IMAD R58, R14, R109.reuse, RZ ;  /* 0x0000006d0e3a7224 */ /* 0x080fe200078e02ff */
[C---:B------:R-:W-:Y:S01]  /*4580*/  SEL R90, R57.reuse, R60, !P0 ;  /* 0x0000003c395a7207 */ /* 0x040fe20004000000 */
[----:B------:R-:W-:Y:S01]  /*4590*/  IMAD R60, R16, R109, RZ ;  /* 0x0000006d103c7224 */ /* 0x000fe200078e02ff */
[----:B------:R-:W-:Y:S01]  /*45a0*/  SEL R91, R57, R59, !P0 ;  /* 0x0000003b395b7207 */ /* 0x000fe20004000000 */
[----:B------:R-:W-:Y:S01]  /*45b0*/  IMAD R59, R15, R109, RZ ;  /* 0x0000006d0f3b7224 */ /* 0x000fe200078e02ff */
[C---:B------:R-:W-:Y:S01]  /*45c0*/  SEL R92, R57.reuse, R61, !P0 ;  /* 0x0000003d395c7207 */ /* 0x040fe20004000000 */
        /* <DEDUP_REMOVED lines=19> */
[C---:B------:R-:W-:Y:S01]  /*4700*/  SEL R102, R57.reuse, R73, !P0 ;  /* 0x0000004939667207 */ /* 0x040fe20004000000 */
[----:B------:R-:W-:Y:S01]  /*4710*/  IMAD R73, R34, R109, RZ ;  /* 0x0000006d22497224 */ /* 0x000fe200078e02ff */
[C---:B------:R-:W-:Y:S01]  /*4720*/  SEL R103, R57.reuse, R75, !P0 ;  /* 0x0000004b39677207 */ /* 0x040fe20004000000 */
[----:B------:R-:W-:Y:S01]  /*4730*/  IMAD R75, R36, R109, RZ ;  /* 0x0000006d244b7224 */ /* 0x000fe200078e02ff */
[C---:B------:R-:W-:Y:S01]  /*4740*/  SEL R104, R57.reuse, R77, !P0 ;  /* 0x0000004d39687207 */ /* 0x040fe20004000000 */
[-C--:B------:R-:W-:Y:S01]  /*4750*/  IMAD R77, R40, R109.reuse, RZ ;  /* 0x0000006d284d7224 */ /* 0x080fe200078e02ff */
[----:B------:R-:W-:Y:S01]  /*4760*/  SEL R105, R57, R70, !P0 ;  /* 0x0000004639697207 */ /* 0x000fe20004000000 */
[-C--:B------:R-:W-:Y:S01]  /*4770*/  IMAD R70, R33, R109.reuse, RZ ;  /* 0x0000006d21467224 */ /* 0x080fe200078e02ff */
[C---:B------:R-:W-:Y:S01]  /*4780*/  SEL R106, R57.reuse, R72, !P0 ;  /* 0x00000048396a7207 */ /* 0x040fe20004000000 */
[-C--:B------:R-:W-:Y:S01]  /*4790*/  IMAD R72, R32, R109.reuse, RZ ;  /* 0x0000006d20487224 */ /* 0x080fe200078e02ff */
[----:B------:R-:W-:Y:S01]  /*47a0*/  SEL R107, R57, R74, !P0 ;  /* 0x0000004a396b7207 */ /* 0x000fe20004000000 */
[-C--:B------:R-:W-:Y:S01]  /*47b0*/  IMAD R74, R37, R109.reuse, RZ ;  /* 0x0000006d254a7224 */ /* 0x080fe200078e02ff */
[C---:B------:R-:W-:Y:S01]  /*47c0*/  SEL R108, R57.reuse, R76, !P0 ;  /* 0x0000004c396c7207 */ /* 0x040fe20004000000 */
[-C--:B------:R-:W-:Y:S01]  /*47d0*/  IMAD R76, R38, R109.reuse, RZ ;  /* 0x0000006d264c7224 */ /* 0x080fe200078e02ff */
[----:B------:R-:W-:Y:S01]  /*47e0*/  SEL R110, R57, R110, !P0 ;  /* 0x0000006e396e7207 */ /* 0x000fe20004000000 */
[----:B------:R-:W-:Y:S01]  /*47f0*/  IMAD R57, R13, R109, RZ ;  /* 0x0000006d0d397224 */ /* 0x000fe200078e02ff */
[----:B------:R-:W-:Y:S01]  /*4800*/  IADD3 R155, P0, R54, R7, RZ ;  /* 0x00000007369b7210 */ /* 0x000fe20007f1e0ff */
[-C--:B------:R-:W-:Y:S01]  /*4810*/  IMAD R47, R42, R109.reuse, RZ ;  /* 0x0000006d2a2f7224 */ /* 0x080fe200078e02ff */
[-C--:B-1----:R-:W-:Y:S01]  /*4820*/  IADD3 R153, P1, R54, R6.reuse, RZ ;  /* 0x0000000636997210 */ /* 0x082fe20007f3e0ff */
[-C--:B------:R-:W-:Y:S01]  /*4830*/  IMAD R43, R80, R109.reuse, RZ ;  /* 0x0000006d502b7224 */ /* 0x080fe200078e02ff */
[----:B------:R-:W-:Y:S01]  /*4840*/  SHF.R.S32.HI R51, RZ, 0x1f, R52 ;  /* 0x0000001fff337819 */ /* 0x000fe20000011434 */
[----:B------:R-:W-:Y:S01]  /*4850*/  STL [R1+0x748], R155 ;  /* 0x0007489b01007387 */ /* 0x000fe20000100800 */
[----:B------:R-:W-:Y:S01]  /*4860*/  SHF.R.S32.HI R52, RZ, 0x1f, R53 ;  /* 0x0000001fff347819 */ /* 0x000fe20000011435 */
[-C--:B------:R-:W-:Y:S01]  /*4870*/  IMAD R42, R81, R109.reuse, RZ ;  /* 0x0000006d512a7224 */ /* 0x080fe200078e02ff */
[----:B------:R-:W-:Y:S01]  /*4880*/  SHF.R.S32.HI R53, RZ, 0x1f, R54 ;  /* 0x0000001fff357819 */ /* 0x000fe20000011436 */
[----:B------:R1:W-:Y:S01]  /*4890*/  STL [R1+0x714], R154 ;  /* 0x0007149a01007387 */ /* 0x0003e20000100800 */
[----:B------:R-:W-:Y:S01]  /*48a0*/  SHF.R.S32.HI R54, RZ, 0x1f, R55 ;  /* 0x0000001fff367819 */ /* 0x000fe20000011437 */
[-C--:B------:R-:W-:Y:S01]  /*48b0*/  IMAD R41, R82, R109.reuse, RZ ;  /* 0x0000006d52297224 */ /* 0x080fe200078e02ff */
[----:B------:R-:W-:Y:S01]  /*48c0*/  SHF.R.S32.HI R223, RZ, 0x1f, R218 ;  /* 0x0000001fffdf7819 */ /* 0x000fe200000114da */
[----:B------:R2:W-:Y:S01]  /*48d0*/  STL [R1+0x750], R153 ;  /* 0x0007509901007387 */ /* 0x0005e20000100800 */
[-C--:B------:R-:W-:Y:S01]  /*48e0*/  IMAD R40, R83, R109.reuse, RZ ;  /* 0x0000006d53287224 */ /* 0x080fe200078e02ff */
[----:B------:R-:W-:Y:S01]  /*48f0*/  SHF.R.S32.HI R225, RZ, 0x1f, R220 ;  /* 0x0000001fffe17819 */ /* 0x000fe200000114dc */
[-C--:B------:R-:W-:Y:S01]  /*4900*/  IMAD R39, R84, R109.reuse, RZ ;  /* 0x0000006d54277224 */ /* 0x080fe200078e02ff */
[----:B------:R-:W-:Y:S01]  /*4910*/  SHF.R.S32.HI R227, RZ, 0x1f, R222 ;  /* 0x0000001fffe37819 */ /* 0x000fe200000114de */
[----:B------:R-:W-:Y:S01]  /*4920*/  IMAD R38, R85, R109, RZ ;  /* 0x0000006d55267224 */ /* 0x000fe200078e02ff */
[----:B------:R-:W-:Y:S01]  /*4930*/  SHF.R.S32.HI R229, RZ, 0x1f, R224 ;  /* 0x0000001fffe57819 */ /* 0x000fe200000114e0 */
[----:B-1----:R-:W-:Y:S01]  /*4940*/  IMAD.X R154, R78, 0x1, R2, P2 ;  /* 0x000000014e9a7824 */ /* 0x002fe200010e0602 */
[----:B------:R-:W-:Y:S01]  /*4950*/  IADD3 R155, P2, R55, R7, RZ ;  /* 0x00000007379b7210 */ /* 0x000fe20007f5e0ff */
[-C--:B------:R-:W-:Y:S01]  /*4960*/  IMAD R37, R86, R109.reuse, RZ ;  /* 0x0000006d56257224 */ /* 0x080fe200078e02ff */
[----:B------:R-:W-:Y:S01]  /*4970*/  SHF.R.S32.HI R231, RZ, 0x1f, R226 ;  /* 0x0000001fffe77819 */ /* 0x000fe200000114e2 */
[----:B--2---:R-:W-:Y:S01]  /*4980*/  IMAD.X R153, R51, 0x1, R3, P3 ;  /* 0x0000000133997824 */ /* 0x004fe200018e0603 */
[----:B------:R1:W-:Y:S01]  /*4990*/  STL [R1+0x71c], R154 ;  /* 0x00071c9a01007387 */ /* 0x0003e20000100800 */
[-C--:B------:R-:W-:Y:S01]  /*49a0*/  IMAD R36, R87, R109.reuse, RZ ;  /* 0x0000006d57247224 */ /* 0x080fe200078e02ff */
[----:B------:R-:W-:Y:S01]  /*49b0*/  SHF.R.S32.HI R233, RZ, 0x1f, R228 ;  /* 0x0000001fffe97819 */ /* 0x000fe200000114e4 */
[-C--:B------:R-:W-:Y:S01]  /*49c0*/  IMAD R35, R88, R109.reuse, RZ ;  /* 0x0000006d58237224 */ /* 0x080fe200078e02ff */
[----:B------:R-:W-:Y:S01]  /*49d0*/  STL [R1+0x758], R155 ;  /* 0x0007589b01007387 */ /* 0x000fe20000100800 */
[-C--:B------:R-:W-:Y:S01]  /*49e0*/  IMAD R34, R89, R109.reuse, RZ ;  /* 0x0000006d59227224 */ /* 0x080fe200078e02ff */
[----:B------:R-:W-:Y:S01]  /*49f0*/  SHF.R.S32.HI R235, RZ, 0x1f, R230 ;  /* 0x0000001fffeb7819 */ /* 0x000fe200000114e6 */
[-C--:B------:R-:W-:Y:S01]  /*4a00*/  IMAD R33, R90, R109.reuse, RZ ;  /* 0x0000006d5a217224 */ /* 0x080fe200078e02ff */
[----:B------:R2:W-:Y:S01]  /*4a10*/  STL [R1+0x724], R153 ;  /* 0x0007249901007387 */ /* 0x0005e20000100800 */
[-C--:B------:R-:W-:Y:S01]  /*4a20*/  IMAD R32, R91, R109.reuse, RZ ;  /* 0x0000006d5b207224 */ /* 0x080fe200078e02ff */
[-C--:B-1----:R-:W-:Y:S01]  /*4a30*/  IADD3 R154, P3, R55, R6.reuse, RZ ;  /* 0x00000006379a7210 */ /* 0x082fe20007f7e0ff */
[-C--:B------:R-:W-:Y:S01]  /*4a40*/  IMAD R31, R92, R109.reuse, RZ ;  /* 0x0000006d5c1f7224 */ /* 0x080fe200078e02ff */
[----:B------:R-:W-:Y:S01]  /*4a50*/  SHF.R.S32.HI R55, RZ, 0x1f, R56 ;  /* 0x0000001fff377819 */ /* 0x000fe20000011438 */
[-C--:B------:R-:W-:Y:S01]  /*4a60*/  IMAD R30, R93, R109.reuse, RZ ;  /* 0x0000006d5d1e7224 */ /* 0x080fe200078e02ff */
[----:B------:R-:W-:Y:S01]  /*4a70*/  SHF.R.S32.HI R237, RZ, 0x1f, R232 ;  /* 0x0000001fffed7819 */ /* 0x000fe200000114e8 */
[----:B------:R1:W-:Y:S01]  /*4a80*/  STL [R1+0x760], R154 ;  /* 0x0007609a01007387 */ /* 0x0003e20000100800 */
[----:B------:R-:W-:Y:S01]  /*4a90*/  IMAD R29, R94, R109, RZ ;  /* 0x0000006d5e1d7224 */ /* 0x000fe200078e02ff */
[----:B------:R-:W-:Y:S01]  /*4aa0*/  SHF.R.S32.HI R239, RZ, 0x1f, R234 ;  /* 0x0000001fffef7819 */ /* 0x000fe200000114ea */
[----:B--2---:R-:W-:Y:S01]  /*4ab0*/  IMAD.X R153, R51, 0x1, R2, P4 ;  /* 0x0000000133997824 */ /* 0x004fe200020e0602 */
[----:B------:R-:W-:Y:S01]  /*4ac0*/  IADD3 R155, P4, R56, R7, RZ ;  /* 0x00000007389b7210 */ /* 0x000fe20007f9e0ff */
[-C--:B------:R-:W-:Y:S01]  /*4ad0*/  IMAD R28, R95, R109.reuse, RZ ;  /* 0x0000006d5f1c7224 */ /* 0x080fe200078e02ff */
[----:B------:R-:W-:Y:S01]  /*4ae0*/  SHF.R.S32.HI R51, RZ, 0x1f, R57 ;  /* 0x0000001fff337819 */ /* 0x000fe20000011439 */
[-C--:B------:R-:W-:Y:S01]  /*4af0*/  IMAD R27, R96, R109.reuse, RZ ;  /* 0x0000006d601b7224 */ /* 0x080fe200078e02ff */
[----:B------:R2:W-:Y:S01]  /*4b00*/  STL [R1+0x72c], R153 ;  /* 0x00072c9901007387 */ /* 0x0005e20000100800 */
[-C--:B------:R-:W-:Y:S01]  /*4b10*/  IMAD R26, R97, R109.reuse, RZ ;  /* 0x0000006d611a7224 */ /* 0x080fe200078e02ff */
[----:B------:R-:W-:Y:S01]  /*4b20*/  SHF.R.S32.HI R241, RZ, 0x1f, R236 ;  /* 0x0000001ffff17819 */ /* 0x000fe200000114ec */
[--C-:B-1----:R-:W-:Y:S01]  /*4b30*/  IMAD.X R154, R52, 0x1, R3.reuse, P5 ;  /* 0x00000001349a7824 */ /* 0x102fe200028e0603 */
[----:B------:R-:W-:Y:S01]  /*4b40*/  STL [R1+0x768], R155 ;  /* 0x0007689b01007387 */ /* 0x000fe20000100800 */
[-C--:B------:R-:W-:Y:S01]  /*4b50*/  IMAD R25, R98, R109.reuse, RZ ;  /* 0x0000006d62197224 */ /* 0x080fe200078e02ff */
[----:B------:R-:W-:Y:S01]  /*4b60*/  SHF.R.S32.HI R243, RZ, 0x1f, R238 ;  /* 0x0000001ffff37819 */ /* 0x000fe200000114ee */
[-C--:B------:R-:W-:Y:S01]  /*4b70*/  IMAD R23, R99, R109.reuse, RZ ;  /* 0x0000006d63177224 */ /* 0x080fe200078e02ff */
[----:B------:R1:W-:Y:S01]  /*4b80*/  STL [R1+0x734], R154 ;  /* 0x0007349a01007387 */ /* 0x0003e20000100800 */
[-C--:B------:R-:W-:Y:S01]  /*4b90*/  IMAD R20, R100, R109.reuse, RZ ;  /* 0x0000006d64147224 */ /* 0x080fe200078e02ff */
[-C--:B--2---:R-:W-:Y:S01]  /*4ba0*/  IADD3 R153, P5, R56, R6.reuse, RZ ;  /* 0x0000000638997210 */ /* 0x084fe20007fbe0ff */
[-C--:B------:R-:W-:Y:S01]  /*4bb0*/  IMAD R16, R101, R109.reuse, RZ ;  /* 0x0000006d65107224 */ /* 0x080fe200078e02ff */
[----:B------:R-:W-:Y:S01]  /*4bc0*/  SHF.R.S32.HI R245, RZ, 0x1f, R240 ;  /* 0x0000001ffff57819 */ /* 0x000fe200000114f0 */
[-C--:B------:R-:W-:Y:S01]  /*4bd0*/  IMAD R12, R102, R109.reuse, RZ ;  /* 0x0000006d660c7224 */ /* 0x080fe200078e02ff */
[----:B------:R-:W-:Y:S01]  /*4be0*/  SHF.R.S32.HI R247, RZ, 0x1f, R242 ;  /* 0x0000001ffff77819 */ /* 0x000fe200000114f2 */
[----:B------:R2:W-:Y:S01]  /*4bf0*/  STL [R1+0x770], R153 ;  /* 0x0007709901007387 */ /* 0x0005e20000100800 */
[----:B------:R-:W-:Y:S01]  /*4c00*/  IMAD R11, R103, R109, RZ ;  /* 0x0000006d670b7224 */ /* 0x000fe200078e02ff */
[----:B------:R-:W-:Y:S01]  /*4c10*/  SHF.R.S32.HI R249, RZ, 0x1f, R244 ;  /* 0x0000001ffff97819 */ /* 0x000fe200000114f4 */
[----:B-1----:R-:W-:Y:S01]  /*4c20*/  IMAD.X R154, R52, 0x1, R2, P6 ;  /* 0x00000001349a7824 */ /* 0x002fe200030e0602 */
[----:B------:R-:W-:Y:S01]  /*4c30*/  IADD3 R155, P6, R57, R7, RZ ;  /* 0x00000007399b7210 */ /* 0x000fe20007fde0ff */
[-C--:B------:R-:W-:Y:S01]  /*4c40*/  IMAD R14, R104, R109.reuse, RZ ;  /* 0x0000006d680e7224 */ /* 0x080fe200078e02ff */
[----:B------:R-:W-:Y:S01]  /*4c50*/  SHF.R.S32.HI R52, RZ, 0x1f, R58 ;  /* 0x0000001fff347819 */ /* 0x000fe2000001143a */
[-C--:B------:R-:W-:Y:S01]  /*4c60*/  IMAD R15, R105, R109.reuse, RZ ;  /* 0x0000006d690f7224 */ /* 0x080fe200078e02ff */
[----:B------:R1:W-:Y:S01]  /*4c70*/  STL [R1+0x73c], R154 ;  /* 0x00073c9a01007387 */ /* 0x0003e20000100800 */
[-C--:B------:R-:W-:Y:S01]  /*4c80*/  IMAD R13, R106, R109.reuse, RZ ;  /* 0x0000006d6a0d7224 */ /* 0x080fe200078e02ff */
[----:B------:R-:W-:Y:S01]  /*4c90*/  SHF.R.S32.HI R251, RZ, 0x1f, R246 ;  /* 0x0000001ffffb7819 */ /* 0x000fe200000114f6 */
[----:B--2---:R-:W-:Y:S01]  /*4ca0*/  IMAD.X R153, R53, 0x1, R3, P0 ;  /* 0x0000000135997824 */ /* 0x004fe200000e0603 */
[----:B------:R-:W-:Y:S01]  /*4cb0*/  STL [R1+0x778], R155 ;  /* 0x0007789b01007387 */ /* 0x000fe20000100800 */
[-C--:B------:R-:W-:Y:S01]  /*4cc0*/  IMAD R9, R107, R109.reuse, RZ ;  /* 0x0000006d6b097224 */ /* 0x080fe200078e02ff */
[----:B------:R-:W-:Y:S01]  /*4cd0*/  UIADD3.64 UR14, UR4, 0x3fe, URZ ;  /* 0x000003fe040e7897 */ /* 0x000fe2000fffe03f */
[-C--:B------:R-:W-:Y:S01]  /*4ce0*/  IMAD R8, R108, R109.reuse, RZ ;  /* 0x0000006d6c087224 */ /* 0x080fe200078e02ff */
[----:B------:R2:W-:Y:S01]  /*4cf0*/  STL [R1+0x744], R153 ;  /* 0x0007449901007387 */ /* 0x0005e20000100800 */
[----:B------:R-:W-:Y:S01]  /*4d00*/  IMAD R10, R110, R109, RZ ;  /* 0x0000006d6e0a7224 */ /* 0x000fe200078e02ff */
[----:B-1----:R-:W-:Y:S01]  /*4d10*/  IADD3 R154, P0, R57, R6, RZ ;  /* 0x00000006399a7210 */ /* 0x002fe20007f1e0ff */
[----:B------:R-:W-:Y:S01]  /*4d20*/  UIADD3.64 UR10, UR4, 0x400, URZ ;  /* 0x00000400040a7897 */ /* 0x000fe2000fffe03f */
[----:B------:R-:W-:-:S02]  /*4d30*/  CS2R R88, SRZ ;  /* 0x0000000000587805 */ /* 0x000fc4000001ff00 */
[----:B------:R-:W-:Y:S02]  /*4d40*/  CS2R R90, SRZ ;  /* 0x00000000005a7805 */ /* 0x000fe4000001ff00 */
[----:B------:R-:W-:Y:S01]  /*4d50*/  CS2R R92, SRZ ;  /* 0x00000000005c7805 */ /* 0x000fe2000001ff00 */
[----:B------:R1:W-:Y:S01]  /*4d60*/  STL [R1+0x780], R154 ;  /* 0x0007809a01007387 */ /* 0x0003e20000100800 */
[----:B------:R-:W-:Y:S02]  /*4d70*/  CS2R R94, SRZ ;  /* 0x00000000005e7805 */ /* 0x000fe4000001ff00 */
[----:B------:R-:W-:Y:S01]  /*4d80*/  CS2R R96, SRZ ;  /* 0x0000000000607805 */ /* 0x000fe2000001ff00 */
[----:B--2---:R-:W-:Y:S01]  /*4d90*/  IMAD.X R153, R53, 0x1, R2, P1 ;  /* 0x0000000135997824 */ /* 0x004fe200008e0602 */
[----:B------:R-:W-:Y:S02]  /*4da0*/  IADD3 R155, P1, R58, R7, RZ ;  /* 0x000000073a9b7210 */ /* 0x000fe40007f3e0ff */
[----:B------:R-:W-:-:S02]  /*4db0*/  CS2R R98, SRZ ;  /* 0x0000000000627805 */ /* 0x000fc4000001ff00 */
[----:B------:R-:W-:Y:S02]  /*4dc0*/  SHF.R.S32.HI R53, RZ, 0x1f, R59 ;  /* 0x0000001fff357819 */ /* 0x000fe4000001143b */
[----:B------:R-:W-:Y:S01]  /*4dd0*/  CS2R R100, SRZ ;  /* 0x0000000000647805 */ /* 0x000fe2000001ff00 */
[----:B------:R2:W-:Y:S01]  /*4de0*/  STL [R1+0x74c], R153 ;  /* 0x00074c9901007387 */ /* 0x0005e20000100800 */
[----:B------:R-:W-:Y:S01]  /*4df0*/  UIADD3.64 UR28, UR4, 0x804, URZ ;  /* 0x00000804041c7897 */ /* 0x000fe2000fffe03f */
[----:B-1----:R-:W-:Y:S02]  /*4e00*/  IMAD.X R154, R54, 0x1, R3, P2 ;  /* 0x00000001369a7824 */ /* 0x002fe400010e0603 */
[----:B------:R-:W-:Y:S04]  /*4e10*/  STL [R1+0x788], R155 ;  /* 0x0007889b01007387 */ /* 0x000fe80000100800 */
[----:B------:R1:W-:Y:S01]  /*4e20*/  STL [R1+0x754], R154 ;  /* 0x0007549a01007387 */ /* 0x0003e20000100800 */
[----:B--2---:R-:W-:-:S05]  /*4e30*/  IADD3 R153, P2, R58, R6, RZ ;  /* 0x000000063a997210 */ /* 0x004fca0007f5e0ff */
[----:B------:R2:W-:Y:S01]  /*4e40*/  STL [R1+0x790], R153 ;  /* 0x0007909901007387 */ /* 0x0005e20000100800 */
[----:B-1----:R-:W-:Y:S01]  /*4e50*/  IMAD.X R154, R54, 0x1, R2, P3 ;  /* 0x00000001369a7824 */ /* 0x002fe200018e0602 */
[----:B------:R-:W-:Y:S02]  /*4e60*/  IADD3 R155, P3, R59, R7, RZ ;  /* 0x000000073b9b7210 */ /* 0x000fe40007f7e0ff */
[----:B------:R-:W-:Y:S02]  /*4e70*/  SHF.R.S32.HI R54, RZ, 0x1f, R60 ;  /* 0x0000001fff367819 */ /* 0x000fe4000001143c */
[----:B------:R1:W-:Y:S01]  /*4e80*/  STL [R1+0x75c], R154 ;  /* 0x00075c9a01007387 */ /* 0x0003e20000100800 */
[----:B--2---:R-:W-:-:S03]  /*4e90*/  IMAD.X R153, R55, 0x1, R3, P4 ;  /* 0x0000000137997824 */ /* 0x004fc600020e0603 */
[----:B------:R-:W-:Y:S04]  /*4ea0*/  STL [R1+0x798], R155 ;  /* 0x0007989b01007387 */ /* 0x000fe80000100800 */
[----:B------:R2:W-:Y:S01]  /*4eb0*/  STL [R1+0x764], R153 ;  /* 0x0007649901007387 */ /* 0x0005e20000100800 */
[----:B-1----:R-:W-:-:S05]  /*4ec0*/  IADD3 R154, P4, R59, R6, RZ ;  /* 0x000000063b9a7210 */ /* 0x002fca0007f9e0ff */
[----:B------:R1:W-:Y:S01]  /*4ed0*/  STL [R1+0x7a0], R154 ;  /* 0x0007a09a01007387 */ /* 0x0003e20000100800 */
[----:B--2---:R-:W-:Y:S01]  /*4ee0*/  IMAD.X R153, R55, 0x1, R2, P5 ;  /* 0x0000000137997824 */ /* 0x004fe200028e0602 */
[----:B------:R-:W-:Y:S02]  /*4ef0*/  IADD3 R155, P5, R60, R7, RZ ;  /* 0x000000073c9b7210 */ /* 0x000fe40007fbe0ff */
[----:B------:R-:W-:Y:S02]  /*4f00*/  SHF.R.S32.HI R55, RZ, 0x1f, R61 ;  /* 0x0000001fff377819 */ /* 0x000fe4000001143d */
[----:B------:R2:W-:Y:S01]  /*4f10*/  STL [R1+0x76c], R153 ;  /* 0x00076c9901007387 */ /* 0x0005e20000100800 */
[----:B-1----:R-:W-:-:S03]  /*4f20*/  IMAD.X R154, R51, 0x1, R3, P6 ;  /* 0x00000001339a7824 */ /* 0x002fc600030e0603 */
        /* <DEDUP_REMOVED lines=158> */
[----:B------:R-:W-:-:S04]  /*5910*/  IADD3 R155, P6, R50, R7, RZ ;  /* 0x00000007329b7210 */ /* 0x000fc80007fde0ff */
[----:B------:R2:W-:Y:S01]  /*5920*/  STL [R1+0x88c], R153 ;  /* 0x00088c9901007387 */ /* 0x0005e20000100800 */
[----:B-1----:R-:W-:-:S03]  /*5930*/  IMAD.X R154, R54, 0x1, R3, P0 ;  /* 0x00000001369a7824 */ /* 0x002fc600000e0603 */
[----:B------:R-:W-:Y:S04]  /*5940*/  STL [R1+0x8c8], R155 ;  /* 0x0008c89b01007387 */ /* 0x000fe80000100800 */
[----:B------:R1:W-:Y:S01]  /*5950*/  STL [R1+0x894], R154 ;  /* 0x0008949a01007387 */ /* 0x0003e20000100800 */
[----:B--2---:R-:W-:Y:S02]  /*5960*/  IADD3 R153, P0, R50, R6, RZ ;  /* 0x0000000632997210 */ /* 0x004fe40007f1e0ff */
[----:B------:R-:W-:-:S03]  /*5970*/  SHF.R.S32.HI R50, RZ, 0x1f, R49 ;  /* 0x0000001fff327819 */ /* 0x000fc60000011431 */
[----:B------:R2:W-:Y:S01]  /*5980*/  STL [R1+0x8d0], R153 ;  /* 0x0008d09901007387 */ /* 0x0005e20000100800 */
[----:B-1----:R-:W-:Y:S01]  /*5990*/  IMAD.X R154, R54, 0x1, R2, P1 ;  /* 0x00000001369a7824 */ /* 0x002fe200008e0602 */
[----:B------:R-:W-:-:S04]  /*59a0*/  IADD3 R155, P1, R49, R7, RZ ;  /* 0x00000007319b7210 */ /* 0x000fc80007f3e0ff */
[----:B------:R1:W-:Y:S01]  /*59b0*/  STL [R1+0x89c], R154 ;  /* 0x00089c9a01007387 */ /* 0x0003e20000100800 */
[----:B--2---:R-:W-:-:S03]  /*59c0*/  IMAD.X R153, R55, 0x1, R3, P2 ;  /* 0x0000000137997824 */ /* 0x004fc600010e0603 */
[----:B------:R-:W-:Y:S04]  /*59d0*/  STL [R1+0x18dc], R155 ;  /* 0x0018dc9b01007387 */ /* 0x000fe80000100800 */
[----:B------:R2:W-:Y:S01]  /*59e0*/  STL [R1+0x8a4], R153 ;  /* 0x0008a49901007387 */ /* 0x0005e20000100800 */
[----:B-1----:R-:W-:Y:S02]  /*59f0*/  IADD3 R154, P2, R49, R6, RZ ;  /* 0x00000006319a7210 */ /* 0x002fe40007f5e0ff */
[----:B------:R-:W-:-:S03]  /*5a00*/  SHF.R.S32.HI R49, RZ, 0x1f, R48 ;  /* 0x0000001fff317819 */ /* 0x000fc60000011430 */
        /* <DEDUP_REMOVED lines=256> */
[C---:B-1----:R-:W-:Y:S02]  /*6a10*/  IMAD.X R154, R23.reuse, 0x1, R3, P4 ;  /* 0x00000001179a7824 */ /* 0x042fe400020e0603 */
[----:B------:R-:W-:Y:S01]  /*6a20*/  IMAD.X R23, R23, 0x1, R2, P5 ;  /* 0x0000000117177824 */ /* 0x000fe200028e0602 */
[----:B------:R-:W-:Y:S04]  /*6a30*/  STL [R1+0x1aac], R155 ;  /* 0x001aac9b01007387 */ /* 0x000fe80000100800 */
[----:B------:R1:W-:Y:S01]  /*6a40*/  STL [R1+0x1a78], R154 ;  /* 0x001a789a01007387 */ /* 0x0003e20000100800 */
[----:B--2---:R-:W-:Y:S02]  /*6a50*/  IADD3 R153, P4, R11, R6, RZ ;  /* 0x000000060b997210 */ /* 0x004fe40007f9e0ff */
[----:B------:R-:W-:-:S03]  /*6a60*/  SHF.R.S32.HI R11, RZ, 0x1f, R14 ;  /* 0x0000001fff0b7819 */ /* 0x000fc6000001140e */
[----:B------:R2:W-:Y:S01]  /*6a70*/  STL [R1+0x1ab4], R153 ;  /* 0x001ab49901007387 */ /* 0x0005e20000100800 */
[----:B-1----:R-:W-:-:S03]  /*6a80*/  IADD3 R154, P5, R14, R7, RZ ;  /* 0x000000070e9a7210 */ /* 0x002fc60007fbe0ff */
[----:B------:R1:W-:Y:S04]  /*6a90*/  STL [R1+0x1a80], R23 ;  /* 0x001a801701007387 */ /* 0x0003e80000100800 */
[----:B------:R-:W-:Y:S01]  /*6aa0*/  STL [R1+0x1abc], R154 ;  /* 0x001abc9a01007387 */ /* 0x000fe20000100800 */
[C---:B--2---:R-:W-:Y:S02]  /*6ab0*/  IMAD.X R153, R20.reuse, 0x1, R3, P6 ;  /* 0x0000000114997824 */ /* 0x044fe400030e0603 */
[----:B------:R-:W-:Y:S01]  /*6ac0*/  IMAD.X R20, R20, 0x1, R2, P0 ;  /* 0x0000000114147824 */ /* 0x000fe200000e0602 */
[----:B-1----:R-:W-:Y:S02]  /*6ad0*/  IADD3 R23, P6, R14, R6, RZ ;  /* 0x000000060e177210 */ /* 0x002fe40007fde0ff */
[----:B------:R1:W-:Y:S01]  /*6ae0*/  STL [R1+0x1a88], R153 ;  /* 0x001a889901007387 */ /* 0x0003e20000100800 */
[----:B------:R-:W-:-:S03]  /*6af0*/  SHF.R.S32.HI R14, RZ, 0x1f, R15 ;  /* 0x0000001fff0e7819 */ /* 0x000fc6000001140f */
[----:B------:R2:W-:Y:S04]  /*6b00*/  STL [R1+0x1ac4], R23 ;  /* 0x001ac41701007387 */ /* 0x0005e80000100800 */
[----:B------:R3:W-:Y:S01]  /*6b10*/  STL [R1+0x1a90], R20 ;  /* 0x001a901401007387 */ /* 0x0007e20000100800 */
[----:B-1----:R-:W-:Y:S01]  /*6b20*/  IADD3 R153, P0, R15, R7, RZ ;  /* 0x000000070f997210 */ /* 0x002fe20007f1e0ff */
[----:B--2---:R-:W-:-:S04]  /*6b30*/  IMAD.X R23, R16, 0x1, R3, P1 ;  /* 0x0000000110177824 */ /* 0x004fc800008e0603 */
[----:B------:R-:W-:Y:S01]  /*6b40*/  STL [R1+0x1acc], R153 ;  /* 0x001acc9901007387 */ /* 0x000fe20000100800 */
[----:B------:R-:W-:Y:S01]  /*6b50*/  IMAD.X R16, R16, 0x1, R2, P2 ;  /* 0x0000000110107824 */ /* 0x000fe200010e0602 */
[----:B---3--:R-:W-:Y:S02]  /*6b60*/  IADD3 R20, P1, R15, R6, RZ ;  /* 0x000000060f147210 */ /* 0x008fe40007f3e0ff */
        /* <DEDUP_REMOVED lines=16> */
[----:B---3--:R-:W-:-:S03]  /*6c70*/  IADD3 R12, P5, R9, R6, RZ ;  /* 0x00000006090c7210 */ /* 0x008fc60007fbe0ff */
[----:B------:R1:W-:Y:S01]  /*6c80*/  STL [R1+0x1ab8], R16 ;  /* 0x001ab81001007387 */ /* 0x0003e20000100800 */
[----:B------:R-:W-:-:S03]  /*6c90*/  SHF.R.S32.HI R9, RZ, 0x1f, R8 ;  /* 0x0000001fff097819 */ /* 0x000fc60000011408 */
[----:B------:R2:W-:Y:S01]  /*6ca0*/  STL [R1+0x1af8], R12 ;  /* 0x001af80c01007387 */ /* 0x0005e20000100800 */
[----:B-1----:R-:W-:Y:S02]  /*6cb0*/  IMAD.X R16, R11, 0x1, R2, P6 ;  /* 0x000000010b107824 */ /* 0x002fe400030e0602 */
[----:B------:R-:W-:Y:S01]  /*6cc0*/  IMAD.X R11, R14, 0x1, R3, P0 ;  /* 0x000000010e0b7824 */ /* 0x000fe200000e0603 */
[C---:B--2---:R-:W-:Y:S02]  /*6cd0*/  IADD3 R12, P6, R8.reuse, R7, RZ ;  /* 0x00000007080c7210 */ /* 0x044fe40007fde0ff */
[----:B------:R1:W-:Y:S01]  /*6ce0*/  STL [R1+0x1ac0], R16 ;  /* 0x001ac01001007387 */ /* 0x0003e20000100800 */
[----:B------:R-:W-:-:S03]  /*6cf0*/  IADD3 R8, P0, R8, R6, RZ ;  /* 0x0000000608087210 */ /* 0x000fc60007f1e0ff */
[----:B------:R2:W-:Y:S04]  /*6d00*/  STL [R1+0x1afc], R12 ;  /* 0x001afc0c01007387 */ /* 0x0005e80000100800 */
[----:B------:R3:W-:Y:S01]  /*6d10*/  STL [R1+0x1ac8], R11 ;  /* 0x001ac80b01007387 */ /* 0x0007e20000100800 */
[----:B-1----:R-:W1:Y:S03]  /*6d20*/  LDC R16, c[0x0][0x238] ;  /* 0x00008e00ff107b82 */ /* 0x002e660000000800 */
[----:B------:R4:W-:Y:S01]  /*6d30*/  STL [R1+0x1b00], R8 ;  /* 0x001b000801007387 */ /* 0x0009e20000100800 */
[----:B--2---:R-:W-:Y:S01]  /*6d40*/  IMAD.X R12, R14, 0x1, R2, P1 ;  /* 0x000000010e0c7824 */ /* 0x004fe200008e0602 */
[----:B------:R-:W-:-:S02]  /*6d50*/  LOP3.LUT R14, R21, 0x70, RZ, 0x3c, !PT ;  /* 0x00000070150e7812 */ /* 0x000fc400078e3cff */
[----:B---3--:R-:W-:Y:S02]  /*6d60*/  IADD3 R11, P1, R10, R7, RZ ;  /* 0x000000070a0b7210 */ /* 0x008fe40007f3e0ff */
[----:B------:R2:W-:Y:S01]  /*6d70*/  STL [R1+0x1ad0], R12 ;  /* 0x001ad00c01007387 */ /* 0x0005e20000100800 */
[----:B------:R-:W-:Y:S02]  /*6d80*/  IMAD.IADD R14, R152, 0x1, R14 ;  /* 0x00000001980e7824 */ /* 0x000fe400078e020e */
[C---:B----4-:R-:W-:Y:S01]  /*6d90*/  IMAD.X R8, R15.reuse, 0x1, R3, P2 ;  /* 0x000000010f087824 */ /* 0x050fe200010e0603 */
[----:B------:R-:W-:Y:S01]  /*6da0*/  IADD3 R7, P2, R10, R6, RZ ;  /* 0x000000060a077210 */ /* 0x000fe20007f5e0ff */
[----:B------:R3:W-:Y:S01]  /*6db0*/  STL [R1+0x1af0], R11 ;  /* 0x001af00b01007387 */ /* 0x0007e20000100800 */
[----:B------:R-:W-:Y:S01]  /*6dc0*/  IMAD.X R6, R15, 0x1, R2, P3 ;  /* 0x000000010f067824 */ /* 0x000fe200018e0602 */
[----:B------:R-:W-:Y:S01]  /*6dd0*/  SHF.R.S32.HI R10, RZ, 0x1f, R10 ;  /* 0x0000001fff0a7819 */ /* 0x000fe2000001140a */
[----:B------:R-:W-:Y:S01]  /*6de0*/  IMAD.SHL.U32 R15, R22, 0x100, RZ ;  /* 0x00000100160f7824 */ /* 0x000fe200078e00ff */
[----:B------:R4:W-:Y:S01]  /*6df0*/  STL [R1+0x1ad8], R8 ;  /* 0x001ad80801007387 */ /* 0x0009e20000100800 */
[----:B--2---:R-:W-:-:S03]  /*6e00*/  LOP3.LUT R12, R21, 0x50, RZ, 0x3c, !PT ;  /* 0x00000050150c7812 */ /* 0x004fc600078e3cff */
[----:B------:R0:W-:Y:S01]  /*6e10*/  STL [R1+0x1aec], R7 ;  /* 0x001aec0701007387 */ /* 0x0001e20000100800 */
[----:B---3--:R-:W-:-:S03]  /*6e20*/  IMAD.X R11, R13, 0x1, R2, P5 ;  /* 0x000000010d0b7824 */ /* 0x008fc600028e0602 */
[----:B------:R2:W-:Y:S01]  /*6e30*/  STL [R1+0x1ae0], R6 ;  /* 0x001ae00601007387 */ /* 0x0005e20000100800 */
[C---:B-1----:R-:W-:Y:S02]  /*6e40*/  IMAD R25, R16.reuse, 0xfe, RZ ;  /* 0x000000fe10197824 */ /* 0x042fe400078e02ff */
[----:B----4-:R-:W-:Y:S01]  /*6e50*/  IMAD.X R8, R13, 0x1, R3, P4 ;  /* 0x000000010d087824 */ /* 0x010fe200020e0603 */
[----:B------:R-:W-:Y:S01]  /*6e60*/  LOP3.LUT R13, R21, 0x60, RZ, 0x3c, !PT ;  /* 0x00000060150d7812 */ /* 0x000fe200078e3cff */
[C---:B------:R-:W-:Y:S01]  /*6e70*/  IMAD R26, R16.reuse, 0xfd, RZ ;  /* 0x000000fd101a7824 */ /* 0x040fe200078e02ff */
[-C--:B0-----:R-:W-:Y:S01]  /*6e80*/  IADD3 R7, P3, R17, R4.reuse, RZ ;  /* 0x0000000411077210 */ /* 0x081fe20007f7e0ff */
[C---:B------:R-:W-:Y:S01]  /*6e90*/  IMAD R28, R16.reuse, 0xfc, RZ ;  /* 0x000000fc101c7824 */ /* 0x040fe200078e02ff */
[----:B------:R0:W-:Y:S01]  /*6ea0*/  STL [R1+0x1ae8], R8 ;  /* 0x001ae80801007387 */ /* 0x0001e20000100800 */
[----:B------:R-:W-:Y:S01]  /*6eb0*/  IMAD R30, R16, 0xfb, RZ ;  /* 0x000000fb101e7824 */ /* 0x000fe200078e02ff */
[----:B--2---:R-:W-:Y:S01]  /*6ec0*/  IADD3 R6, P4, R18, R4, RZ ;  /* 0x0000000412067210 */ /* 0x004fe20007f9e0ff */
[C-C-:B------:R-:W-:Y:S01]  /*6ed0*/  IMAD.X R4, R9.reuse, 0x1, R2.reuse, P0 ;  /* 0x0000000109047824 */ /* 0x140fe200000e0602 */
[----:B------:R1:W-:Y:S01]  /*6ee0*/  STL [R1+0x8d4], R11 ;  /* 0x0008d40b01007387 */ /* 0x0003e20000100800 */
[----:B------:R-:W-:Y:S01]  /*6ef0*/  IMAD.X R2, R10, 0x1, R2, P2 ;  /* 0x000000010a027824 */ /* 0x000fe200010e0602 */
[----:B------:R-:W-:Y:S01]  /*6f00*/  SHF.R.S32.HI R29, RZ, 0x1f, R25 ;  /* 0x0000001fff1d7819 */ /* 0x000fe20000011419 */
[C---:B------:R-:W-:Y:S01]  /*6f10*/  IMAD R32, R16.reuse, 0xfa, RZ ;  /* 0x000000fa10207824 */ /* 0x040fe200078e02ff */
[----:B------:R-:W-:Y:S01]  /*6f20*/  SHF.R.S32.HI R31, RZ, 0x1f, R26 ;  /* 0x0000001fff1f7819 */ /* 0x000fe2000001141a */
[----:B------:R-:W-:Y:S01]  /*6f30*/  IMAD R34, R16, 0xf9, RZ ;  /* 0x000000f910227824 */ /* 0x000fe200078e02ff */
[----:B------:R-:W-:Y:S01]  /*6f40*/  SHF.R.S32.HI R33, RZ, 0x1f, R28 ;  /* 0x0000001fff217819 */ /* 0x000fe2000001141c */
[--C-:B0-----:R-:W-:Y:S01]  /*6f50*/  IMAD.X R8, R9, 0x1, R3.reuse, P6 ;  /* 0x0000000109087824 */ /* 0x101fe200030e0603 */
[C---:B------:R-:W-:Y:S01]  /*6f60*/  LOP3.LUT R9, R21.reuse, 0x20, RZ, 0x3c, !PT ;  /* 0x0000002015097812 */ /* 0x040fe200078e3cff */
[----:B------:R-:W-:Y:S01]  /*6f70*/  IMAD.X R3, R10, 0x1, R3, P1 ;  /* 0x000000010a037824 */ /* 0x000fe200008e0603 */
[C---:B------:R-:W-:Y:S01]  /*6f80*/  LOP3.LUT R10, R21.reuse, 0x30, RZ, 0x3c, !PT ;  /* 0x00000030150a7812 */ /* 0x040fe200078e3cff */
[C---:B------:R-:W-:Y:S01]  /*6f90*/  IMAD R36, R16.reuse, 0xf8, RZ ;  /* 0x000000f810247824 */ /* 0x040fe200078e02ff */
[----:B------:R0:W-:Y:S01]  /*6fa0*/  STL [R1+0x8d8], R8 ;  /* 0x0008d80801007387 */ /* 0x0001e20000100800 */
[C---:B-1----:R-:W-:Y:S01]  /*6fb0*/  LOP3.LUT R11, R21.reuse, 0x40, RZ, 0x3c, !PT ;  /* 0x00000040150b7812 */ /* 0x042fe200078e3cff */
[C---:B------:R-:W-:Y:S01]  /*6fc0*/  IMAD R38, R16.reuse, 0xf7, RZ ;  /* 0x000000f710267824 */ /* 0x040fe200078e02ff */
[----:B------:R-:W-:Y:S01]  /*6fd0*/  SHF.R.S32.HI R35, RZ, 0x1f, R30 ;  /* 0x0000001fff237819 */ /* 0x000fe2000001141e */
[----:B------:R1:W-:Y:S01]  /*6fe0*/  STL [R1+0x8dc], R4 ;  /* 0x0008dc0401007387 */ /* 0x0003e20000100800 */
[----:B------:R-:W-:Y:S01]  /*6ff0*/  SHF.R.S32.HI R37, RZ, 0x1f, R32 ;  /* 0x0000001fff257819 */ /* 0x000fe20000011420 */
[C---:B------:R-:W-:Y:S01]  /*7000*/  IMAD R40, R16.reuse, 0xf6, RZ ;  /* 0x000000f610287824 */ /* 0x040fe200078e02ff */
[----:B------:R-:W-:Y:S01]  /*7010*/  SHF.R.S32.HI R39, RZ, 0x1f, R34 ;  /* 0x0000001fff277819 */ /* 0x000fe20000011422 */
[----:B------:R2:W-:Y:S01]  /*7020*/  STL [R1+0x8e0], R3 ;  /* 0x0008e00301007387 */ /* 0x0005e20000100800 */
[C---:B------:R-:W-:Y:S01]  /*7030*/  IMAD R42, R16.reuse, 0xf5, RZ ;  /* 0x000000f5102a7824 */ /* 0x040fe200078e02ff */
[----:B0-----:R-:W-:Y:S01]  /*7040*/  LOP3.LUT R8, R21, 0x10, RZ, 0x3c, !PT ;  /* 0x0000001015087812 */ /* 0x001fe200078e3cff */
[C---:B------:R-:W-:Y:S01]  /*7050*/  IMAD R44, R16.reuse, 0xf4, RZ ;  /* 0x000000f4102c7824 */ /* 0x040fe200078e02ff */
[----:B------:R0:W-:Y:S01]  /*7060*/  STL [R1+0x8e4], R2 ;  /* 0x0008e40201007387 */ /* 0x0001e20000100800 */
[----:B------:R-:W-:Y:S01]  /*7070*/  SHF.R.S32.HI R41, RZ, 0x1f, R36 ;  /* 0x0000001fff297819 */ /* 0x000fe20000011424 */
[C---:B------:R-:W-:Y:S01]  /*7080*/  IMAD R46, R16.reuse, 0xf3, RZ ;  /* 0x000000f3102e7824 */ /* 0x040fe200078e02ff */
[-C--:B-1----:R-:W-:Y:S01]  /*7090*/  LEA.HI.X.SX32 R4, R17, R5.reuse, 0x1, P3 ;  /* 0x0000000511047211 */ /* 0x082fe200018f0eff */
[----:B------:R-:W-:Y:S01]  /*70a0*/  IMAD R48, R16, 0xf2, RZ ;  /* 0x000000f210307824 */ /* 0x000fe200078e02ff */
[----:B------:R-:W-:Y:S01]  /*70b0*/  LEA.HI.X.SX32 R5, R18, R5, 0x1, P4 ;  /* 0x0000000512057211 */ /* 0x000fe200020f0eff */
[----:B--2---:R-:W-:Y:S01]  /*70c0*/  IMAD.SHL.U32 R3, R24, 0x10, RZ ;  /* 0x0000001018037824 */ /* 0x004fe200078e00ff */
[----:B------:R-:W-:Y:S01]  /*70d0*/  SHF.R.S32.HI R43, RZ, 0x1f, R38 ;  /* 0x0000001fff2b7819 */ /* 0x000fe20000011426 */
[C---:B------:R-:W-:Y:S01]  /*70e0*/  IMAD R24, R16.reuse, 0xff, RZ ;  /* 0x000000ff10187824 */ /* 0x040fe200078e02ff */
[----:B------:R-:W-:Y:S01]  /*70f0*/  SHF.R.S32.HI R45, RZ, 0x1f, R40 ;  /* 0x0000001fff2d7819 */ /* 0x000fe20000011428 */
[C---:B------:R-:W-:Y:S01]  /*7100*/  IMAD R50, R16.reuse, 0xf1, RZ ;  /* 0x000000f110327824 */ /* 0x040fe200078e02ff */
[----:B------:R1:W-:Y:S01]  /*7110*/  STL [R1+0x1c80], R3 ;  /* 0x001c800301007387 */ /* 0x0003e20000100800 */
[----:B0-----:R-:W-:Y:S01]  /*7120*/  LOP3.LUT R2, R3, 0x70, RZ, 0xc0, !PT ;  /* 0x0000007003027812 */ /* 0x001fe200078ec0ff */
[C---:B------:R-:W-:Y:S01]  /*7130*/  IMAD R52, R16.reuse, 0xf0, RZ ;  /* 0x000000f010347824 */ /* 0x040fe200078e02ff */
[----:B------:R-:W-:Y:S01]  /*7140*/  SHF.R.S32.HI R27, RZ, 0x1f, R24 ;  /* 0x0000001fff1b7819 */ /* 0x000fe20000011418 */
[C---:B------:R-:W-:Y:S01]  /*7150*/  IMAD R54, R16.reuse, 0xef, RZ ;  /* 0x000000ef10367824 */ /* 0x040fe200078e02ff */
[----:B------:R-:W-:Y:S01]  /*7160*/  SHF.R.S32.HI R47, RZ, 0x1f, R42 ;  /* 0x0000001fff2f7819 */ /* 0x000fe2000001142a */
[C---:B------:R-:W-:Y:S01]  /*7170*/  IMAD R2, R21.reuse, 0x80, R2 ;  /* 0x0000008015027824 */ /* 0x040fe200078e0202 */
[----:B------:R-:W-:Y:S01]  /*7180*/  SHF.R.S32.HI R49, RZ, 0x1f, R44 ;  /* 0x0000001fff317819 */ /* 0x000fe2000001142c */
[----:B------:R-:W-:Y:S01]  /*7190*/  IMAD R56, R16, 0xee, RZ ;  /* 0x000000ee10387824 */ /* 0x000fe200078e02ff */
[----:B------:R-:W-:Y:S01]  /*71a0*/  SHF.R.S32.HI R51, RZ, 0x1f, R46 ;  /* 0x0000001fff337819 */ /* 0x000fe2000001142e */
[----:B-1----:R-:W-:Y:S01]  /*71b0*/  IMAD.IADD R3, R21, 0x1, R152 ;  /* 0x0000000115037824 */ /* 0x002fe200078e0298 */
[----:B------:R-:W-:Y:S01]  /*71c0*/  LOP3.LUT R17, R2, 0x20, RZ, 0x3c, !PT ;  /* 0x0000002002117812 */ /* 0x000fe200078e3cff */
[----:B------:R-:W-:Y:S01]  /*71d0*/  IMAD R58, R16, 0xed, RZ ;  /* 0x000000ed103a7824 */ /* 0x000fe200078e02ff */
[----:B------:R-:W-:Y:S01]  /*71e0*/  LOP3.LUT R18, R2, 0x30, RZ, 0x3c, !PT ;  /* 0x0000003002127812 */ /* 0x000fe200078e3cff */
[----:B------:R-:W-:Y:S01]  /*71f0*/  IMAD R60, R16, 0xec, RZ ;  /* 0x000000ec103c7824 */ /* 0x000fe200078e02ff */
[----:B------:R0:W-:Y:S01]  /*7200*/  STL [R1+0x1c60], R3 ;  /* 0x001c600301007387 */ /* 0x0001e20000100800 */
[----:B------:R-:W-:Y:S01]  /*7210*/  LOP3.LUT R20, R2, 0x50, RZ, 0x3c, !PT ;  /* 0x0000005002147812 */ /* 0x000fe200078e3cff */
[----:B------:R-:W-:Y:S01]  /*7220*/  IMAD R62, R16, 0xeb, RZ ;  /* 0x000000eb103e7824 */ /* 0x000fe200078e02ff */
[----:B------:R-:W-:Y:S01]  /*7230*/  LOP3.LUT R21, R2, 0x60, RZ, 0x3c, !PT ;  /* 0x0000006002157812 */ /* 0x000fe200078e3cff */
[----:B------:R-:W-:Y:S01]  /*7240*/  STL [R1+0x6ec], RZ ;  /* 0x0006ecff01007387 */ /* 0x000fe20000100800 */
[----:B------:R-:W-:Y:S01]  /*7250*/  SHF.R.S32.HI R53, RZ, 0x1f, R48 ;  /* 0x0000001fff357819 */ /* 0x000fe20000011430 */
[C---:B------:R-:W-:Y:S01]  /*7260*/  IMAD R64, R16.reuse, 0xea, RZ ;  /* 0x000000ea10407824 */ /* 0x040fe200078e02ff */
[----:B------:R-:W-:Y:S01]  /*7270*/  SHF.R.S32.HI R55, RZ, 0x1f, R50 ;  /* 0x0000001fff377819 */ /* 0x000fe20000011432 */
[C---:B------:R-:W-:Y:S01]  /*7280*/  IMAD R66, R16.reuse, 0xe9, RZ ;  /* 0x000000e910427824 */ /* 0x040fe200078e02ff */
[----:B------:R-:W-:Y:S01]  /*7290*/  SHF.R.S32.HI R57, RZ, 0x1f, R52 ;  /* 0x0000001fff397819 */ /* 0x000fe20000011434 */
[C---:B------:R-:W-:Y:S01]  /*72a0*/  IMAD R68, R16.reuse, 0xe8, RZ ;  /* 0x000000e810447824 */ /* 0x040fe200078e02ff */
[----:B0-----:R-:W-:Y:S01]  /*72b0*/  SHF.R.S32.HI R3, RZ, 0x8, R19 ;  /* 0x00000008ff037819 */ /* 0x001fe20000011413 */
[----:B------:R-:W-:Y:S01]  /*72c0*/  IMAD R70, R16, 0xe7, RZ ;  /* 0x000000e710467824 */ /* 0x000fe200078e02ff */
[----:B------:R-:W-:Y:S01]  /*72d0*/  LOP3.LUT R19, R2, 0x40, RZ, 0x3c, !PT ;  /* 0x0000004002137812 */ /* 0x000fe200078e3cff */
[C---:B------:R-:W-:Y:S01]  /*72e0*/  IMAD R72, R16.reuse, 0xe6, RZ ;  /* 0x000000e610487824 */ /* 0x040fe200078e02ff */
[----:B------:R-:W-:Y:S01]  /*72f0*/  SHF.R.S32.HI R59, RZ, 0x1f, R54 ;  /* 0x0000001fff3b7819 */ /* 0x000fe20000011436 */
[----:B------:R0:W-:Y:S01]  /*7300*/  STL [R1+0x1c7c], R3 ;  /* 0x001c7c0301007387 */ /* 0x0001e20000100800 */
[----:B------:R-:W-:Y:S01]  /*7310*/  SHF.R.S32.HI R61, RZ, 0x1f, R56 ;  /* 0x0000001fff3d7819 */ /* 0x000fe20000011438 */
[C---:B------:R-:W-:Y:S01]  /*7320*/  IMAD R74, R16.reuse, 0xe5, RZ ;  /* 0x000000e5104a7824 */ /* 0x040fe200078e02ff */
[----:B------:R-:W-:Y:S01]  /*7330*/  SHF.R.S32.HI R63, RZ, 0x1f, R58 ;  /* 0x0000001fff3f7819 */ /* 0x000fe2000001143a */
[----:B------:R-:W2:Y:S01]  /*7340*/  LDL R23, [R1+0x710] ;  /* 0x0007100001177983 */ /* 0x000ea20000100800 */
[----:B------:R-:W-:Y:S01]  /*7350*/  SHF.R.S32.HI R65, RZ, 0x1f, R60 ;  /* 0x0000001fff417819 */ /* 0x000fe2000001143c */
[C---:B------:R-:W-:Y:S01]  /*7360*/  IMAD R76, R16.reuse, 0xe4, RZ ;  /* 0x000000e4104c7824 */ /* 0x040fe200078e02ff */
[----:B------:R-:W-:Y:S01]  /*7370*/  SHF.R.S32.HI R67, RZ, 0x1f, R62 ;  /* 0x0000001fff437819 */ /* 0x000fe2000001143e */
[C---:B------:R-:W-:Y:S01]  /*7380*/  IMAD R78, R16.reuse, 0xe3, RZ ;  /* 0x000000e3104e7824 */ /* 0x040fe200078e02ff */
[----:B------:R-:W-:Y:S01]  /*7390*/  SHF.R.S32.HI R69, RZ, 0x1f, R64 ;  /* 0x0000001fff457819 */ /* 0x000fe20000011440 */
[----:B------:R-:W-:Y:S01]  /*73a0*/  IMAD R80, R16, 0xe2, RZ ;  /* 0x000000e210507824 */ /* 0x000fe200078e02ff */
[----:B0-----:R-:W-:Y:S01]  /*73b0*/  LOP3.LUT R3, R2, 0x10, RZ, 0x3c, !PT ;  /* 0x0000001002037812 */ /* 0x001fe200078e3cff */
[C---:B------:R-:W-:Y:S01]  /*73c0*/  IMAD R82, R16.reuse, 0xe1, RZ ;  /* 0x000000e110527824 */ /* 0x040fe200078e02ff */
[----:B------:R-:W-:Y:S01]  /*73d0*/  SHF.R.S32.HI R71, RZ, 0x1f, R66 ;  /* 0x0000001fff477819 */ /* 0x000fe20000011442 */
        /* <DEDUP_REMOVED lines=20> */
[----:B------:R-:W-:Y:S01]  /*7520*/  IMAD R118, R16, 0xd6, RZ ;  /* 0x000000d610767824 */ /* 0x000fe200078e02ff */
[----:B------:R-:W-:Y:S01]  /*7530*/  SHF.R.S32.HI R107, RZ, 0x1f, R102 ;  /* 0x0000001fff6b7819 */ /* 0x000fe20000011466 */
[C---:B------:R-:W-:Y:S01]  /*7540*/  IMAD.IADD R8, R152.reuse, 0x1, R8 ;  /* 0x0000000198087824 */ /* 0x040fe200078e0208 */
        /* <DEDUP_REMOVED lines=9> */
[----:B------:R-:W-:Y:S01]  /*75e0*/  IMAD.IADD R13, R152, 0x1, R13 ;  /* 0x00000001980d7824 */ /* 0x000fe200078e020d */
        /* <DEDUP_REMOVED lines=53> */
[----:B------:R-:W-:Y:S01]  /*7940*/  IMAD.SHL.U32 R16, R16, 0x100, RZ ;  /* 0x0000010010107824 */ /* 0x000fe200078e00ff */
[----:B------:R-:W-:-:S02]  /*7950*/  SHF.R.S32.HI R205, RZ, 0x1f, R200 ;  /* 0x0000001fffcd7819 */ /* 0x000fc400000114c8 */
[----:B------:R-:W-:Y:S01]  /*7960*/  SHF.R.S32.HI R207, RZ, 0x1f, R202 ;  /* 0x0000001fffcf7819 */ /* 0x000fe200000114ca */
[----:B--2---:R-:W-:-:S05]  /*7970*/  IMAD.IADD R22, R23, 0x1, R2 ;  /* 0x0000000117167824 */ /* 0x004fca00078e0202 */
[----:B------:R0:W-:Y:S04]  /*7980*/  STL [R1+0x70c], R22 ;  /* 0x00070c1601007387 */ /* 0x0001e80000100800 */
[----:B------:R-:W0:Y:S01]  /*7990*/  LDL R23, [R1+0x710] ;  /* 0x0007100001177983 */ /* 0x000e220000100800 */
[----:B------:R-:W-:Y:S01]  /*79a0*/  LOP3.LUT R2, R2, 0x70, RZ, 0x3c, !PT ;  /* 0x0000007002027812 */ /* 0x000fe200078e3cff */
[----:B0-----:R-:W-:Y:S02]  /*79b0*/  IMAD.IADD R22, R23, 0x1, R3 ;  /* 0x0000000117167824 */ /* 0x001fe400078e0203 */
[----:B------:R-:W-:Y:S02]  /*79c0*/  IMAD.MOV.U32 R3, RZ, RZ, R23 ;  /* 0x000000ffff037224 */ /* 0x000fe400078e0017 */
[----:B------:R-:W0:Y:S02]  /*79d0*/  LDC R23, c[0x0][0x238] ;  /* 0x00008e00ff177b82 */ /* 0x000e240000000800 */
[C---:B------:R-:W-:Y:S01]  /*79e0*/  IMAD.IADD R17, R3.reuse, 0x1, R17 ;  /* 0x0000000103117824 */ /* 0x040fe200078e0211 */
[----:B------:R1:W-:Y:S01]  /*79f0*/  STL [R1+0x708], R22 ;  /* 0x0007081601007387 */ /* 0x0003e20000100800 */
[----:B------:R-:W-:-:S03]  /*7a00*/  IMAD.IADD R18, R3, 0x1, R18 ;  /* 0x0000000103127824 */ /* 0x000fc600078e0212 */
[----:B------:R2:W-:Y:S04]  /*7a10*/  STL [R1+0x704], R17 ;  /* 0x0007041101007387 */ /* 0x0005e80000100800 */
[----:B------:R3:W-:Y:S01]  /*7a20*/  STL [R1+0x700], R18 ;  /* 0x0007001201007387 */ /* 0x0007e20000100800 */
[C---:B------:R-:W-:Y:S01]  /*7a30*/  IMAD.IADD R2, R3.reuse, 0x1, R2 ;  /* 0x0000000103027824 */ /* 0x040fe200078e0202 */
[----:B-1----:R-:W1:Y:S01]  /*7a40*/  LDC R22, c[0x0][0x238] ;  /* 0x00008e00ff167b82 */ /* 0x002e620000000800 */
[C---:B--2---:R-:W-:Y:S02]  /*7a50*/  IMAD.IADD R17, R3.reuse, 0x1, R19 ;  /* 0x0000000103117824 */ /* 0x044fe400078e0213 */
[----:B---3--:R-:W-:-:S03]  /*7a60*/  IMAD.IADD R18, R3, 0x1, R20 ;  /* 0x0000000103127824 */ /* 0x008fc600078e0214 */
[----:B------:R2:W-:Y:S02]  /*7a70*/  STL [R1+0x6fc], R17 ;  /* 0x0006fc1101007387 */ /* 0x0005e40000100800 */
[----:B------:R-:W3:Y:S02]  /*7a80*/  LDC R20, c[0x0][0x238] ;  /* 0x00008e00ff147b82 */ /* 0x000ee40000000800 */
[----:B------:R-:W-:Y:S01]  /*7a90*/  STL [R1+0x6f8], R18 ;  /* 0x0006f81201007387 */ /* 0x000fe20000100800 */
[----:B0-----:R-:W-:-:S05]  /*7aa0*/  IMAD R23, R23, 0xa2, RZ ;  /* 0x000000a217177824 */ /* 0x001fca00078e02ff */
[----:B------:R-:W0:Y:S01]  /*7ab0*/  LDC R19, c[0x0][0x238] ;  /* 0x00008e00ff137b82 */ /* 0x000e220000000800 */
[----:B--2---:R-:W-:-:S05]  /*7ac0*/  IMAD.IADD R17, R3, 0x1, R21 ;  /* 0x0000000103117824 */ /* 0x004fca00078e0215 */
[----:B------:R2:W-:Y:S01]  /*7ad0*/  STL [R1+0x6f4], R17 ;  /* 0x0006f41101007387 */ /* 0x0005e20000100800 */
[C---:B------:R-:W-:Y:S01]  /*7ae0*/  IADD3 R3, P4, R24.reuse, R7, RZ ;  /* 0x0000000718037210 */ /* 0x040fe20007f9e0ff */
[----:B------:R-:W4:Y:S02]  /*7af0*/  LDC R21, c[0x0][0x238] ;  /* 0x00008e00ff157b82 */ /* 0x000f240000000800 */
[----:B------:R5:W-:Y:S01]  /*7b00*/  STL [R1+0x6f0], R2 ;  /* 0x0006f00201007387 */ /* 0x000be20000100800 */
[-C--:B--2---:R-:W-:Y:S02]  /*7b10*/  IADD3 R17, P5, R24, R6.reuse, RZ ;  /* 0x0000000618117210 */ /* 0x084fe40007fbe0ff */
[----:B-----5:R-:W-:-:S03]  /*7b20*/  IADD3 R2, P3, R25, R6, RZ ;  /* 0x0000000619027210 */ /* 0x020fc60007f7e0ff */
[----:B------:R2:W-:Y:S04]  /*7b30*/  STL [R1+0x8ec], R17 ;  /* 0x0008ec1101007387 */ /* 0x0005e80000100800 */
[----:B------:R5:W-:Y:S01]  /*7b40*/  STL [R1+0x8f4], R3 ;  /* 0x0008f40301007387 */ /* 0x000be20000100800 */
[----:B--2---:R-:W-:-:S03]  /*7b50*/  IADD3 R17, P2, R25, R7, RZ ;  /* 0x0000000719117210 */ /* 0x004fc60007f5e0ff */
[----:B------:R2:W-:Y:S01]  /*7b60*/  STL [R1+0x8fc], R2 ;  /* 0x0008fc0201007387 */ /* 0x0005e20000100800 */
[----:B-----5:R-:W-:-:S03]  /*7b70*/  IADD3 R3, P1, R26, R6, RZ ;  /* 0x000000061a037210 */ /* 0x020fc60007f3e0ff */
[----:B------:R5:W-:Y:S01]  /*7b80*/  STL [R1+0x904], R17 ;  /* 0x0009041101007387 */ /* 0x000be20000100800 */
[----:B--2---:R-:W-:-:S03]  /*7b90*/  IADD3 R2, P0, R26, R7, RZ ;  /* 0x000000071a027210 */ /* 0x004fc60007f1e0ff */
[----:B------:R2:W-:Y:S01]  /*7ba0*/  STL [R1+0x90c], R3 ;  /* 0x00090c0301007387 */ /* 0x0005e20000100800 */
[----:B-----5:R-:W-:-:S03]  /*7bb0*/  IADD3 R17, P6, R28, R6, RZ ;  /* 0x000000061c117210 */ /* 0x020fc60007fde0ff */
[----:B------:R5:W-:Y:S04]  /*7bc0*/  STL [R1+0x914], R2 ;  /* 0x0009140201007387 */ /* 0x000be80000100800 */
[----:B------:R1:W-:Y:S01]  /*7bd0*/  STL [R1+0x91c], R17 ;  /* 0x00091c1101007387 */ /* 0x0003e20000100800 */
[----:B--2---:R-:W-:Y:S01]  /*7be0*/  IMAD.X R3, R27, 0x1, R5, P5 ;  /* 0x000000011b037824 */ /* 0x004fe200028e0605 */
[----:B-----5:R-:W-:-:S04]  /*7bf0*/  IADD3 R2, P5, R28, R7, RZ ;  /* 0x000000071c027210 */ /* 0x020fc80007fbe0ff */
[----:B------:R2:W-:Y:S01]  /*7c00*/  STL [R1+0x8e8], R3 ;  /* 0x0008e80301007387 */ /* 0x0005e20000100800 */
[----:B-1----:R-:W-:-:S03]  /*7c10*/  IMAD.X R17, R27, 0x1, R4, P4 ;  /* 0x000000011b117824 */ /* 0x002fc600020e0604 */
[----:B------:R1:W-:Y:S04]  /*7c20*/  STL [R1+0x924], R2 ;  /* 0x0009240201007387 */ /* 0x0003e80000100800 */
[----:B------:R5:W-:Y:S01]  /*7c30*/  STL [R1+0x8f0], R17 ;  /* 0x0008f01101007387 */ /* 0x000be20000100800 */
[----:B--2---:R-:W-:Y:S01]  /*7c40*/  IADD3 R3, P4, R30, R6, RZ ;  /* 0x000000061e037210 */ /* 0x004fe20007f9e0ff */
[----:B-1----:R-:W-:-:S04]  /*7c50*/  IMAD.X R2, R29, 0x1, R5, P3 ;  /* 0x000000011d027824 */ /* 0x002fc800018e0605 */
[----:B------:R1:W-:Y:S01]  /*7c60*/  STL [R1+0x92c], R3 ;  /* 0x00092c0301007387 */ /* 0x0003e20000100800 */
[----:B-----5:R-:W-:-:S03]  /*7c70*/  IADD3 R17, P3, R30, R7, RZ ;  /* 0x000000071e117210 */ /* 0x020fc60007f7e0ff */
[----:B------:R2:W-:Y:S04]  /*7c80*/  STL [R1+0x8f8], R2 ;  /* 0x0008f80201007387 */ /* 0x0005e80000100800 */
[----:B------:R5:W-:Y:S01]  /*7c90*/  STL [R1+0x934], R17 ;  /* 0x0009341101007387 */ /* 0x000be20000100800 */
[----:B-1----:R-:W-:Y:S01]  /*7ca0*/  IMAD.X R3, R29, 0x1, R4, P2 ;  /* 0x000000011d037824 */ /* 0x002fe200010e0604 */
[----:B--2---:R-:W-:-:S04]  /*7cb0*/  IADD3 R2, P2, R32, R6, RZ ;  /* 0x0000000620027210 */ /* 0x004fc80007f5e0ff */
[----:B------:R1:W-:Y:S01]  /*7cc0*/  STL [R1+0x900], R3 ;  /* 0x0009000301007387 */ /* 0x0003e20000100800 */
[----:B-----5:R-:W-:-:S03]  /*7cd0*/  IMAD.X R17, R31, 0x1, R5, P1 ;  /* 0x000000011f117824 */ /* 0x020fc600008e0605 */
[----:B------:R2:W-:Y:S04]  /*7ce0*/  STL [R1+0x93c], R2 ;  /* 0x00093c0201007387 */ /* 0x0005e80000100800 */
[----:B------:R5:W-:Y:S01]  /*7cf0*/  STL [R1+0x908], R17 ;  /* 0x0009081101007387 */ /* 0x000be20000100800 */
[----:B-1----:R-:W-:Y:S01]  /*7d00*/  IADD3 R3, P1, R32, R7, RZ ;  /* 0x0000000720037210 */ /* 0x002fe20007f3e0ff */
[----:B--2---:R-:W-:-:S04]  /*7d10*/  IMAD.X R2, R31, 0x1, R4, P0 ;  /* 0x000000011f027824 */ /* 0x004fc800000e0604 */
        /* <DEDUP_REMOVED lines=690> */
[----:B------:R-:W-:Y:S01]  /*a840*/  STL [R1+0xe70], R3 ;  /* 0x000e700301007387 */ /* 0x000fe20000100800 */
[----:B-----5:R-:W-:-:S03]  /*a850*/  IMAD.X R17, R251, 0x1, R5, P2 ;  /* 0x00000001fb117824 */ /* 0x020fc600010e0605 */
[----:B------:R-:W-:Y:S04]  /*a860*/  STL [R1+0xeac], R2 ;  /* 0x000eac0201007387 */ /* 0x000fe80000100800 */
[----:B------:R1:W-:Y:S02]  /*a870*/  STL [R1+0xe78], R17 ;  /* 0x000e781101007387 */ /* 0x0003e40000100800 */
[----:B-1----:R-:W1:Y:S01]  /*a880*/  LDC R17, c[0x0][0x238] ;  /* 0x00008e00ff117b82 */ /* 0x002e620000000800 */
[----:B------:R-:W-:Y:S01]  /*a890*/  IADD3 R3, P2, R252, R7, RZ ;  /* 0x00000007fc037210 */ /* 0x000fe20007f5e0ff */
[----:B------:R-:W-:-:S04]  /*a8a0*/  IMAD.X R2, R251, 0x1, R4, P1 ;  /* 0x00000001fb027824 */ /* 0x000fc800008e0604 */
[----:B------:R-:W-:Y:S04]  /*a8b0*/  STL [R1+0xeb4], R3 ;  /* 0x000eb40301007387 */ /* 0x000fe80000100800 */
[----:B------:R2:W-:Y:S02]  /*a8c0*/  STL [R1+0xe80], R2 ;  /* 0x000e800201007387 */ /* 0x0005e40000100800 */
[----:B--2---:R-:W-:Y:S01]  /*a8d0*/  IADD3 R2, P1, R23, R6, RZ ;  /* 0x0000000617027210 */ /* 0x004fe20007f3e0ff */
[----:B-1----:R-:W-:-:S04]  /*a8e0*/  IMAD R17, R17, 0xa5, RZ ;  /* 0x000000a511117824 */ /* 0x002fc800078e02ff */
[----:B------:R1:W-:Y:S01]  /*a8f0*/  STL [R1+0xebc], R2 ;  /* 0x000ebc0201007387 */ /* 0x0003e20000100800 */
[----:B------:R-:W-:-:S05]  /*a900*/  SHF.R.S32.HI R17, RZ, 0x1f, R17 ;  /* 0x0000001fff117819 */ /* 0x000fca0000011411 */
[C---:B------:R-:W-:Y:S02]  /*a910*/  IMAD.X R18, R17.reuse, 0x1, R5, P0 ;  /* 0x0000000111127824 */ /* 0x040fe400000e0605 */
[----:B-1----:R-:W-:Y:S02]  /*a920*/  IMAD.X R2, R17, 0x1, R4, P6 ;  /* 0x0000000111027824 */ /* 0x002fe400030e0604 */
[----:B------:R-:W1:Y:S01]  /*a930*/  LDC R17, c[0x0][0x238] ;  /* 0x00008e00ff117b82 */ /* 0x000e620000000800 */
[----:B------:R-:W-:Y:S01]  /*a940*/  IADD3 R3, P0, R23, R7, RZ ;  /* 0x0000000717037210 */ /* 0x000fe20007f1e0ff */
[----:B---3--:R-:W-:Y:S01]  /*a950*/  IMAD R20, R20, 0xa1, RZ ;  /* 0x000000a114147824 */ /* 0x008fe200078e02ff */
[----:B------:R-:W-:Y:S04]  /*a960*/  STL [R1+0xe88], R18 ;  /* 0x000e881201007387 */ /* 0x000fe80000100800 */
[----:B------:R-:W-:Y:S04]  /*a970*/  STL [R1+0xec4], R3 ;  /* 0x000ec40301007387 */ /* 0x000fe80000100800 */
[----:B------:R2:W-:Y:S01]  /*a980*/  STL [R1+0xe90], R2 ;  /* 0x000e900201007387 */ /* 0x0005e20000100800 */
[----:B----4-:R-:W-:-:S02]  /*a990*/  IMAD R21, R21, 0xa3, RZ ;  /* 0x000000a315157824 */ /* 0x010fc400078e02ff */
[----:B-1----:R-:W-:Y:S01]  /*a9a0*/  IMAD R17, R17, 0xa4, RZ ;  /* 0x000000a411117824 */ /* 0x002fe200078e02ff */
[----:B--2---:R-:W-:-:S04]  /*a9b0*/  IADD3 R2, P6, R20, R6, RZ ;  /* 0x0000000614027210 */ /* 0x004fc80007fde0ff */
[----:B------:R-:W-:Y:S01]  /*a9c0*/  SHF.R.S32.HI R17, RZ, 0x1f, R17 ;  /* 0x0000001fff117819 */ /* 0x000fe20000011411 */
[----:B------:R1:W-:Y:S04]  /*a9d0*/  STL [R1+0xecc], R2 ;  /* 0x000ecc0201007387 */ /* 0x0003e80000100800 */
[C---:B------:R-:W-:Y:S01]  /*a9e0*/  IMAD.X R18, R17.reuse, 0x1, R5, P5 ;  /* 0x0000000111127824 */ /* 0x040fe200028e0605 */
[----:B------:R-:W-:Y:S01]  /*a9f0*/  IADD3 R3, P5, R20, R7, RZ ;  /* 0x0000000714037210 */ /* 0x000fe20007fbe0ff */
[----:B-1----:R-:W-:Y:S02]  /*aa00*/  IMAD.X R2, R17, 0x1, R4, P4 ;  /* 0x0000000111027824 */ /* 0x002fe400020e0604 */
[----:B------:R-:W1:Y:S01]  /*aa10*/  LDC R17, c[0x0][0x238] ;  /* 0x00008e00ff117b82 */ /* 0x000e620000000800 */
[----:B------:R-:W-:Y:S01]  /*aa20*/  IMAD R22, R22, 0xa0, RZ ;  /* 0x000000a016167824 */ /* 0x000fe200078e02ff */
[----:B------:R-:W-:Y:S01]  /*aa30*/  SHF.R.S32.HI R21, RZ, 0x1f, R21 ;  /* 0x0000001fff157819 */ /* 0x000fe20000011415 */
[----:B------:R2:W-:Y:S04]  /*aa40*/  STL [R1+0xe98], R18 ;  /* 0x000e981201007387 */ /* 0x0005e80000100800 */
[----:B------:R3:W-:Y:S04]  /*aa50*/  STL [R1+0xed4], R3 ;  /* 0x000ed40301007387 */ /* 0x0007e80000100800 */
[----:B------:R4:W-:Y:S01]  /*aa60*/  STL [R1+0xea0], R2 ;  /* 0x000ea00201007387 */ /* 0x0009e20000100800 */
[----:B--2---:R-:W-:-:S02]  /*aa70*/  IMAD.X R18, R21, 0x1, R5, P3 ;  /* 0x0000000115127824 */ /* 0x004fc400018e0605 */
[----:B---3--:R-:W-:Y:S01]  /*aa80*/  IMAD.X R3, R21, 0x1, R4, P2 ;  /* 0x0000000115037824 */ /* 0x008fe200010e0604 */
[----:B------:R-:W-:Y:S02]  /*aa90*/  SHF.R.S32.HI R21, RZ, 0x1f, R23 ;  /* 0x0000001fff157819 */ /* 0x000fe40000011417 */
[----:B------:R-:W2:Y:S01]  /*aaa0*/  LDC R23, c[0x0][0x238] ;  /* 0x00008e00ff177b82 */ /* 0x000ea20000000800 */
[----:B----4-:R-:W-:-:S05]  /*aab0*/  IADD3 R2, P4, R22, R6, RZ ;  /* 0x0000000616027210 */ /* 0x010fca0007f9e0ff */
[----:B------:R3:W-:Y:S04]  /*aac0*/  STL [R1+0xedc], R2 ;  /* 0x000edc0201007387 */ /* 0x0007e80000100800 */
[----:B------:R4:W-:Y:S01]  /*aad0*/  STL [R1+0xea8], R18 ;  /* 0x000ea81201007387 */ /* 0x0009e20000100800 */
[----:B---3--:R-:W-:Y:S01]  /*aae0*/  IADD3 R2, P3, R22, R7, RZ ;  /* 0x0000000716027210 */ /* 0x008fe20007f7e0ff */
[----:B-1----:R-:W-:-:S04]  /*aaf0*/  IMAD R17, R17, 0x9f, RZ ;  /* 0x0000009f11117824 */ /* 0x002fc800078e02ff */
[----:B------:R-:W-:Y:S01]  /*ab00*/  STL [R1+0xee4], R2 ;  /* 0x000ee40201007387 */ /* 0x000fe20000100800 */
[----:B----4-:R-:W-:-:S03]  /*ab10*/  IMAD.X R18, R21, 0x1, R5, P1 ;  /* 0x0000000115127824 */ /* 0x010fc600008e0605 */
[----:B------:R1:W-:Y:S02]  /*ab20*/  STL [R1+0xeb0], R3 ;  /* 0x000eb00301007387 */ /* 0x0003e40000100800 */
[----:B-1----:R-:W-:Y:S01]  /*ab30*/  IMAD.X R3, R21, 0x1, R4, P0 ;  /* 0x0000000115037824 */ /* 0x002fe200000e0604 */
[----:B------:R-:W-:Y:S02]  /*ab40*/  SHF.R.S32.HI R21, RZ, 0x1f, R20 ;  /* 0x0000001fff157819 */ /* 0x000fe40000011414 */
[----:B------:R-:W1:Y:S01]  /*ab50*/  LDC R20, c[0x0][0x238] ;  /* 0x00008e00ff147b82 */ /* 0x000e620000000800 */
[----:B------:R-:W-:Y:S01]  /*ab60*/  IADD3 R2, P2, R17, R6, RZ ;  /* 0x0000000611027210 */ /* 0x000fe20007f5e0ff */
[----:B--2---:R-:W-:-:S04]  /*ab70*/  IMAD R23, R23, 0x9e, RZ ;  /* 0x0000009e17177824 */ /* 0x004fc800078e02ff */
[----:B------:R2:W-:Y:S04]  /*ab80*/  STL [R1+0xeec], R2 ;  /* 0x000eec0201007387 */ /* 0x0005e80000100800 */
[----:B------:R3:W-:Y:S01]  /*ab90*/  STL [R1+0xeb8], R18 ;  /* 0x000eb81201007387 */ /* 0x0007e20000100800 */
[----:B--2---:R-:W-:-:S05]  /*aba0*/  IADD3 R2, P1, R17, R7, RZ ;  /* 0x0000000711027210 */ /* 0x004fca0007f3e0ff */
[----:B------:R2:W-:Y:S01]  /*abb0*/  STL [R1+0xef4], R2 ;  /* 0x000ef40201007387 */ /* 0x0005e20000100800 */
[----:B---3--:R-:W-:-:S03]  /*abc0*/  IMAD.X R18, R21, 0x1, R5, P6 ;  /* 0x0000000115127824 */ /* 0x008fc600030e0605 */
[----:B------:R3:W-:Y:S01]  /*abd0*/  STL [R1+0xec0], R3 ;  /* 0x000ec00301007387 */ /* 0x0007e20000100800 */
[----:B--2---:R-:W-:Y:S01]  /*abe0*/  IADD3 R2, P0, R23, R6, RZ ;  /* 0x0000000617027210 */ /* 0x004fe20007f1e0ff */
[----:B---3--:R-:W-:Y:S01]  /*abf0*/  IMAD.X R3, R21, 0x1, R4, P5 ;  /* 0x0000000115037824 */ /* 0x008fe200028e0604 */
[----:B------:R-:W-:Y:S02]  /*ac00*/  SHF.R.S32.HI R21, RZ, 0x1f, R22 ;  /* 0x0000001fff157819 */ /* 0x000fe40000011416 */
[----:B------:R-:W2:Y:S01]  /*ac10*/  LDC R22, c[0x0][0x238] ;  /* 0x00008e00ff167b82 */ /* 0x000ea20000000800 */
[----:B------:R3:W-:Y:S01]  /*ac20*/  STL [R1+0xefc], R2 ;  /* 0x000efc0201007387 */ /* 0x0007e20000100800 */
[----:B-1----:R-:W-:-:S03]  /*ac30*/  IMAD R20, R20, 0x9d, RZ ;  /* 0x0000009d14147824 */ /* 0x002fc600078e02ff */
[----:B------:R1:W-:Y:S01]  /*ac40*/  STL [R1+0xec8], R18 ;  /* 0x000ec81201007387 */ /* 0x0003e20000100800 */
[----:B---3--:R-:W-:-:S05]  /*ac50*/  IADD3 R2, P6, R23, R7, RZ ;  /* 0x0000000717027210 */ /* 0x008fca0007fde0ff */
[----:B------:R3:W-:Y:S01]  /*ac60*/  STL [R1+0xf04], R2 ;  /* 0x000f040201007387 */ /* 0x0007e20000100800 */
[----:B-1----:R-:W-:-:S03]  /*ac70*/  IMAD.X R18, R21, 0x1, R5, P4 ;  /* 0x0000000115127824 */ /* 0x002fc600020e0605 */
[----:B------:R1:W-:Y:S01]  /*ac80*/  STL [R1+0xed0], R3 ;  /* 0x000ed00301007387 */ /* 0x0003e20000100800 */
[C---:B---3--:R-:W-:Y:S01]  /*ac90*/  IADD3 R2, P5, R20.reuse, R6, RZ ;  /* 0x0000000614027210 */ /* 0x048fe20007fbe0ff */
[----:B-1----:R-:W-:Y:S01]  /*aca0*/  IMAD.X R3, R21, 0x1, R4, P3 ;  /* 0x0000000115037824 */ /* 0x002fe200018e0604 */
[----:B------:R-:W-:Y:S02]  /*acb0*/  SHF.R.S32.HI R21, RZ, 0x1f, R17 ;  /* 0x0000001fff157819 */ /* 0x000fe40000011411 */
[----:B------:R-:W1:Y:S01]  /*acc0*/  LDC R17, c[0x0][0x238] ;  /* 0x00008e00ff117b82 */ /* 0x000e620000000800 */
[----:B------:R3:W-:Y:S04]  /*acd0*/  STL [R1+0xf0c], R2 ;  /* 0x000f0c0201007387 */ /* 0x0007e80000100800 */
[----:B------:R4:W-:Y:S01]  /*ace0*/  STL [R1+0xed8], R18 ;  /* 0x000ed81201007387 */ /* 0x0009e20000100800 */
[----:B---3--:R-:W-:Y:S01]  /*acf0*/  IADD3 R2, P4, R20, R7, RZ ;  /* 0x0000000714027210 */ /* 0x008fe20007f9e0ff */
[----:B--2---:R-:W-:-:S04]  /*ad00*/  IMAD R22, R22, 0x9c, RZ ;  /* 0x0000009c16167824 */ /* 0x004fc800078e02ff */
[----:B------:R-:W-:Y:S01]  /*ad10*/  STL [R1+0xf14], R2 ;  /* 0x000f140201007387 */ /* 0x000fe20000100800 */
[----:B----4-:R-:W-:-:S03]  /*ad20*/  IMAD.X R18, R21, 0x1, R5, P2 ;  /* 0x0000000115127824 */ /* 0x010fc600010e0605 */
[----:B------:R2:W-:Y:S02]  /*ad30*/  STL [R1+0xee0], R3 ;  /* 0x000ee00301007387 */ /* 0x0005e40000100800 */
[----:B--2---:R-:W-:Y:S01]  /*ad40*/  IMAD.X R3, R21, 0x1, R4, P1 ;  /* 0x0000000115037824 */ /* 0x004fe200008e0604 */
[----:B------:R-:W-:Y:S02]  /*ad50*/  SHF.R.S32.HI R21, RZ, 0x1f, R23 ;  /* 0x0000001fff157819 */ /* 0x000fe40000011417 */
[----:B------:R-:W2:Y:S01]  /*ad60*/  LDC R23, c[0x0][0x238] ;  /* 0x00008e00ff177b82 */ /* 0x000ea20000000800 */
[----:B------:R-:W-:Y:S01]  /*ad70*/  IADD3 R2, P3, R22, R6, RZ ;  /* 0x0000000616027210 */ /* 0x000fe20007f7e0ff */
[----:B-1----:R-:W-:-:S04]  /*ad80*/  IMAD R17, R17, 0x9b, RZ ;  /* 0x0000009b11117824 */ /* 0x002fc800078e02ff */
[----:B------:R1:W-:Y:S04]  /*ad90*/  STL [R1+0xf1c], R2 ;  /* 0x000f1c0201007387 */ /* 0x0003e80000100800 */
[----:B------:R3:W-:Y:S01]  /*ada0*/  STL [R1+0xee8], R18 ;  /* 0x000ee81201007387 */ /* 0x0007e20000100800 */
[----:B-1----:R-:W-:-:S05]  /*adb0*/  IADD3 R2, P2, R22, R7, RZ ;  /* 0x0000000716027210 */ /* 0x002fca0007f5e0ff */
[----:B------:R1:W-:Y:S01]  /*adc0*/  STL [R1+0xf24], R2 ;  /* 0x000f240201007387 */ /* 0x0003e20000100800 */
[----:B---3--:R-:W-:-:S03]  /*add0*/  IMAD.X R18, R21, 0x1, R5, P0 ;  /* 0x0000000115127824 */ /* 0x008fc600000e0605 */
[----:B------:R3:W-:Y:S01]  /*ade0*/  STL [R1+0xef0], R3 ;  /* 0x000ef00301007387 */ /* 0x0007e20000100800 */
[----:B-1----:R-:W-:Y:S01]  /*adf0*/  IADD3 R2, P1, R17, R6, RZ ;  /* 0x0000000611027210 */ /* 0x002fe20007f3e0ff */
[----:B---3--:R-:W-:Y:S01]  /*ae00*/  IMAD.X R3, R21, 0x1, R4, P6 ;  /* 0x0000000115037824 */ /* 0x008fe200030e0604 */
[----:B------:R-:W-:Y:S02]  /*ae10*/  SHF.R.S32.HI R21, RZ, 0x1f, R20 ;  /* 0x0000001fff157819 */ /* 0x000fe40000011414 */
[----:B------:R-:W1:Y:S01]  /*ae20*/  LDC R20, c[0x0][0x238] ;  /* 0x00008e00ff147b82 */ /* 0x000e620000000800 */
[----:B------:R3:W-:Y:S01]  /*ae30*/  STL [R1+0xf2c], R2 ;  /* 0x000f2c0201007387 */ /* 0x0007e20000100800 */
[----:B--2---:R-:W-:-:S03]  /*ae40*/  IMAD R23, R23, 0x9a, RZ ;  /* 0x0000009a17177824 */ /* 0x004fc600078e02ff */
[----:B------:R2:W-:Y:S01]  /*ae50*/  STL [R1+0xef8], R18 ;  /* 0x000ef81201007387 */ /* 0x0005e20000100800 */
[----:B---3--:R-:W-:-:S05]  /*ae60*/  IADD3 R2, P0, R17, R7, RZ ;  /* 0x0000000711027210 */ /* 0x008fca0007f1e0ff */
[----:B------:R3:W-:Y:S01]  /*ae70*/  STL [R1+0xf34], R2 ;  /* 0x000f340201007387 */ /* 0x0007e20000100800 */
[----:B--2---:R-:W-:-:S03]  /*ae80*/  IMAD.X R18, R21, 0x1, R5, P5 ;  /* 0x0000000115127824 */ /* 0x004fc600028e0605 */
[----:B------:R2:W-:Y:S01]  /*ae90*/  STL [R1+0xf00], R3 ;  /* 0x000f000301007387 */ /* 0x0005e20000100800 */
[----:B---3--:R-:W-:Y:S01]  /*aea0*/  IADD3 R2, P6, R23, R6, RZ ;  /* 0x0000000617027210 */ /* 0x008fe20007fde0ff */
[----:B--2---:R-:W-:Y:S01]  /*aeb0*/  IMAD.X R3, R21, 0x1, R4, P4 ;  /* 0x0000000115037824 */ /* 0x004fe200020e0604 */
[----:B------:R-:W-:Y:S02]  /*aec0*/  SHF.R.S32.HI R21, RZ, 0x1f, R22 ;  /* 0x0000001fff157819 */ /* 0x000fe40000011416 */
[----:B------:R-:W2:Y:S01]  /*aed0*/  LDC R22, c[0x0][0x238] ;  /* 0x00008e00ff167b82 */ /* 0x000ea20000000800 */
        /* <DEDUP_REMOVED lines=29> */
[----:B---3--:R-:W-:Y:S01]  /*b0b0*/  IADD3 R2, P0, R17, R6, RZ ;  /* 0x0000000611027210 */ /* 0x008fe20007f1e0ff */
        /* <DEDUP_REMOVED lines=32> */
[C---:B---3--:R-:W-:Y:S01]  /*b2c0*/  IADD3 R2, P1, R22.reuse, R6, RZ ;  /* 0x0000000616027210 */ /* 0x048fe20007f3e0ff */
        /* <DEDUP_REMOVED lines=212> */
[----:B--2---:R-:W-:-:S04]  /*c010*/  IMAD.SHL.U32 R22, R22, 0x80, RZ ;  /* 0x0000008016167824 */ /* 0x004fc800078e00ff */
        /* <DEDUP_REMOVED lines=661> */
[----:B------:R-:W-:Y:S01]  /*e970*/  STL [R1+0x1458], R18 ;  /* 0x0014581201007387 */ /* 0x000fe20000100800 */
[----:B--2---:R-:W-:-:S05]  /*e980*/  IADD3 R2, P3, R20, R7, RZ ;  /* 0x0000000714027210 */ /* 0x004fca0007f7e0ff */
[----:B------:R2:W-:Y:S04]  /*e990*/  STL [R1+0x1494], R2 ;  /* 0x0014940201007387 */ /* 0x0005e80000100800 */
[----:B------:R3:W-:Y:S01]  /*e9a0*/  STL [R1+0x1460], R3 ;  /* 0x0014600301007387 */ /* 0x0007e20000100800 */
[----:B--2---:R-:W-:Y:S01]  /*e9b0*/  IADD3 R2, P2, R22, R6, RZ ;  /* 0x0000000616027210 */ /* 0x004fe20007f5e0ff */
[----:B---3--:R-:W-:-:S04]  /*e9c0*/  IMAD.X R3, R21, 0x1, R5, P1 ;  /* 0x0000000115037824 */ /* 0x008fc800008e0605 */
[----:B------:R-:W-:Y:S04]  /*e9d0*/  STL [R1+0x149c], R2 ;  /* 0x00149c0201007387 */ /* 0x000fe80000100800 */
[----:B------:R2:W-:Y:S02]  /*e9e0*/  STL [R1+0x1468], R3 ;  /* 0x0014680301007387 */ /* 0x0005e40000100800 */
[----:B--2---:R-:W-:Y:S02]  /*e9f0*/  IMAD.X R3, R21, 0x1, R4, P0 ;  /* 0x0000000115037824 */ /* 0x004fe400000e0604 */
[----:B-1----:R-:W-:Y:S02]  /*ea00*/  IMAD R21, R17, 0x42, RZ ;  /* 0x0000004211157824 */ /* 0x002fe400078e02ff */
[----:B------:R-:W1:Y:S01]  /*ea10*/  LDC R17, c[0x0][0x238] ;  /* 0x00008e00ff117b82 */ /* 0x000e620000000800 */
[----:B------:R-:W-:Y:S01]  /*ea20*/  IADD3 R2, P1, R22, R7, RZ ;  /* 0x0000000716027210 */ /* 0x000fe20007f3e0ff */
[----:B0-----:R-:W-:Y:S01]  /*ea30*/  IMAD R19, R19, 0x43, RZ ;  /* 0x0000004313137824 */ /* 0x001fe200078e02ff */
[----:B------:R-:W-:-:S03]  /*ea40*/  SHF.R.S32.HI R23, RZ, 0x1f, R23 ;  /* 0x0000001fff177819 */ /* 0x000fc60000011417 */
[----:B------:R0:W-:Y:S04]  /*ea50*/  STL [R1+0x14a4], R2 ;  /* 0x0014a40201007387 */ /* 0x0001e80000100800 */
[----:B------:R2:W-:Y:S01]  /*ea60*/  STL [R1+0x1470], R3 ;  /* 0x0014700301007387 */ /* 0x0005e20000100800 */
[----:B0-----:R-:W-:Y:S01]  /*ea70*/  IADD3 R2, P0, R19, R6, RZ ;  /* 0x0000000613027210 */ /* 0x001fe20007f1e0ff */
[----:B--2---:R-:W-:-:S04]  /*ea80*/  IMAD.X R3, R23, 0x1, R5, P6 ;  /* 0x0000000117037824 */ /* 0x004fc800030e0605 */
[----:B------:R-:W-:Y:S04]  /*ea90*/  STL [R1+0x14ac], R2 ;  /* 0x0014ac0201007387 */ /* 0x000fe80000100800 */
[----:B------:R0:W-:Y:S02]  /*eaa0*/  STL [R1+0x1478], R3 ;  /* 0x0014780301007387 */ /* 0x0001e40000100800 */
[----:B0-----:R-:W-:Y:S02]  /*eab0*/  IMAD.X R3, R23, 0x1, R4, P5 ;  /* 0x0000000117037824 */ /* 0x001fe400028e0604 */
[----:B-1----:R-:W-:Y:S02]  /*eac0*/  IMAD R23, R17, 0x41, RZ ;  /* 0x0000004111177824 */ /* 0x002fe400078e02ff */
[----:B------:R-:W0:Y:S01]  /*ead0*/  LDC R17, c[0x0][0x238] ;  /* 0x00008e00ff117b82 */ /* 0x000e220000000800 */
[----:B------:R-:W-:-:S02]  /*eae0*/  IADD3 R2, P6, R19, R7, RZ ;  /* 0x0000000713027210 */ /* 0x000fc40007fde0ff */
[----:B------:R-:W-:-:S03]  /*eaf0*/  SHF.R.S32.HI R20, RZ, 0x1f, R20 ;  /* 0x0000001fff147819 */ /* 0x000fc60000011414 */
[----:B------:R1:W-:Y:S04]  /*eb00*/  STL [R1+0x14b4], R2 ;  /* 0x0014b40201007387 */ /* 0x0003e80000100800 */
[----:B------:R2:W-:Y:S01]  /*eb10*/  STL [R1+0x1480], R3 ;  /* 0x0014800301007387 */ /* 0x0005e20000100800 */
[----:B-1----:R-:W-:Y:S01]  /*eb20*/  IADD3 R2, P5, R21, R6, RZ ;  /* 0x0000000615027210 */ /* 0x002fe20007fbe0ff */
[----:B--2---:R-:W-:-:S04]  /*eb30*/  IMAD.X R3, R20, 0x1, R5, P4 ;  /* 0x0000000114037824 */ /* 0x004fc800020e0605 */
[----:B------:R-:W-:Y:S04]  /*eb40*/  STL [R1+0x14bc], R2 ;  /* 0x0014bc0201007387 */ /* 0x000fe80000100800 */
[----:B------:R1:W-:Y:S02]  /*eb50*/  STL [R1+0x1488], R3 ;  /* 0x0014880301007387 */ /* 0x0003e40000100800 */
[----:B-1----:R-:W-:Y:S02]  /*eb60*/  IMAD.X R3, R20, 0x1, R4, P3 ;  /* 0x0000000114037824 */ /* 0x002fe400018e0604 */
[----:B0-----:R-:W-:Y:S02]  /*eb70*/  IMAD.SHL.U32 R20, R17, 0x40, RZ ;  /* 0x0000004011147824 */ /* 0x001fe400078e00ff */
        /* <DEDUP_REMOVED lines=10> */
[----:B0-----:R-:W-:Y:S02]  /*ec20*/  IMAD R22, R17, 0x3f, RZ ;  /* 0x0000003f11167824 */ /* 0x001fe400078e02ff */
        /* <DEDUP_REMOVED lines=601> */
[----:B------:R1:W-:Y:S04]  /*111c0*/  STL [R1+0x183c], R2 ;  /* 0x00183c0201007387 */ /* 0x0003e80000100800 */
[----:B------:R2:W-:Y:S01]  /*111d0*/  STL [R1+0x1808], R3 ;  /* 0x0018080301007387 */ /* 0x0005e20000100800 */
[----:B------:R-:W-:Y:S02]  /*111e0*/  SHF.R.S32.HI R19, RZ, 0x1f, R19 ;  /* 0x0000001fff137819 */ /* 0x000fe40000011413 */
[----:B-1----:R-:W-:Y:S01]  /*111f0*/  IADD3 R2, P4, R23, R7, RZ ;  /* 0x0000000717027210 */ /* 0x002fe20007f9e0ff */
[----:B--2---:R-:W-:Y:S02]  /*11200*/  IMAD.X R3, R22, 0x1, R4, P3 ;  /* 0x0000000116037824 */ /* 0x004fe400018e0604 */
[----:B0-----:R-:W-:-:S02]  /*11210*/  IMAD.SHL.U32 R22, R17, 0x8, RZ ;  /* 0x0000000811167824 */ /* 0x001fc400078e00ff */
[----:B------:R-:W0:Y:S01]  /*11220*/  LDC R17, c[0x0][0x238] ;  /* 0x00008e00ff117b82 */ /* 0x000e220000000800 */
[----:B------:R1:W-:Y:S04]  /*11230*/  STL [R1+0x1844], R2 ;  /* 0x0018440201007387 */ /* 0x0003e80000100800 */
[----:B------:R2:W-:Y:S01]  /*11240*/  STL [R1+0x1810], R3 ;  /* 0x0018100301007387 */ /* 0x0005e20000100800 */
[----:B-1----:R-:W-:Y:S01]  /*11250*/  IADD3 R2, P3, R20, R6, RZ ;  /* 0x0000000614027210 */ /* 0x002fe20007f7e0ff */
[----:B--2---:R-:W-:-:S04]  /*11260*/  IMAD.X R3, R19, 0x1, R5, P2 ;  /* 0x0000000113037824 */ /* 0x004fc800010e0605 */
[----:B------:R1:W-:Y:S01]  /*11270*/  STL [R1+0x184c], R2 ;  /* 0x00184c0201007387 */ /* 0x0003e20000100800 */
[----:B------:R-:W-:-:S03]  /*11280*/  SHF.R.S32.HI R21, RZ, 0x1f, R21 ;  /* 0x0000001fff157819 */ /* 0x000fc60000011415 */
[----:B------:R2:W-:Y:S01]  /*11290*/  STL [R1+0x1818], R3 ;  /* 0x0018180301007387 */ /* 0x0005e20000100800 */
[----:B-1----:R-:W-:Y:S01]  /*112a0*/  IADD3 R2, P2, R20, R7, RZ ;  /* 0x0000000714027210 */ /* 0x002fe20007f5e0ff */
[----:B--2---:R-:W-:-:S04]  /*112b0*/  IMAD.X R3, R19, 0x1, R4, P1 ;  /* 0x0000000113037824 */ /* 0x004fc800008e0604 */
[----:B------:R1:W-:Y:S04]  /*112c0*/  STL [R1+0x1854], R2 ;  /* 0x0018540201007387 */ /* 0x0003e80000100800 */
[----:B------:R2:W-:Y:S01]  /*112d0*/  STL [R1+0x1820], R3 ;  /* 0x0018200301007387 */ /* 0x0005e20000100800 */
[----:B-1----:R-:W-:Y:S01]  /*112e0*/  IADD3 R2, P1, R22, R6, RZ ;  /* 0x0000000616027210 */ /* 0x002fe20007f3e0ff */
[----:B--2---:R-:W-:-:S04]  /*112f0*/  IMAD.X R3, R21, 0x1, R5, P0 ;  /* 0x0000000115037824 */ /* 0x004fc800000e0605 */
[----:B------:R1:W-:Y:S01]  /*11300*/  STL [R1+0x185c], R2 ;  /* 0x00185c0201007387 */ /* 0x0003e20000100800 */
[----:B0-----:R-:W-:Y:S01]  /*11310*/  IMAD R19, R17, 0x7, RZ ;  /* 0x0000000711137824 */ /* 0x001fe200078e02ff */
[----:B------:R-:W-:Y:S01]  /*11320*/  SHF.R.S32.HI R23, RZ, 0x1f, R23 ;  /* 0x0000001fff177819 */ /* 0x000fe20000011417 */
[----:B------:R-:W0:Y:S01]  /*11330*/  LDC R17, c[0x0][0x238] ;  /* 0x00008e00ff117b82 */ /* 0x000e220000000800 */
[----:B------:R2:W-:Y:S01]  /*11340*/  STL [R1+0x1828], R3 ;  /* 0x0018280301007387 */ /* 0x0005e20000100800 */
[----:B-1----:R-:W-:Y:S01]  /*11350*/  IADD3 R2, P0, R22, R7, RZ ;  /* 0x0000000716027210 */ /* 0x002fe20007f1e0ff */
[----:B--2---:R-:W-:-:S04]  /*11360*/  IMAD.X R3, R21, 0x1, R4, P6 ;  /* 0x0000000115037824 */ /* 0x004fc800030e0604 */
[----:B------:R1:W-:Y:S04]  /*11370*/  STL [R1+0x1864], R2 ;  /* 0x0018640201007387 */ /* 0x0003e80000100800 */
[----:B------:R2:W-:Y:S01]  /*11380*/  STL [R1+0x1830], R3 ;  /* 0x0018300301007387 */ /* 0x0005e20000100800 */
[----:B-1----:R-:W-:Y:S01]  /*11390*/  IADD3 R2, P6, R19, R6, RZ ;  /* 0x0000000613027210 */ /* 0x002fe20007fde0ff */
[----:B--2---:R-:W-:-:S04]  /*113a0*/  IMAD.X R3, R23, 0x1, R5, P5 ;  /* 0x0000000117037824 */ /* 0x004fc800028e0605 */
[----:B------:R-:W-:Y:S04]  /*113b0*/  STL [R1+0x186c], R2 ;  /* 0x00186c0201007387 */ /* 0x000fe80000100800 */
[----:B------:R1:W-:Y:S02]  /*113c0*/  STL [R1+0x1838], R3 ;  /* 0x0018380301007387 */ /* 0x0003e40000100800 */
[----:B-1----:R-:W-:Y:S02]  /*113d0*/  IMAD.X R3, R23, 0x1, R4, P4 ;  /* 0x0000000117037824 */ /* 0x002fe400020e0604 */
[----:B------:R-:W1:Y:S01]  /*113e0*/  LDC R23, c[0x0][0x238] ;  /* 0x00008e00ff177b82 */ /* 0x000e620000000800 */
[----:B------:R-:W-:Y:S01]  /*113f0*/  IADD3 R2, P5, R19, R7, RZ ;  /* 0x0000000713027210 */ /* 0x000fe20007fbe0ff */
[----:B0-----:R-:W-:Y:S01]  /*11400*/  IMAD R21, R17, 0x6, RZ ;  /* 0x0000000611157824 */ /* 0x001fe200078e02ff */
[----:B------:R-:W-:-:S05]  /*11410*/  SHF.R.S32.HI R20, RZ, 0x1f, R20 ;  /* 0x0000001fff147819 */ /* 0x000fca0000011414 */
[----:B------:R-:W0:Y:S01]  /*11420*/  LDC R17, c[0x0][0x238] ;  /* 0x00008e00ff117b82 */ /* 0x000e220000000800 */
[----:B------:R2:W-:Y:S04]  /*11430*/  STL [R1+0x1874], R2 ;  /* 0x0018740201007387 */ /* 0x0005e80000100800 */
[----:B------:R3:W-:Y:S01]  /*11440*/  STL [R1+0x1840], R3 ;  /* 0x0018400301007387 */ /* 0x0007e20000100800 */
[----:B--2---:R-:W-:Y:S01]  /*11450*/  IADD3 R2, P4, R21, R6, RZ ;  /* 0x0000000615027210 */ /* 0x004fe20007f9e0ff */
[----:B---3--:R-:W-:-:S04]  /*11460*/  IMAD.X R3, R20, 0x1, R5, P3 ;  /* 0x0000000114037824 */ /* 0x008fc800018e0605 */
[----:B------:R-:W-:Y:S04]  /*11470*/  STL [R1+0x187c], R2 ;  /* 0x00187c0201007387 */ /* 0x000fe80000100800 */
[----:B------:R2:W-:Y:S02]  /*11480*/  STL [R1+0x1848], R3 ;  /* 0x0018480301007387 */ /* 0x0005e40000100800 */
[----:B--2---:R-:W-:Y:S02]  /*11490*/  IMAD.X R3, R20, 0x1, R4, P2 ;  /* 0x0000000114037824 */ /* 0x004fe400010e0604 */
[----:B-1----:R-:W-:Y:S02]  /*114a0*/  IMAD.SHL.U32 R20, R23, 0x4, RZ ;  /* 0x0000000417147824 */ /* 0x002fe400078e00ff */
        /* <DEDUP_REMOVED lines=9> */
[----:B------:R0:W-:Y:S01]  /*11540*/  STL [R1+0x1858], R3 ;  /* 0x0018580301007387 */ /* 0x0001e20000100800 */
[----:B------:R-:W-:Y:S01]  /*11550*/  SHF.R.S32.HI R19, RZ, 0x1f, R19 ;  /* 0x0000001fff137819 */ /* 0x000fe20000011413 */
[----:B0-----:R-:W-:Y:S02]  /*11560*/  IMAD.X R3, R22, 0x1, R4, P0 ;  /* 0x0000000116037824 */ /* 0x001fe400000e0604 */
[----:B-1----:R-:W-:Y:S02]  /*11570*/  IMAD R22, R23, 0x3, RZ ;  /* 0x0000000317167824 */ /* 0x002fe400078e02ff */
[----:B------:R-:W0:Y:S01]  /*11580*/  LDC R23, c[0x0][0x238] ;  /* 0x00008e00ff177b82 */ /* 0x000e220000000800 */
[----:B------:R-:W-:-:S05]  /*11590*/  IADD3 R2, P1, R17, R7, RZ ;  /* 0x0000000711027210 */ /* 0x000fca0007f3e0ff */
        /* <DEDUP_REMOVED lines=9> */
[----:B------:R1:W-:Y:S01]  /*11630*/  STL [R1+0x18a4], R2 ;  /* 0x0018a40201007387 */ /* 0x0003e20000100800 */
[----:B0-----:R-:W-:-:S03]  /*11640*/  IMAD.SHL.U32 R23, R23, 0x2, RZ ;  /* 0x0000000217177824 */ /* 0x001fc600078e00ff */
[----:B------:R0:W-:Y:S01]  /*11650*/  STL [R1+0x1870], R3 ;  /* 0x0018700301007387 */ /* 0x0001e20000100800 */
[----:B-1----:R-:W-:Y:S01]  /*11660*/  IADD3 R2, P5, R22, R6, RZ ;  /* 0x0000000616027210 */ /* 0x002fe20007fbe0ff */
[----:B0-----:R-:W-:-:S04]  /*11670*/  IMAD.X R3, R21, 0x1, R5, P4 ;  /* 0x0000000115037824 */ /* 0x001fc800020e0605 */
[----:B------:R0:W-:Y:S01]  /*11680*/  STL [R1+0x18ac], R2 ;  /* 0x0018ac0201007387 */ /* 0x0001e20000100800 */
[----:B------:R-:W-:Y:S01]  /*11690*/  IMAD.X R18, R21, 0x1, R4, P3 ;  /* 0x0000000115127824 */ /* 0x000fe200018e0604 */
[----:B------:R-:W-:Y:S01]  /*116a0*/  SHF.R.S32.HI R17, RZ, 0x1f, R17 ;  /* 0x0000001fff117819 */ /* 0x000fe20000011411 */
[----:B------:R-:W1:Y:S01]  /*116b0*/  LDC R21, c[0x0][0x238] ;  /* 0x00008e00ff157b82 */ /* 0x000e620000000800 */
[----:B------:R2:W-:Y:S01]  /*116c0*/  STL [R1+0x1878], R3 ;  /* 0x0018780301007387 */ /* 0x0005e20000100800 */
[----:B0-----:R-:W-:Y:S02]  /*116d0*/  IADD3 R2, P4, R22, R7, RZ ;  /* 0x0000000716027210 */ /* 0x001fe40007f9e0ff */
[----:B--2---:R-:W-:-:S03]  /*116e0*/  IADD3 R3, P3, R23, R6, RZ ;  /* 0x0000000617037210 */ /* 0x004fc60007f7e0ff */
[----:B------:R0:W-:Y:S04]  /*116f0*/  STL [R1+0x18b4], R2 ;  /* 0x0018b40201007387 */ /* 0x0001e80000100800 */
[----:B------:R-:W-:Y:S04]  /*11700*/  STL [R1+0x1880], R18 ;  /* 0x0018801201007387 */ /* 0x000fe80000100800 */
[----:B------:R2:W-:Y:S01]  /*11710*/  STL [R1+0x18bc], R3 ;  /* 0x0018bc0301007387 */ /* 0x0005e20000100800 */
[C---:B0-----:R-:W-:Y:S02]  /*11720*/  IMAD.X R2, R17.reuse, 0x1, R5, P2 ;  /* 0x0000000111027824 */ /* 0x041fe400010e0605 */
[----:B--2---:R-:W-:-:S02]  /*11730*/  IMAD.X R3, R17, 0x1, R4, P1 ;  /* 0x0000000111037824 */ /* 0x004fc400008e0604 */
[----:B------:R-:W0:Y:S01]  /*11740*/  LDC R17, c[0x0][0x238] ;  /* 0x00008e00ff117b82 */ /* 0x000e220000000800 */
[----:B------:R2:W-:Y:S01]  /*11750*/  STL [R1+0x1888], R2 ;  /* 0x0018880201007387 */ /* 0x0005e20000100800 */
[----:B------:R-:W-:Y:S02]  /*11760*/  SHF.R.S32.HI R20, RZ, 0x1f, R20 ;  /* 0x0000001fff147819 */ /* 0x000fe40000011414 */
[----:B--2---:R-:W-:-:S05]  /*11770*/  IADD3 R2, P2, R23, R7, RZ ;  /* 0x0000000717027210 */ /* 0x004fca0007f5e0ff */
[----:B------:R1:W-:Y:S04]  /*11780*/  STL [R1+0x18c4], R2 ;  /* 0x0018c40201007387 */ /* 0x0003e80000100800 */
[----:B------:R2:W-:Y:S01]  /*11790*/  STL [R1+0x1890], R3 ;  /* 0x0018900301007387 */ /* 0x0005e20000100800 */
[----:B-1----:R-:W-:Y:S01]  /*117a0*/  IADD3 R2, P1, R6, R21, RZ ;  /* 0x0000001506027210 */ /* 0x002fe20007f3e0ff */
[----:B--2---:R-:W-:-:S04]  /*117b0*/  IMAD.X R3, R20, 0x1, R5, P0 ;  /* 0x0000000114037824 */ /* 0x004fc800000e0605 */
[----:B------:R0:W-:Y:S02]  /*117c0*/  STL [R1+0x18cc], R2 ;  /* 0x0018cc0201007387 */ /* 0x0001e40000100800 */
[----:B0-----:R-:W-:Y:S02]  /*117d0*/  IADD3 R2, P0, R7, R17, RZ ;  /* 0x0000001107027210 */ /* 0x001fe40007f1e0ff */
[----:B------:R-:W0:Y:S01]  /*117e0*/  LDC R17, c[0x0][0x238] ;  /* 0x00008e00ff117b82 */ /* 0x000e220000000800 */
[----:B------:R-:W-:Y:S01]  /*117f0*/  SHF.R.S32.HI R22, RZ, 0x1f, R22 ;  /* 0x0000001fff167819 */ /* 0x000fe20000011416 */
[----:B------:R1:W-:Y:S01]  /*11800*/  STL [R1+0x1898], R3 ;  /* 0x0018980301007387 */ /* 0x0003e20000100800 */
[----:B------:R-:W-:-:S03]  /*11810*/  SHF.R.S32.HI R23, RZ, 0x1f, R23 ;  /* 0x0000001fff177819 */ /* 0x000fc60000011417 */
[----:B------:R2:W-:Y:S01]  /*11820*/  STL [R1+0x18d4], R2 ;  /* 0x0018d40201007387 */ /* 0x0005e20000100800 */
[----:B-1----:R-:W-:Y:S02]  /*11830*/  IMAD.X R3, R20, 0x1, R4, P6 ;  /* 0x0000000114037824 */ /* 0x002fe400030e0604 */
[----:B--2---:R-:W-:-:S03]  /*11840*/  IMAD.X R2, R22, 0x1, R5, P5 ;  /* 0x0000000116027824 */ /* 0x004fc600028e0605 */
[----:B------:R1:W-:Y:S04]  /*11850*/  STL [R1+0x18a0], R3 ;  /* 0x0018a00301007387 */ /* 0x0003e80000100800 */
[----:B------:R2:W-:Y:S01]  /*11860*/  STL [R1+0x18a8], R2 ;  /* 0x0018a80201007387 */ /* 0x0005e20000100800 */
[----:B0-----:R-:W-:Y:S01]  /*11870*/  SHF.R.S32.HI R17, RZ, 0x1f, R17 ;  /* 0x0000001fff117819 */ /* 0x001fe20000011411 */
[----:B-1----:R-:W-:Y:S02]  /*11880*/  IMAD.X R3, R22, 0x1, R4, P4 ;  /* 0x0000000116037824 */ /* 0x002fe400020e0604 */
[----:B--2---:R-:W-:-:S03]  /*11890*/  IMAD.X R2, R23, 0x1, R5, P3 ;  /* 0x0000000117027824 */ /* 0x004fc600018e0605 */
[----:B------:R0:W-:Y:S01]  /*118a0*/  STL [R1+0x18b0], R3 ;  /* 0x0018b00301007387 */ /* 0x0001e20000100800 */
[----:B------:R-:W-:-:S03]  /*118b0*/  IMAD.X R18, R23, 0x1, R4, P2 ;  /* 0x0000000117127824 */ /* 0x000fc600010e0604 */
[----:B------:R1:W-:Y:S01]  /*118c0*/  STL [R1+0x18b8], R2 ;  /* 0x0018b80201007387 */ /* 0x0003e20000100800 */
[----:B0-----:R-:W-:-:S03]  /*118d0*/  IMAD.X R3, R17, 0x1, R5, P1 ;  /* 0x0000000111037824 */ /* 0x001fc600008e0605 */
[----:B------:R-:W-:Y:S01]  /*118e0*/  STL [R1+0x18c0], R18 ;  /* 0x0018c01201007387 */ /* 0x000fe20000100800 */
[----:B-1----:R-:W-:-:S03]  /*118f0*/  IMAD.X R2, R17, 0x1, R4, P0 ;  /* 0x0000000111027824 */ /* 0x002fc600000e0604 */
[----:B------:R0:W-:Y:S01]  /*11900*/  STL [R1+0x18c8], R3 ;  /* 0x0018c80301007387 */ /* 0x0001e20000100800 */
[----:B------:R-:W-:Y:S01]  /*11910*/  UIADD3.64 UR14, UR4, 0x402, URZ ;  /* 0x00000402040e7897 */ /* 0x000fe2000fffe03f */
[----:B------:R-:W-:Y:S01]  /*11920*/  CS2R R102, SRZ ;  /* 0x0000000000667805 */ /* 0x000fe2000001ff00 */
[----:B------:R-:W-:Y:S01]  /*11930*/  UIADD3.64 UR10, UR4, 0x404, URZ ;  /* 0x00000404040a7897 */ /* 0x000fe2000fffe03f */
[----:B------:R1:W-:Y:S01]  /*11940*/  STL [R1+0x18d0], R2 ;  /* 0x0018d00201007387 */ /* 0x0003e20000100800 */
[----:B------:R-:W-:Y:S01]  /*11950*/  UIADD3.64 UR14, UR4, 0xbfe, URZ ;  /* 0x00000bfe040e7897 */ /* 0x000fe2000fffe03f */
[----:B------:R-:W-:Y:S01]  /*11960*/  CS2R R104, SRZ ;  /* 0x0000000000687805 */ /* 0x000fe2000001ff00 */
[----:B------:R-:W-:Y:S01]  /*11970*/  UIADD3.64 UR10, UR4, 0xc00, URZ ;  /* 0x00000c00040a7897 */ /* 0x000fe2000fffe03f */
[----:B------:R-:W-:Y:S02]  /*11980*/  CS2R R106, SRZ ;  /* 0x00000000006a7805 */ /* 0x000fe4000001ff00 */
[----:B------:R-:W-:-:S02]  /*11990*/  CS2R R108, SRZ ;  /* 0x00000000006c7805 */ /* 0x000fc4000001ff00 */
[----:B------:R-:W-:Y:S02]  /*119a0*/  CS2R R110, SRZ ;  /* 0x00000000006e7805 */ /* 0x000fe4000001ff00 */
[----:B------:R-:W-:Y:S02]  /*119b0*/  CS2R R112, SRZ ;  /* 0x0000000000707805 */ /* 0x000fe4000001ff00 */
[----:B------:R-:W-:Y:S02]  /*119c0*/  CS2R R114, SRZ ;  /* 0x0000000000727805 */ /* 0x000fe4000001ff00 */
[----:B------:R-:W-:Y:S02]  /*119d0*/  CS2R R116, SRZ ;  /* 0x0000000000747805 */ /* 0x000fe4000001ff00 */
[----:B------:R-:W-:Y:S01]  /*119e0*/  CS2R R118, SRZ ;  /* 0x0000000000767805 */ /* 0x000fe2000001ff00 */
[----:B------:R-:W-:Y:S01]  /*119f0*/  IMAD.MOV.U32 R56, RZ, RZ, RZ ;  /* 0x000000ffff387224 */ /* 0x000fe200078e00ff */
[----:B------:R-:W-:Y:S01]  /*11a00*/  CS2R R58, SRZ ;  /* 0x00000000003a7805 */ /* 0x000fe2000001ff00 */
[----:B------:R-:W-:Y:S01]  /*11a10*/  IMAD.MOV.U32 R57, RZ, RZ, RZ ;  /* 0x000000ffff397224 */ /* 0x000fe200078e00ff */
        /* <DEDUP_REMOVED lines=29> */
[----:B------:R-:W-:Y:S01]  /*11bf0*/  IMAD.MOV.U32 R54, RZ, RZ, RZ ;  /* 0x000000ffff367224 */ /* 0x000fe200078e00ff */
[----:B0-----:R-:W-:Y:S01]  /*11c00*/  SHF.R.S32.HI R3, RZ, 0x1f, R15 ;  /* 0x0000001fff037819 */ /* 0x001fe2000001140f */
[----:B------:R-:W-:Y:S01]  /*11c10*/  IMAD.MOV.U32 R55, RZ, RZ, RZ ;  /* 0x000000ffff377224 */ /* 0x000fe200078e00ff */
[----:B-1----:R-:W-:Y:S01]  /*11c20*/  SHF.R.S32.HI R2, RZ, 0x1f, R16 ;  /* 0x0000001fff027819 */ /* 0x002fe20000011410 */
[----:B------:R-:W-:-:S02]  /*11c30*/  UIADD3.64 UR14, UR4, 0xc02, URZ ;  /* 0x00000c02040e7897 */ /* 0x000fc4000fffe03f */
[----:B------:R-:W-:Y:S02]  /*11c40*/  UIADD3.64 UR10, UR4, 0xc04, URZ ;  /* 0x00000c04040a7897 */ /* 0x000fe4000fffe03f */
[----:B------:R-:W-:Y:S02]  /*11c50*/  UIADD3.64 UR14, UR4, 0x5fe, URZ ;  /* 0x000005fe040e7897 */ /* 0x000fe4000fffe03f */
[----:B------:R-:W-:Y:S01]  /*11c60*/  UIADD3.64 UR10, UR4, 0x600, URZ ;  /* 0x00000600040a7897 */ /* 0x000fe2000fffe03f */
[----:B------:R-:W-:Y:S01]  /*11c70*/  UMOV UR35, 0x40000040 ;  /* 0x4000004000237882 */ /* 0x000fe20000000000 */
[----:B------:R-:W-:Y:S02]  /*11c80*/  UIADD3.64 UR36, UR4, 0x602, URZ ;  /* 0x0000060204247897 */ /* 0x000fe4000fffe03f */
[----:B------:R-:W-:Y:S02]  /*11c90*/  UIADD3.64 UR40, UR4, 0x604, URZ ;  /* 0x0000060404287897 */ /* 0x000fe4000fffe03f */
[----:B------:R-:W-:-:S02]  /*11ca0*/  UIADD3.64 UR44, UR4, 0xdfe, URZ ;  /* 0x00000dfe042c7897 */ /* 0x000fc4000fffe03f */
[----:B------:R-:W-:Y:S02]  /*11cb0*/  UIADD3.64 UR48, UR4, 0xe00, URZ ;  /* 0x00000e0004307897 */ /* 0x000fe4000fffe03f */
[----:B------:R-:W-:Y:S02]  /*11cc0*/  UIADD3.64 UR52, UR4, 0xe02, URZ ;  /* 0x00000e0204347897 */ /* 0x000fe4000fffe03f */
[----:B------:R-:W-:Y:S02]  /*11cd0*/  UIADD3.64 UR56, UR4, 0xe04, URZ ;  /* 0x00000e0404387897 */ /* 0x000fe4000fffe03f */
[----:B------:R-:W-:Y:S02]  /*11ce0*/  UIADD3.64 UR10, UR6, 0x2, URZ ;  /* 0x00000002060a7897 */ /* 0x000fe4000fffe03f */
[----:B------:R-:W-:Y:S02]  /*11cf0*/  UIADD3.64 UR14, UR6, 0x4, URZ ;  /* 0x00000004060e7897 */ /* 0x000fe4000fffe03f */
[----:B------:R-:W-:-:S02]  /*11d00*/  UIADD3.64 UR18, UR6, 0x1fe, URZ ;  /* 0x000001fe06127897 */ /* 0x000fc4000fffe03f */
[----:B------:R-:W-:Y:S02]  /*11d10*/  UIADD3.64 UR22, UR6, 0x200, URZ ;  /* 0x0000020006167897 */ /* 0x000fe4000fffe03f */
[----:B------:R-:W-:Y:S02]  /*11d20*/  UIADD3.64 UR26, UR6, 0x202, URZ ;  /* 0x00000202061a7897 */ /* 0x000fe4000fffe03f */
[----:B------:R-:W-:-:S12]  /*11d30*/  UIADD3.64 UR30, UR6, 0x204, URZ ;  /* 0x00000204061e7897 */ /* 0x000fd8000fffe03f */
.L_x_2:
[----:B------:R-:W-:Y:S04]  /*11d40*/  STL [R1+0x24e4], R251 ;  /* 0x0024e4fb01007387 */ /* 0x000fe80000100800 */
        /* <DEDUP_REMOVED lines=408> */
[----:B------:R-:W2:Y:S01]  /*136d0*/  LDL.LU R16, [R1+0x6ec] ;  /* 0x0006ec0001107983 */ /* 0x000ea20000300800 */
[----:B------:R-:W-:-:S02]  /*136e0*/  MOV R19, UR49 ;  /* 0x0000003100137c02 */ /* 0x000fc40008000f00 */
[----:B------:R-:W-:Y:S01]  /*136f0*/  MOV R18, UR48 ;  /* 0x0000003000127c02 */ /* 0x000fe20008000f00 */
[----:B------:R-:W3:Y:S01]  /*13700*/  LDL.LU R2, [R1+0x18bc] ;  /* 0x0018bc0001027983 */ /* 0x000ee20000300800 */
[----:B------:R-:W-:-:S03]  /*13710*/  MOV R17, UR53 ;  /* 0x0000003500117c02 */ /* 0x000fc60008000f00 */
[----:B------:R-:W4:Y:S04]  /*13720*/  LDL.LU R15, [R1+0x910] ;  /* 0x00091000010f7983 */ /* 0x000f280000300800 */
[----:B-----5:R-:W-:Y:S04]  /*13730*/  STL [R1+0x1c84], R0 ;  /* 0x001c840001007387 */ /* 0x020fe80000100800 */
[----:B------:R-:W-:Y:S04]  /*13740*/  STL [R1+0x1b18], R19 ;  /* 0x001b181301007387 */ /* 0x000fe80000100800 */
[----:B------:R-:W3:Y:S04]  /*13750*/  LDL R164, [R1+0x18d4] ;  /* 0x0018d40001a47983 */ /* 0x000ee80000100800 */
[----:B0-----:R0:W-:Y:S04]  /*13760*/  STL [R1+0x1b14], R18 ;  /* 0x001b141201007387 */ /* 0x0011e80000100800 */
[----:B------:R1:W-:Y:S04]  /*13770*/  STL [R1+0x1b10], R17 ;  /* 0x001b101101007387 */ /* 0x0003e80000100800 */
[----:B------:R-:W4:Y:S01]  /*13780*/  LDL R165, [R1+0x18d0] ;  /* 0x0018d00001a57983 */ /* 0x000f220000100800 */
[----:B0-----:R-:W-:-:S02]  /*13790*/  MOV R18, UR52 ;  /* 0x0000003400127c02 */ /* 0x001fc40008000f00 */
[----:B-1----:R-:W-:-:S03]  /*137a0*/  MOV R17, UR57 ;  /* 0x0000003900117c02 */ /* 0x002fc60008000f00 */
[----:B------:R0:W-:Y:S04]  /*137b0*/  STL [R1+0x1b0c], R18 ;  /* 0x001b0c1201007387 */ /* 0x0001e80000100800 */
[----:B------:R-:W4:Y:S04]  /*137c0*/  LDL R21, [R1+0x18c8] ;  /* 0x0018c80001157983 */ /* 0x000f280000100800 */
[----:B------:R1:W-:Y:S01]  /*137d0*/  STL [R1+0x1b08], R17 ;  /* 0x001b081101007387 */ /* 0x0003e20000100800 */
[----:B0-----:R-:W-:-:S03]  /*137e0*/  MOV R18, UR56 ;  /* 0x0000003800127c02 */ /* 0x001fc60008000f00 */
[----:B------:R-:W4:Y:S01]  /*137f0*/  LDL R20, [R1+0x18c0] ;  /* 0x0018c00001147983 */ /* 0x000f220000100800 */
[----:B-1----:R-:W2:Y:S03]  /*13800*/  LDC R17, c[0x0][0x230] ;  /* 0x00008c00ff117b82 */ /* 0x002ea60000000800 */
[----:B------:R0:W-:Y:S01]  /*13810*/  STL [R1+0x1b04], R18 ;  /* 0x001b041201007387 */ /* 0x0001e20000100800 */
[----:B------:R-:W-:Y:S02]  /*13820*/  PRMT R189, RZ, 0x7610, R189 ;  /* 0x00007610ffbd7816 */ /* 0x000fe400000000bd */
[----:B------:R-:W-:Y:S01]  /*13830*/  PRMT R163, RZ, 0x7610, R163 ;  /* 0x00007610ffa37816 */ /* 0x000fe200000000a3 */
[----:B--2---:R-:W-:-:S05]  /*13840*/  IMAD R17, R16, -0x100, R17 ;  /* 0xffffff0010117824 */ /* 0x004fca00078e0211 */
[----:B------:R-:W-:Y:S01]  /*13850*/  ISETP.GT.AND P0, PT, R17, RZ, PT ;  /* 0x000000ff1100720c */ /* 0x000fe20003f04270 */
[----:B------:R-:W-:Y:S04]  /*13860*/  STL [R1+0x1c9c], R16 ;  /* 0x001c9c1001007387 */ /* 0x000fe80000100800 */
[----:B------:R-:W-:Y:S04]  /*13870*/  STL [R1+0x1ca0], R7 ;  /* 0x001ca00701007387 */ /* 0x000fe80000100800 */
[----:B------:R1:W-:Y:S04]  /*13880*/  STL [R1+0x1c94], R4 ;  /* 0x001c940401007387 */ /* 0x0003e80000100800 */
[----:B0-----:R-:W-:-:S02]  /*13890*/  @P0 IMAD.MOV.U32 R18, RZ, RZ, R7 ;  /* 0x000000ffff120224 */ /* 0x001fc400078e0007 */
[----:B------:R-:W-:Y:S01]  /*138a0*/  @P0 IMAD.MOV.U32 R19, RZ, RZ, R4 ;  /* 0x000000ffff130224 */ /* 0x000fe200078e0004 */
[----:B------:R-:W-:Y:S01]  /*138b0*/  ISETP.GT.AND P1, PT, R17, 0x1, PT ;  /* 0x000000011100780c */ /* 0x000fe20003f24270 */
[----:B-1----:R-:W2:Y:S04]  /*138c0*/  LDL.LU R4, [R1+0x18c4] ;  /* 0x0018c40001047983 */ /* 0x002ea80000300800 */
[----:B------:R-:W-:Y:S04]  /*138d0*/  STL [R1+0x1cac], R6 ;  /* 0x001cac0601007387 */ /* 0x000fe80000100800 */
[----:B------:R0:W2:Y:S04]  /*138e0*/  @P0 LDG.E.U8 R189, desc[UR60][R18.64] ;  /* 0x0000003c12bd0981 */ /* 0x0000a8000c1e1100 */
[----:B------:R-:W-:Y:S04]  /*138f0*/  STL [R1+0x1e94], R6 ;  /* 0x001e940601007387 */ /* 0x000fe80000100800 */
[----:B------:R1:W-:Y:S01]  /*13900*/  STL [R1+0x1c98], R5 ;  /* 0x001c980501007387 */ /* 0x0003e20000100800 */
[----:B0-----:R-:W-:-:S02]  /*13910*/  @P0 IMAD.MOV.U32 R19, RZ, RZ, R5 ;  /* 0x000000ffff130224 */ /* 0x001fc400078e0005 */
[----:B------:R-:W-:-:S05]  /*13920*/  @P0 IMAD.MOV.U32 R18, RZ, RZ, R6 ;  /* 0x000000ffff120224 */ /* 0x000fca00078e0006 */
[----:B------:R3:W2:Y:S04]  /*13930*/  @P0 LDG.E.U8 R163, desc[UR60][R18.64] ;  /* 0x0000003c12a30981 */ /* 0x0006a8000c1e1100 */
[----:B-1----:R-:W2:Y:S04]  /*13940*/  LDL.LU R5, [R1+0x18cc] ;  /* 0x0018cc0001057983 */ /* 0x002ea80000300800 */
[----:B------:R-:W2:Y:S01]  /*13950*/  LDL R190, [R1+0x18b8] ;  /* 0x0018b80001be7983 */ /* 0x000ea20000100800 */
[----:B---3--:R-:W-:Y:S02]  /*13960*/  @P1 IMAD.MOV.U32 R18, RZ, RZ, R164 ;  /* 0x000000ffff121224 */ /* 0x008fe400078e00a4 */
[----:B----4-:R-:W-:Y:S01]  /*13970*/  @P1 IMAD.MOV.U32 R19, RZ, RZ, R165 ;  /* 0x000000ffff131224 */ /* 0x010fe200078e00a5 */
[----:B------:R-:W3:Y:S04]  /*13980*/  LDL R164, [R1+0x18b4] ;  /* 0x0018b40001a47983 */ /* 0x000ee80000100800 */
[----:B------:R-:W4:Y:S01]  /*13990*/  LDL R165, [R1+0x18b0] ;  /* 0x0018b00001a57983 */ /* 0x000f220000100800 */
[----:B------:R-:W-:-:S02]  /*139a0*/  ISETP.GT.AND P2, PT, R17, 0x2, PT ;  /* 0x000000021100780c */ /* 0x000fc40003f44270 */
[----:B------:R-:W-:Y:S02]  /*139b0*/  PRMT R188, RZ, 0x7610, R188 ;  /* 0x00007610ffbc7816 */ /* 0x000fe400000000bc */
[----:B------:R-:W-:Y:S02]  /*139c0*/  PRMT R180, RZ, 0x7610, R180 ;  /* 0x00007610ffb47816 */ /* 0x000fe400000000b4 */
[----:B------:R-:W-:Y:S02]  /*139d0*/  ISETP.GT.AND P0, PT, R17, 0x3, PT ;  /* 0x000000031100780c */ /* 0x000fe40003f04270 */
[----:B------:R0:W4:Y:S01]  /*139e0*/  @P1 LDG.E.U8 R188, desc[UR60][R18.64] ;  /* 0x0000003c12bc1981 */ /* 0x000122000c1e1100 */
[----:B------:R-:W-:Y:S01]  /*139f0*/  PRMT R186, RZ, 0x7610, R186 ;  /* 0x00007610ffba7816 */ /* 0x000fe200000000ba */
[----:B0-----:R-:W-:-:S03]  /*13a00*/  @P1 IMAD.MOV.U32 R19, RZ, RZ, R21 ;  /* 0x000000ffff131224 */ /* 0x001fc600078e0015 */
[----:B------:R-:W-:Y:S01]  /*13a10*/  @P2 IMAD.MOV.U32 R21, RZ, RZ, R20 ;  /* 0x000000ffff152224 */ /* 0x000fe200078e0014 */
[----:B------:R-:W-:Y:S01]  /*13a20*/  PRMT R187, RZ, 0x7610, R187 ;  /* 0x00007610ffbb7816 */ /* 0x000fe200000000bb */
[----:B--2---:R-:W-:-:S05]  /*13a30*/  @P2 IMAD.MOV.U32 R20, RZ, RZ, R4 ;  /* 0x000000ffff142224 */ /* 0x004fca00078e0004 */
[----:B------:R0:W2:Y:S02]  /*13a40*/  @P2 LDG.E.U8 R186, desc[UR60][R20.64] ;  /* 0x0000003c14ba2981 */ /* 0x0000a4000c1e1100 */
[----:B0-----:R-:W-:Y:S02]  /*13a50*/  @P2 IMAD.MOV.U32 R20, RZ, RZ, R2 ;  /* 0x000000ffff142224 */ /* 0x001fe400078e0002 */
[----:B------:R-:W-:-:S05]  /*13a60*/  @P1 IMAD.MOV.U32 R18, RZ, RZ, R5 ;  /* 0x000000ffff121224 */ /* 0x000fca00078e0005 */
[----:B------:R0:W2:Y:S01]  /*13a70*/  @P1 LDG.E.U8 R180, desc[UR60][R18.64] ;  /* 0x0000003c12b41981 */ /* 0x0000a2000c1e1100 */
[----:B------:R-:W-:-:S03]  /*13a80*/  @P2 IMAD.MOV.U32 R21, RZ, RZ, R190 ;  /* 0x000000ffff152224 */ /* 0x000fc600078e00be */
[----:B------:R-:W-:Y:S01]  /*13a90*/  STL [R1+0x1cb4], R5 ;  /* 0x001cb40501007387 */ /* 0x000fe20000100800 */
[----:B0-----:R-:W-:-:S03]  /*13aa0*/  PRMT R18, RZ, 0x7610, R18 ;  /* 0x00007610ff127816 */ /* 0x001fc60000000012 */
[----:B------:R-:W-:Y:S04]  /*13ab0*/  STL [R1+0x1e9c], R5 ;  /* 0x001e9c0501007387 */ /* 0x000fe80000100800 */
[----:B------:R3:W2:Y:S04]  /*13ac0*/  @P2 LDG.E.U8 R18, desc[UR60][R20.64] ;  /* 0x0000003c14122981 */ /* 0x0006a8000c1e1100 */
[----:B------:R-:W-:Y:S04]  /*13ad0*/  STL [R1+0x1cb8], R4 ;  /* 0x001cb80401007387 */ /* 0x000fe80000100800 */
[----:B------:R-:W-:Y:S01]  /*13ae0*/  STL [R1+0x1ea0], R4 ;  /* 0x001ea00401007387 */ /* 0x000fe20000100800 */
[----:B---3--:R-:W-:-:S02]  /*13af0*/  @P0 IMAD.MOV.U32 R20, RZ, RZ, R164 ;  /* 0x000000ffff140224 */ /* 0x008fc400078e00a4 */
[----:B----4-:R-:W-:Y:S01]  /*13b00*/  @P0 IMAD.MOV.U32 R21, RZ, RZ, R165 ;  /* 0x000000ffff150224 */ /* 0x010fe200078e00a5 */
[----:B------:R-:W3:Y:S04]  /*13b10*/  LDL R191, [R1+0x1890] ;  /* 0x0018900001bf7983 */ /* 0x000ee80000100800 */
[----:B------:R-:W4:Y:S04]  /*13b20*/  LDL R190, [R1+0x1894] ;  /* 0x0018940001be7983 */ /* 0x000f280000100800 */
[----:B------:R-:W-:Y:S04]  /*13b30*/  STL [R1+0x1cbc], R2 ;  /* 0x001cbc0201007387 */ /* 0x000fe80000100800 */
[----:B------:R-:W-:Y:S04]  /*13b40*/  STL [R1+0x1ea4], R2 ;  /* 0x001ea40201007387 */ /* 0x000fe80000100800 */
[----:B------:R0:W2:Y:S01]  /*13b50*/  @P0 LDG.E.U8 R187, desc[UR60][R20.64] ;  /* 0x0000003c14bb0981 */ /* 0x0000a2000c1e1100 */
[----:B------:R-:W-:-:S02]  /*13b60*/  PRMT R183, RZ, 0x7610, R183 ;  /* 0x00007610ffb77816 */ /* 0x000fc400000000b7 */
[----:B------:R-:W-:Y:S01]  /*13b70*/  ISETP.GT.AND P1, PT, R17, 0x4, PT ;  /* 0x000000041100780c */ /* 0x000fe20003f24270 */
[----:B------:R-:W2:Y:S01]  /*13b80*/  LDL R165, [R1+0x1888] ;  /* 0x0018880001a57983 */ /* 0x000ea20000100800 */
[----:B------:R-:W-:-:S03]  /*13b90*/  PRMT R185, RZ, 0x7610, R185 ;  /* 0x00007610ffb97816 */ /* 0x000fc600000000b9 */
[----:B------:R-:W2:Y:S04]  /*13ba0*/  LDL R164, [R1+0x188c] ;  /* 0x00188c0001a47983 */ /* 0x000ea80000100800 */
[----:B------:R-:W0:Y:S04]  /*13bb0*/  LDL R20, [R1+0x18a8] ;  /* 0x0018a80001147983 */ /* 0x000e280000100800 */
[----:B------:R-:W0:Y:S02]  /*13bc0*/  LDL R21, [R1+0x18ac] ;  /* 0x0018ac0001157983 */ /* 0x000e240000100800 */
[----:B0-----:R-:W-:-:S04]  /*13bd0*/  @P0 LOP3.LUT R21, R21, R20, RZ, 0x3c, !PT ;  /* 0x0000001415150212 */ /* 0x001fc800078e3cff */
[----:B------:R-:W-:-:S04]  /*13be0*/  @P0 LOP3.LUT R20, R21, R20, RZ, 0x3c, !PT ;  /* 0x0000001415140212 */ /* 0x000fc800078e3cff */
[----:B------:R-:W-:-:S05]  /*13bf0*/  @P0 LOP3.LUT R21, R21, R20, RZ, 0x3c, !PT ;  /* 0x0000001415150212 */ /* 0x000fca00078e3cff */
[----:B------:R0:W2:Y:S04]  /*13c00*/  @P0 LDG.E.U8 R183, desc[UR60][R20.64] ;  /* 0x0000003c14b70981 */ /* 0x0000a8000c1e1100 */
[----:B------:R-:W0:Y:S04]  /*13c10*/  LDL R20, [R1+0x18a0] ;  /* 0x0018a00001147983 */ /* 0x000e280000100800 */
[----:B------:R-:W0:Y:S02]  /*13c20*/  LDL R21, [R1+0x18a4] ;  /* 0x0018a40001157983 */ /* 0x000e240000100800 */
[----:B0-----:R-:W-:-:S04]  /*13c30*/  @P1 LOP3.LUT R21, R21, R20, RZ, 0x3c, !PT ;  /* 0x0000001415151212 */ /* 0x001fc800078e3cff */
[----:B------:R-:W-:-:S04]  /*13c40*/  @P1 LOP3.LUT R20, R21, R20, RZ, 0x3c, !PT ;  /* 0x0000001415141212 */ /* 0x000fc800078e3cff */
[----:B------:R-:W-:-:S05]  /*13c50*/  @P1 LOP3.LUT R21, R21, R20, RZ, 0x3c, !PT ;  /* 0x0000001415151212 */ /* 0x000fca00078e3cff */
[----:B------:R0:W2:Y:S04]  /*13c60*/  @P1 LDG.E.U8 R185, desc[UR60][R20.64] ;  /* 0x0000003c14b91981 */ /* 0x0000a8000c1e1100 */
[----:B------:R-:W0:Y:S04]  /*13c70*/  LDL R20, [R1+0x1898] ;  /* 0x0018980001147983 */ /* 0x000e280000100800 */
[----:B------:R-:W0:Y:S01]  /*13c80*/  LDL R21, [R1+0x189c] ;  /* 0x00189c0001157983 */ /* 0x000e220000100800 */
[----:B------:R-:W-:Y:S02]  /*13c90*/  ISETP.GT.AND P2, PT, R17, 0x5, PT ;  /* 0x000000051100780c */ /* 0x000fe40003f44270 */
[----:B------:R-:W-:-:S02]  /*13ca0*/  PRMT R161, RZ, 0x7610, R161 ;  /* 0x00007610ffa17816 */ /* 0x000fc400000000a1 */
[----:B------:R-:W-:Y:S02]  /*13cb0*/  PRMT R184, RZ, 0x7610, R184 ;  /* 0x00007610ffb87816 */ /* 0x000fe400000000b8 */
[----:B------:R-:W-:Y:S02]  /*13cc0*/  PRMT R172, RZ, 0x7610, R172 ;  /* 0x00007610ffac7816 */ /* 0x000fe400000000ac */
[----:B0-----:R-:W-:-:S04]  /*13cd0*/  @P1 LOP3.LUT R21, R21, R20, RZ, 0x3c, !PT ;  /* 0x0000001415151212 */ /* 0x001fc800078e3cff */
[----:B------:R-:W-:-:S04]  /*13ce0*/  @P1 LOP3.LUT R20, R21, R20, RZ, 0x3c, !PT ;  /* 0x0000001415141212 */ /* 0x000fc800078e3cff */
[----:B------:R-:W-:-:S05]  /*13cf0*/  @P1 LOP3.LUT R21, R21, R20, RZ, 0x3c, !PT ;  /* 0x0000001415151212 */ /* 0x000fca00078e3cff */
[----:B------:R4:W2:Y:S02]  /*13d00*/  @P1 LDG.E.U8 R161, desc[UR60][R20.64] ;  /* 0x0000003c14a11981 */ /* 0x0008a4000c1e1100 */
[----:B----4-:R-:W-:Y:S02]  /*13d10*/  @P2 IMAD.MOV.U32 R20, RZ, RZ, R190 ;  /* 0x000000ffff142224 */ /* 0x010fe400078e00be */
[----:B---3--:R-:W-:Y:S01]  /*13d20*/  @P2 IMAD.MOV.U32 R21, RZ, RZ, R191 ;  /* 0x000000ffff152224 */ /* 0x008fe200078e00bf */
[----:B------:R-:W-:Y:S01]  /*13d30*/  ISETP.GT.AND P0, PT, R17, 0x6, PT ;  /* 0x000000061100780c */ /* 0x000fe20003f04270 */
[----:B------:R-:W3:Y:S04]  /*13d40*/  LDL R191, [R1+0x1868] ;  /* 0x0018680001bf7983 */ /* 0x000ee80000100800 */
[----:B------:R2:W4:Y:S01]  /*13d50*/  @P2 LDG.E.U8 R184, desc[UR60][R20.64] ;  /* 0x0000003c14b82981 */ /* 0x000522000c1e1100 */
[----:B------:R-:W-:-:S02]  /*13d60*/  PRMT R176, RZ, 0x7610, R176 ;  /* 0x00007610ffb07816 */ /* 0x000fc400000000b0 */
[----:B------:R-:W-:Y:S01]  /*13d70*/  PRMT R160, RZ, 0x7610, R160 ;  /* 0x00007610ffa07816 */ /* 0x000fe200000000a0 */
[----:B------:R-:W3:Y:S01]  /*13d80*/  LDL R190, [R1+0x186c] ;  /* 0x00186c0001be7983 */ /* 0x000ee20000100800 */
[----:B--2---:R-:W-:Y:S02]  /*13d90*/  @P2 IMAD.MOV.U32 R20, RZ, RZ, R164 ;  /* 0x000000ffff142224 */ /* 0x004fe400078e00a4 */
[----:B------:R-:W-:Y:S01]  /*13da0*/  @P2 IMAD.MOV.U32 R21, RZ, RZ, R165 ;  /* 0x000000ffff152224 */ /* 0x000fe200078e00a5 */
[----:B------:R-:W2:Y:S04]  /*13db0*/  LDL R164, [R1+0x1864] ;  /* 0x0018640001a47983 */ /* 0x000ea80000100800 */
[----:B------:R0:W4:Y:S04]  /*13dc0*/  @P2 LDG.E.U8 R172, desc[UR60][R20.64] ;  /* 0x0000003c14ac2981 */ /* 0x000128000c1e1100 */
[----:B------:R-:W4:Y:S04]  /*13dd0*/  LDL R165, [R1+0x1860] ;  /* 0x0018600001a57983 */ /* 0x000f280000100800 */
[----:B------:R-:W0:Y:S04]  /*13de0*/  LDL R20, [R1+0x1880] ;  /* 0x0018800001147983 */ /* 0x000e280000100800 */
[----:B------:R-:W0:Y:S02]  /*13df0*/  LDL R21, [R1+0x1884] ;  /* 0x0018840001157983 */ /* 0x000e240000100800 */
[----:B0-----:R-:W-:-:S04]  /*13e00*/  @P0 LOP3.LUT R21, R21, R20, RZ, 0x3c, !PT ;  /* 0x0000001415150212 */ /* 0x001fc800078e3cff */
[----:B------:R-:W-:-:S04]  /*13e10*/  @P0 LOP3.LUT R20, R21, R20, RZ, 0x3c, !PT ;  /* 0x0000001415140212 */ /* 0x000fc800078e3cff */
[----:B------:R-:W-:-:S05]  /*13e20*/  @P0 LOP3.LUT R21, R21, R20, RZ, 0x3c, !PT ;  /* 0x0000001415150212 */ /* 0x000fca00078e3cff */
[----:B------:R0:W4:Y:S04]  /*13e30*/  @P0 LDG.E.U8 R176, desc[UR60][R20.64] ;  /* 0x0000003c14b00981 */ /* 0x000128000c1e1100 */
[----:B------:R-:W0:Y:S04]  /*13e40*/  LDL R20, [R1+0x1878] ;  /* 0x0018780001147983 */ /* 0x000e280000100800 */
[----:B------:R-:W0:Y:S02]  /*13e50*/  LDL R21, [R1+0x187c] ;  /* 0x00187c0001157983 */ /* 0x000e240000100800 */
[----:B0-----:R-:W-:-:S04]  /*13e60*/  @P0 LOP3.LUT R21, R21, R20, RZ, 0x3c, !PT ;  /* 0x0000001415150212 */ /* 0x001fc800078e3cff */
[----:B------:R-:W-:-:S04]  /*13e70*/  @P0 LOP3.LUT R20, R21, R20, RZ, 0x3c, !PT ;  /* 0x0000001415140212 */ /* 0x000fc800078e3cff */
[----:B------:R-:W-:-:S05]  /*13e80*/  @P0 LOP3.LUT R21, R21, R20, RZ, 0x3c, !PT ;  /* 0x0000001415150212 */ /* 0x000fca00078e3cff */
[----:B------:R0:W4:Y:S04]  /*13e90*/  @P0 LDG.E.U8 R160, desc[UR60][R20.64] ;  /* 0x0000003c14a00981 */ /* 0x000128000c1e1100 */
[----:B------:R-:W0:Y:S04]  /*13ea0*/  LDL R20, [R1+0x1870] ;  /* 0x0018700001147983 */ /* 0x000e280000100800 */
[----:B------:R-:W0:Y:S01]  /*13eb0*/  LDL R21, [R1+0x1874] ;  /* 0x0018740001157983 */ /* 0x000e220000100800 */
[C---:B------:R-:W-:Y:S02]  /*13ec0*/  ISETP.GT.AND P1, PT, R17.reuse, 0x7, PT ;  /* 0x000000071100780c */ /* 0x040fe40003f24270 */
[----:B------:R-:W-:-:S02]  /*13ed0*/  ISETP.GT.AND P2, PT, R17, 0x8, PT ;  /* 0x000000081100780c */ /* 0x000fc40003f44270 */
[----:B------:R-:W-:Y:S02]  /*13ee0*/  PRMT R182, RZ, 0x7610, R182 ;  /* 0x00007610ffb67816 */ /* 0x000fe400000000b6 */
[----:B------:R-:W-:Y:S02]  /*13ef0*/  PRMT R181, RZ, 0x7610, R181 ;  /* 0x00007610ffb57816 */ /* 0x000fe400000000b5 */
[----:B------:R-:W-:-:S05]  /*13f00*/  PRMT R175, RZ, 0x7610, R175 ;  /* 0x00007610ffaf7816 */ /* 0x000fca00000000af */
[----:B0-----:R-:W-:-:S04]  /*13f10*/  @P1 LOP3.LUT R21, R21, R20, RZ, 0x3c, !PT ;  /* 0x0000001415151212 */ /* 0x001fc800078e3cff */
[----:B------:R-:W-:-:S04]  /*13f20*/  @P1 LOP3.LUT R20, R21, R20, RZ, 0x3c, !PT ;  /* 0x0000001415141212 */ /* 0x000fc800078e3cff */
[----:B------:R-:W-:-:S05]  /*13f30*/  @P1 LOP3.LUT R21, R21, R20, RZ, 0x3c, !PT ;  /* 0x0000001415151212 */ /* 0x000fca00078e3cff */
[----:B------:R3:W4:Y:S02]  /*13f40*/  @P1 LDG.E.U8 R182, desc[UR60][R20.64] ;  /* 0x0000003c14b61981 */ /* 0x000724000c1e1100 */
[----:B---3--:R-:W-:Y:S02]  /*13f50*/  @P1 IMAD.MOV.U32 R20, RZ, RZ, R190 ;  /* 0x000000ffff141224 */ /* 0x008fe400078e00be */
[----:B------:R-:W-:Y:S01]  /*13f60*/  @P1 IMAD.MOV.U32 R21, RZ, RZ, R191 ;  /* 0x000000ffff151224 */ /* 0x000fe200078e00bf */
[----:B------:R-:W-:Y:S01]  /*13f70*/  PRMT R159, RZ, 0x7610, R159 ;  /* 0x00007610ff9f7816 */ /* 0x000fe2000000009f */
[----:B------:R-:W3:Y:S04]  /*13f80*/  LDL R191, [R1+0x1840] ;  /* 0x0018400001bf7983 */ /* 0x000ee80000100800 */
[----:B------:R2:W3:Y:S01]  /*13f90*/  @P1 LDG.E.U8 R181, desc[UR60][R20.64] ;  /* 0x0000003c14b51981 */ /* 0x0004e2000c1e1100 */
[----:B------:R-:W-:-:S02]  /*13fa0*/  ISETP.GT.AND P0, PT, R17, 0x9, PT ;  /* 0x000000091100780c */ /* 0x000fc40003f04270 */
[----:B------:R-:W-:Y:S01]  /*13fb0*/  PRMT R169, RZ, 0x7610, R169 ;  /* 0x00007610ffa97816 */ /* 0x000fe200000000a9 */
[----:B------:R-:W3:Y:S01]  /*13fc0*/  LDL R190, [R1+0x1844] ;  /* 0x0018440001be7983 */ /* 0x000ee20000100800 */
[----:B--2---:R-:W-:Y:S02]  /*13fd0*/  @P2 IMAD.MOV.U32 R20, RZ, RZ, R164 ;  /* 0x000000ffff142224 */ /* 0x004fe400078e00a4 */
[----:B----4-:R-:W-:Y:S01]  /*13fe0*/  @P2 IMAD.MOV.U32 R21, RZ, RZ, R165 ;  /* 0x000000ffff152224 */ /* 0x010fe200078e00a5 */
        /* <DEDUP_REMOVED lines=24> */
[----:B------:R3:W4:Y:S02]  /*14170*/  @P0 LDG.E.U8 R173, desc[UR60][R20.64] ;  /* 0x0000003c14ad0981 */ /* 0x000724000c1e1100 */
[----:B---3--:R-:W-:Y:S02]  /*14180*/  @P1 IMAD.MOV.U32 R20, RZ, RZ, R190 ;  /* 0x000000ffff141224 */ /* 0x008fe400078e00be */
[----:B------:R-:W-:Y:S01]  /*14190*/  @P1 IMAD.MOV.U32 R21, RZ, RZ, R191 ;  /* 0x000000ffff151224 */ /* 0x000fe200078e00bf */
[----:B------:R-:W-:Y:S01]  /*141a0*/  ISETP.GT.AND P2, PT, R17, 0xb, PT ;  /* 0x0000000b1100780c */ /* 0x000fe20003f44270 */
[----:B------:R-:W3:Y:S04]  /*141b0*/  LDL R191, [R1+0x1818] ;  /* 0x0018180001bf7983 */ /* 0x000ee80000100800 */
[----:B------:R2:W3:Y:S01]  /*141c0*/  @P1 LDG.E.U8 R158, desc[UR60][R20.64] ;  /* 0x0000003c149e1981 */ /* 0x0004e2000c1e1100 */
[----:B------:R-:W-:-:S02]  /*141d0*/  PRMT R179, RZ, 0x7610, R179 ;  /* 0x00007610ffb37816 */ /* 0x000fc400000000b3 */
        /* <DEDUP_REMOVED lines=77> */
[----:B------:R-:W2:Y:S04]  /*146b0*/  LDL R165, [R1+0x17c0] ;  /* 0x0017c00001a57983 */ /* 0x000ea80000100800 */
        /* <DEDUP_REMOVED lines=9> */
[----:B------:R-:W-:-:S11]  /*14750*/  PRMT R22, RZ, 0x7610, R22 ;  /* 0x00007610ff167816 */ /* 0x000fd60000000016 */
[----:B--2---:R1:W2:Y:S04]  /*14760*/  @P0 LDG.E.U8 R22, desc[UR60][R164.64] ;  /* 0x0000003ca4160981 */ /* 0x0042a8000c1e1100 */
[----:B------:R-:W1:Y:S04]  /*14770*/  LDL R164, [R1+0x17b8] ;  /* 0x0017b80001a47983 */ /* 0x000e680000100800 */
[----:B------:R-:W1:Y:S01]  /*14780*/  LDL R165, [R1+0x17bc] ;  /* 0x0017bc0001a57983 */ /* 0x000e620000100800 */
        /* <DEDUP_REMOVED lines=9> */
[----:B-1----:R-:W-:-:S04]  /*14820*/  @P0 LOP3.LUT R165, R165, R164, RZ, 0x3c, !PT ;  /* 0x000000a4a5a50212 */ /* 0x002fc800078e3cff */
[----:B------:R-:W-:-:S04]  /*14830*/  @P0 LOP3.LUT R164, R165, R164, RZ, 0x3c, !PT ;  /* 0x000000a4a5a40212 */ /* 0x000fc800078e3cff */
[----:B------:R-:W-:Y:S02]  /*14840*/  @P0 LOP3.LUT R165, R165, R164, RZ, 0x3c, !PT ;  /* 0x000000a4a5a50212 */ /* 0x000fe400078e3cff */
[----:B0-----:R-:W-:-:S04]  /*14850*/  @P2 LOP3.LUT R21, R21, R20, RZ, 0x3c, !PT ;  /* 0x0000001415152212 */ /* 0x001fc800078e3cff */
[----:B------:R-:W-:-:S04]  /*14860*/  @P2 LOP3.LUT R20, R21, R20, RZ, 0x3c, !PT ;  /* 0x0000001415142212 */ /* 0x000fc800078e3cff */
[----:B------:R-:W-:-:S05]  /*14870*/  @P2 LOP3.LUT R21, R21, R20, RZ, 0x3c, !PT ;  /* 0x0000001415152212 */ /* 0x000fca00078e3cff */
[----:B------:R3:W2:Y:S02]  /*14880*/  @P2 LDG.E.U8 R162, desc[UR60][R20.64] ;  /* 0x0000003c14a22981 */ /* 0x0006a4000c1e1100 */
[----:B---3--:R-:W-:Y:S02]  /*14890*/  @P2 IMAD.MOV.U32 R20, RZ, RZ, R190 ;  /* 0x000000ffff142224 */ /* 0x008fe400078e00be */
[----:B------:R-:W-:Y:S01]  /*148a0*/  @P2 IMAD.MOV.U32 R21, RZ, RZ, R191 ;  /* 0x000000ffff152224 */ /* 0x000fe200078e00bf */
[----:B------:R-:W-:Y:S01]  /*148b0*/  ISETP.GT.AND P1, PT, R17, 0x13, PT ;  /* 0x000000131100780c */ /* 0x000fe20003f24270 */
[----:B------:R-:W3:Y:S04]  /*148c0*/  LDL R191, [R1+0x1798] ;  /* 0x0017980001bf7983 */ /* 0x000ee80000100800 */
[----:B------:R0:W2:Y:S01]  /*148d0*/  @P2 LDG.E.U8 R167, desc[UR60][R20.64] ;  /* 0x0000003c14a72981 */ /* 0x0000a2000c1e1100 */
[----:B------:R-:W-:-:S03]  /*148e0*/  PRMT R166, RZ, 0x7610, R166 ;  /* 0x00007610ffa67816 */ /* 0x000fc600000000a6 */
[----:B------:R-:W3:Y:S01]  /*148f0*/  LDL R190, [R1+0x179c] ;  /* 0x00179c0001be7983 */ /* 0x000ee20000100800 */
[----:B0-----:R-:W-:-:S06]  /*14900*/  PRMT R21, RZ, 0x7610, R21 ;  /* 0x00007610ff157816 */ /* 0x001fcc0000000015 */
        /* <DEDUP_REMOVED lines=11> */
[----:B------:R-:W-:-:S09]  /*149c0*/  PRMT R19, RZ, 0x7610, R19 ;  /* 0x00007610ff137816 */ /* 0x000fd20000000013 */
[----:B---3--:R1:W3:Y:S04]  /*149d0*/  @P2 LDG.E.U8 R19, desc[UR60][R190.64] ;  /* 0x0000003cbe132981 */ /* 0x0082e8000c1e1100 */
[----:B------:R-:W1:Y:S04]  /*149e0*/  LDL R190, [R1+0x1790] ;  /* 0x0017900001be7983 */ /* 0x000e680000100800 */
[----:B------:R-:W1:Y:S01]  /*149f0*/  LDL R191, [R1+0x1794] ;  /* 0x0017940001bf7983 */ /* 0x000e620000100800 */
[----:B0-----:R-:W-:-:S04]  /*14a00*/  @P1 LOP3.LUT R165, R165, R164, RZ, 0x3c, !PT ;  /* 0x000000a4a5a51212 */ /* 0x001fc800078e3cff */
[----:B------:R-:W-:-:S04]  /*14a10*/  @P1 LOP3.LUT R164, R165, R164, RZ, 0x3c, !PT ;  /* 0x000000a4a5a41212 */ /* 0x000fc800078e3cff */
[----:B------:R-:W-:-:S05]  /*14a20*/  @P1 LOP3.LUT R165, R165, R164, RZ, 0x3c, !PT ;  /* 0x000000a4a5a51212 */ /* 0x000fca00078e3cff */
[----:B------:R0:W3:Y:S04]  /*14a30*/  @P1 LDG.E.U8 R168, desc[UR60][R164.64] ;  /* 0x0000003ca4a81981 */ /* 0x0000e8000c1e1100 */
[----:B------:R-:W0:Y:S04]  /*14a40*/  LDL R164, [R1+0x17a0] ;  /* 0x0017a00001a47983 */ /* 0x000e280000100800 */
[----:B------:R-:W0:Y:S01]  /*14a50*/  LDL R165, [R1+0x17a4] ;  /* 0x0017a40001a57983 */ /* 0x000e220000100800 */
[----:B------:R-:W-:Y:S02]  /*14a60*/  ISETP.GT.AND P0, PT, R17, 0x15, PT ;  /* 0x000000151100780c */ /* 0x000fe40003f04270 */
[----:B------:R-:W-:-:S11]  /*14a70*/  PRMT R20, RZ, 0x7610, R20 ;  /* 0x00007610ff147816 */ /* 0x000fd60000000014 */
[----:B-1----:R-:W-:-:S04]  /*14a80*/  @P0 LOP3.LUT R191, R191, R190, RZ, 0x3c, !PT ;  /* 0x000000bebfbf0212 */ /* 0x002fc800078e3cff */
[----:B------:R-:W-:-:S04]  /*14a90*/  @P0 LOP3.LUT R190, R191, R190, RZ, 0x3c, !PT ;  /* 0x000000bebfbe0212 */ /* 0x000fc800078e3cff */
[----:B------:R-:W-:Y:S02]  /*14aa0*/  @P0 LOP3.LUT R191, R191, R190, RZ, 0x3c, !PT ;  /* 0x000000bebfbf0212 */ /* 0x000fe400078e3cff */
[----:B0-----:R-:W-:-:S04]  /*14ab0*/  @P2 LOP3.LUT R165, R165, R164, RZ, 0x3c, !PT ;  /* 0x000000a4a5a52212 */ /* 0x001fc800078e3cff */
[----:B------:R-:W-:-:S04]  /*14ac0*/  @P2 LOP3.LUT R164, R165, R164, RZ, 0x3c, !PT ;  /* 0x000000a4a5a42212 */ /* 0x000fc800078e3cff */
[----:B------:R-:W-:-:S05]  /*14ad0*/  @P2 LOP3.LUT R165, R165, R164, RZ, 0x3c, !PT ;  /* 0x000000a4a5a52212 */ /* 0x000fca00078e3cff */
[----:B------:R0:W3:Y:S02]  /*14ae0*/  @P2 LDG.E.U8 R20, desc[UR60][R164.64] ;  /* 0x0000003ca4142981 */ /* 0x0000e4000c1e1100 */
[----:B0-----:R-:W-:-:S06]  /*14af0*/  PRMT R165, RZ, 0x7610, R165 ;  /* 0x00007610ffa57816 */ /* 0x001fcc00000000a5 */
[----:B------:R0:W3:Y:S04]  /*14b00*/  @P0 LDG.E.U8 R165, desc[UR60][R190.64] ;  /* 0x0000003cbea50981 */ /* 0x0000e8000c1e1100 */
[----:B------:R-:W0:Y:S04]  /*14b10*/  LDL R190, [R1+0x1788] ;  /* 0x0017880001be7983 */ /* 0x000e280000100800 */
[----:B------:R-:W0:Y:S01]  /*14b20*/  LDL R191, [R1+0x178c] ;  /* 0x00178c0001bf7983 */ /* 0x000e220000100800 */
[----:B------:R-:W-:Y:S02]  /*14b30*/  PRMT R218, RZ, 0x7610, R218 ;  /* 0x00007610ffda7816 */ /* 0x000fe400000000da */
        /* <DEDUP_REMOVED lines=8> */
[----:B0-----:R-:W-:-:S04]  /*14bc0*/  @P1 LOP3.LUT R191, R191, R190, RZ, 0x3c, !PT ;  /* 0x000000bebfbf1212 */ /* 0x001fc800078e3cff */
[----:B------:R-:W-:-:S04]  /*14bd0*/  @P1 LOP3.LUT R190, R191, R190, RZ, 0x3c, !PT ;  /* 0x000000bebfbe1212 */ /* 0x000fc800078e3cff */
[----:B------:R-:W-:-:S05]  /*14be0*/  @P1 LOP3.LUT R191, R191, R190, RZ, 0x3c, !PT ;  /* 0x000000bebfbf1212 */ /* 0x000fca00078e3cff */
        /* <DEDUP_REMOVED lines=247> */
[----:B------:R-:W4:Y:S01]  /*15b60*/  @P2 LDG.E.U8 R251, desc[UR60][R190.64] ;  /* 0x0000003cbefb2981 */ /* 0x000f22000c1e1100 */
[----:B------:R-:W-:-:S03]  /*15b70*/  ISETP.GT.AND P0, PT, R17, 0x27, PT ;  /* 0x000000271100780c */ /* 0x000fc60003f04270 */
[----:B----4-:R0:W-:Y:S04]  /*15b80*/  STL [R1+0x10], R251 ;  /* 0x000010fb01007387 */ /* 0x0101e80000100800 */
[----:B0-----:R-:W4:Y:S04]  /*15b90*/  LDL.LU R251, [R1+0x24e4] ;  /* 0x0024e40001fb7983 */ /* 0x001f280000300800 */
[----:B------:R-:W2:Y:S04]  /*15ba0*/  LDL R190, [R1+0x1670] ;  /* 0x0016700001be7983 */ /* 0x000ea80000100800 */
[----:B------:R-:W2:Y:S01]  /*15bb0*/  LDL R191, [R1+0x1674] ;  /* 0x0016740001bf7983 */ /* 0x000ea20000100800 */
[----:B------:R-:W-:-:S02]  /*15bc0*/  PRMT R245, RZ, 0x7610, R245 ;  /* 0x00007610fff57816 */ /* 0x000fc400000000f5 */
[----:B--2---:R-:W-:-:S04]  /*15bd0*/  @P0 LOP3.LUT R191, R191, R190, RZ, 0x3c, !PT ;  /* 0x000000bebfbf0212 */ /* 0x004fc800078e3cff */
[----:B------:R-:W-:-:S04]  /*15be0*/  @P0 LOP3.LUT R190, R191, R190, RZ, 0x3c, !PT ;  /* 0x000000bebfbe0212 */ /* 0x000fc800078e3cff */
[----:B------:R-:W-:-:S05]  /*15bf0*/  @P0 LOP3.LUT R191, R191, R190, RZ, 0x3c, !PT ;  /* 0x000000bebfbf0212 */ /* 0x000fca00078e3cff */
[----:B------:R0:W2:Y:S04]  /*15c00*/  @P0 LDG.E.U8 R245, desc[UR60][R190.64] ;  /* 0x0000003cbef50981 */ /* 0x0000a8000c1e1100 */
[----:B------:R-:W0:Y:S04]  /*15c10*/  LDL R190, [R1+0x1668] ;  /* 0x0016680001be7983 */ /* 0x000e280000100800 */
[----:B------:R-:W0:Y:S01]  /*15c20*/  LDL R191, [R1+0x166c] ;  /* 0x00166c0001bf7983 */ /* 0x000e220000100800 */
[----:B----4-:R-:W-:Y:S02]  /*15c30*/  PRMT R251, RZ, 0x7610, R251 ;  /* 0x00007610fffb7816 */ /* 0x010fe400000000fb */
        /* <DEDUP_REMOVED lines=8> */
[----:B0-----:R-:W-:-:S04]  /*15cc0*/  @P1 LOP3.LUT R191, R191, R190, RZ, 0x3c, !PT ;  /* 0x000000bebfbf1212 */ /* 0x001fc800078e3cff */
[----:B------:R-:W-:-:S04]  /*15cd0*/  @P1 LOP3.LUT R190, R191, R190, RZ, 0x3c, !PT ;  /* 0x000000bebfbe1212 */ /* 0x000fc800078e3cff */
[----:B------:R-:W-:-:S05]  /*15ce0*/  @P1 LOP3.LUT R191, R191, R190, RZ, 0x3c, !PT ;  /* 0x000000bebfbf1212 */ /* 0x000fca00078e3cff */
[----:B------:R-:W3:Y:S04]  /*15cf0*/  @P1 LDG.E.U8 R249, desc[UR60][R190.64] ;  /* 0x0000003cbef91981 */ /* 0x000ee8000c1e1100 */
[----:B---3--:R0:W-:Y:S04]  /*15d00*/  STL [R1+0x8], R249 ;  /* 0x000008f901007387 */ /* 0x0081e80000100800 */
[----:B0-----:R-:W3:Y:S04]  /*15d10*/  LDL.LU R249, [R1+0x24e0] ;  /* 0x0024e00001f97983 */ /* 0x001ee80000300800 */
[----:B------:R-:W2:Y:S04]  /*15d20*/  LDL R190, [R1+0x1658] ;  /* 0x0016580001be7983 */ /* 0x000ea80000100800 */
[----:B------:R-:W2:Y:S01]  /*15d30*/  LDL R191, [R1+0x165c] ;  /* 0x00165c0001bf7983 */ /* 0x000ea20000100800 */
[----:B------:R-:W-:-:S02]  /*15d40*/  PRMT R192, RZ, 0x7610, R192 ;  /* 0x00007610ffc07816 */ /* 0x000fc400000000c0 */
[----:B--2---:R-:W-:-:S04]  /*15d50*/  @P1 LOP3.LUT R191, R191, R190, RZ, 0x3c, !PT ;  /* 0x000000bebfbf1212 */ /* 0x004fc800078e3cff */
[----:B------:R-:W-:-:S04]  /*15d60*/  @P1 LOP3.LUT R190, R191, R190, RZ, 0x3c, !PT ;  /* 0x000000bebfbe1212 */ /* 0x000fc800078e3cff */
[----:B------:R-:W-:-:S05]  /*15d70*/  @P1 LOP3.LUT R191, R191, R190, RZ, 0x3c, !PT ;  /* 0x000000bebfbf1212 */ /* 0x000fca00078e3cff */
[----:B------:R-:W2:Y:S01]  /*15d80*/  @P1 LDG.E.U8 R192, desc[UR60][R190.64] ;  /* 0x0000003cbec01981 */ /* 0x000ea2000c1e1100 */
[----:B------:R-:W-:-:S03]  /*15d90*/  ISETP.GT.AND P2, PT, R17, 0x29, PT ;  /* 0x000000291100780c */ /* 0x000fc60003f44270 */
[----:B--2---:R0:W-:Y:S04]  /*15da0*/  STL [R1+0x20], R192 ;  /* 0x000020c001007387 */ /* 0x0041e80000100800 */
[----:B0-----:R-:W2:Y:S04]  /*15db0*/  LDL.LU R192, [R1+0x24dc] ;  /* 0x0024dc0001c07983 */ /* 0x001ea80000300800 */
[----:B------:R-:W4:Y:S04]  /*15dc0*/  LDL R190, [R1+0x1650] ;  /* 0x0016500001be7983 */ /* 0x000f280000100800 */
[----:B------:R-:W4:Y:S01]  /*15dd0*/  LDL R191, [R1+0x1654] ;  /* 0x0016540001bf7983 */ /* 0x000f220000100800 */
[----:B---3--:R-:W-:-:S02]  /*15de0*/  PRMT R249, RZ, 0x7610, R249 ;  /* 0x00007610fff97816 */ /* 0x008fc400000000f9 */
[----:B----4-:R-:W-:-:S04]  /*15df0*/  @P2 LOP3.LUT R191, R191, R190, RZ, 0x3c, !PT ;  /* 0x000000bebfbf2212 */ /* 0x010fc800078e3cff */
[----:B------:R-:W-:-:S04]  /*15e00*/  @P2 LOP3.LUT R190, R191, R190, RZ, 0x3c, !PT ;  /* 0x000000bebfbe2212 */ /* 0x000fc800078e3cff */
[----:B------:R-:W-:-:S05]  /*15e10*/  @P2 LOP3.LUT R191, R191, R190, RZ, 0x3c, !PT ;  /* 0x000000bebfbf2212 */ /* 0x000fca00078e3cff */
[----:B------:R0:W3:Y:S04]  /*15e20*/  @P2 LDG.E.U8 R249, desc[UR60][R190.64] ;  /* 0x0000003cbef92981 */ /* 0x0000e8000c1e1100 */
[----:B------:R-:W0:Y:S04]  /*15e30*/  LDL R190, [R1+0x1648] ;  /* 0x0016480001be7983 */ /* 0x000e280000100800 */
[----:B------:R-:W0:Y:S01]  /*15e40*/  LDL R191, [R1+0x164c] ;  /* 0x00164c0001bf7983 */ /* 0x000e220000100800 */
[----:B--2---:R-:W-:Y:S02]  /*15e50*/  PRMT R192, RZ, 0x7610, R192 ;  /* 0x00007610ffc07816 */ /* 0x004fe400000000c0 */
[----:B0-----:R-:W-:-:S04]  /*15e60*/  @P2 LOP3.LUT R191, R191, R190, RZ, 0x3c, !PT ;  /* 0x000000bebfbf2212 */ /* 0x001fc800078e3cff */
        /* <DEDUP_REMOVED lines=8> */
[----:B------:R-:W-:-:S02]  /*15ef0*/  PRMT R193, RZ, 0x7610, R193 ;  /* 0x00007610ffc17816 */ /* 0x000fc400000000c1 */
[----:B----4-:R-:W-:-:S04]  /*15f00*/  @P0 LOP3.LUT R191, R191, R190, RZ, 0x3c, !PT ;  /* 0x000000bebfbf0212 */ /* 0x010fc800078e3cff */
[----:B------:R-:W-:-:S04]  /*15f10*/  @P0 LOP3.LUT R190, R191, R190, RZ, 0x3c, !PT ;  /* 0x000000bebfbe0212 */ /* 0x000fc800078e3cff */
[----:B------:R-:W-:-:S05]  /*15f20*/  @P0 LOP3.LUT R191, R191, R190, RZ, 0x3c, !PT ;  /* 0x000000bebfbf0212 */ /* 0x000fca00078e3cff */
[----:B------:R-:W4:Y:S04]  /*15f30*/  @P0 LDG.E.U8 R193, desc[UR60][R190.64] ;  /* 0x0000003cbec10981 */ /* 0x000f28000c1e1100 */
[----:B----4-:R0:W-:Y:S04]  /*15f40*/  STL [R1+0x18], R193 ;  /* 0x000018c101007387 */ /* 0x0101e80000100800 */
[----:B0-----:R-:W4:Y:S04]  /*15f50*/  LDL.LU R193, [R1+0x24d4] ;  /* 0x0024d40001c17983 */ /* 0x001f280000300800 */
[----:B------:R-:W3:Y:S04]  /*15f60*/  LDL R190, [R1+0x1638] ;  /* 0x0016380001be7983 */ /* 0x000ee80000100800 */
[----:B------:R-:W3:Y:S01]  /*15f70*/  LDL R191, [R1+0x163c] ;  /* 0x00163c0001bf7983 */ /* 0x000ee20000100800 */
[----:B--2---:R-:W-:-:S02]  /*15f80*/  PRMT R192, RZ, 0x7610, R192 ;  /* 0x00007610ffc07816 */ /* 0x004fc400000000c0 */
[----:B---3--:R-:W-:-:S04]  /*15f90*/  @P0 LOP3.LUT R191, R191, R190, RZ, 0x3c, !PT ;  /* 0x000000bebfbf0212 */ /* 0x008fc800078e3cff */
[----:B------:R-:W-:-:S04]  /*15fa0*/  @P0 LOP3.LUT R190, R191, R190, RZ, 0x3c, !PT ;  /* 0x000000bebfbe0212 */ /* 0x000fc800078e3cff */
[----:B------:R-:W-:-:S05]  /*15fb0*/  @P0 LOP3.LUT R191, R191, R190, RZ, 0x3c, !PT ;  /* 0x000000bebfbf0212 */ /* 0x000fca00078e3cff */
[----:B------:R-:W2:Y:S01]  /*15fc0*/  @P0 LDG.E.U8 R192, desc[UR60][R190.64] ;  /* 0x0000003cbec00981 */ /* 0x000ea2000c1e1100 */
[----:B------:R-:W-:-:S03]  /*15fd0*/  ISETP.GT.AND P1, PT, R17, 0x2b, PT ;  /* 0x0000002b1100780c */ /* 0x000fc60003f24270 */
[----:B--2---:R0:W-:Y:S04]  /*15fe0*/  STL [R1+0x30], R192 ;  /* 0x000030c001007387 */ /* 0x0041e80000100800 */
[----:B0-----:R-:W2:Y:S04]  /*15ff0*/  LDL.LU R192, [R1+0x24d0] ;  /* 0x0024d00001c07983 */ /* 0x001ea80000300800 */
[----:B------:R-:W3:Y:S04]  /*16000*/  LDL R190, [R1+0x1630] ;  /* 0x0016300001be7983 */ /* 0x000ee80000100800 */
[----:B------:R-:W3:Y:S01]  /*16010*/  LDL R191, [R1+0x1634] ;  /* 0x0016340001bf7983 */ /* 0x000ee20000100800 */
[----:B------:R-:W-:-:S02]  /*16020*/  PRMT R10, RZ, 0x7610, R10 ;  /* 0x00007610ff0a7816 */ /* 0x000fc4000000000a */
[----:B---3--:R-:W-:-:S04]  /*16030*/  @P1 LOP3.LUT R191, R191, R190, RZ, 0x3c, !PT ;  /* 0x000000bebfbf1212 */ /* 0x008fc800078e3cff */
        /* <DEDUP_REMOVED lines=15> */
[----:B----4-:R-:W-:-:S02]  /*16130*/  PRMT R193, RZ, 0x7610, R193 ;  /* 0x00007610ffc17816 */ /* 0x010fc400000000c1 */
[----:B---3--:R-:W-:-:S04]  /*16140*/  @P2 LOP3.LUT R191, R191, R190, RZ, 0x3c, !PT ;  /* 0x000000bebfbf2212 */ /* 0x008fc800078e3cff */
[----:B------:R-:W-:-:S04]  /*16150*/  @P2 LOP3.LUT R190, R191, R190, RZ, 0x3c, !PT ;  /* 0x000000bebfbe2212 */ /* 0x000fc800078e3cff */
[----:B------:R-:W-:-:S05]  /*16160*/  @P2 LOP3.LUT R191, R191, R190, RZ, 0x3c, !PT ;  /* 0x000000bebfbf2212 */ /* 0x000fca00078e3cff */
[----:B------:R-:W3:Y:S04]  /*16170*/  @P2 LDG.E.U8 R193, desc[UR60][R190.64] ;  /* 0x0000003cbec12981 */ /* 0x000ee8000c1e1100 */
[----:B---3--:R0:W-:Y:S04]  /*16180*/  STL [R1+0x28], R193 ;  /* 0x000028c101007387 */ /* 0x0081e80000100800 */
[----:B0-----:R-:W3:Y:S04]  /*16190*/  LDL.LU R193, [R1+0x24c8] ;  /* 0x0024c80001c17983 */ /* 0x001ee80000300800 */
[----:B------:R-:W4:Y:S04]  /*161a0*/  LDL R190, [R1+0x1618] ;  /* 0x0016180001be7983 */ /* 0x000f280000100800 */
[----:B------:R-:W4:Y:S01]  /*161b0*/  LDL R191, [R1+0x161c] ;  /* 0x00161c0001bf7983 */ /* 0x000f220000100800 */
[----:B--2---:R-:W-:-:S02]  /*161c0*/  PRMT R192, RZ, 0x7610, R192 ;  /* 0x00007610ffc07816 */ /* 0x004fc400000000c0 */
[----:B----4-:R-:W-:-:S04]  /*161d0*/  @P2 LOP3.LUT R191, R191, R190, RZ, 0x3c, !PT ;  /* 0x000000bebfbf2212 */ /* 0x010fc800078e3cff */
        /* <DEDUP_REMOVED lines=278> */
[----:B------:R0:W4:Y:S04]  /*17340*/  @P2 LDG.E.U8 R11, desc[UR60][R190.64] ;  /* 0x0000003cbe0b2981 */ /* 0x000128000c1e1100 */
[----:B------:R-:W0:Y:S04]  /*17350*/  LDL R190, [R1+0x1528] ;  /* 0x0015280001be7983 */ /* 0x000e280000100800 */
[----:B------:R-:W0:Y:S01]  /*17360*/  LDL R191, [R1+0x152c] ;  /* 0x00152c0001bf7983 */ /* 0x000e220000100800 */
[----:B---3--:R-:W-:Y:S02]  /*17370*/  PRMT R193, RZ, 0x7610, R193 ;  /* 0x00007610ffc17816 */ /* 0x008fe400000000c1 */
[----:B0-----:R-:W-:-:S04]  /*17380*/  @P2 LOP3.LUT R191, R191, R190, RZ, 0x3c, !PT ;  /* 0x000000bebfbf2212 */ /* 0x001fc800078e3cff */
[----:B------:R-:W-:-:S04]  /*17390*/  @P2 LOP3.LUT R190, R191, R190, RZ, 0x3c, !PT ;  /* 0x000000bebfbe2212 */ /* 0x000fc800078e3cff */
[----:B------:R-:W-:-:S05]  /*173a0*/  @P2 LOP3.LUT R191, R191, R190, RZ, 0x3c, !PT ;  /* 0x000000bebfbf2212 */ /* 0x000fca00078e3cff */
[----:B------:R-:W3:Y:S04]  /*173b0*/  @P2 LDG.E.U8 R193, desc[UR60][R190.64] ;  /* 0x0000003cbec12981 */ /* 0x000ee8000c1e1100 */
[----:B----4-:R-:W-:Y:S01]  /*173c0*/  STL [R1+0x1eac], R11 ;  /* 0x001eac0b01007387 */ /* 0x010fe20000100800 */
[----:B------:R-:W-:-:S03]  /*173d0*/  ISETP.GT.AND P0, PT, R17, 0x3c, PT ;  /* 0x0000003c1100780c */ /* 0x000fc60003f04270 */
        /* <DEDUP_REMOVED lines=8> */
[----:B------:R-:W2:Y:S04]  /*17460*/  @P0 LDG.E.U8 R192, desc[UR60][R190.64] ;  /* 0x0000003cbec00981 */ /* 0x000ea8000c1e1100 */
        /* <DEDUP_REMOVED lines=8> */
[----:B------:R-:W3:Y:S01]  /*174f0*/  @P0 LDG.E.U8 R193, desc[UR60][R190.64] ;  /* 0x0000003cbec10981 */ /* 0x000ee2000c1e1100 */
        /* <DEDUP_REMOVED lines=249> */
[----:B------:R-:W-:Y:S02]  /*18490*/  ISETP.GT.AND P2, PT, R17, 0x4a, PT ;  /* 0x0000004a1100780c */ /* 0x000fe40003f44270 */
[----:B---3--:R-:W-:-:S11]  /*184a0*/  PRMT R193, RZ, 0x7610, R193 ;  /* 0x00007610ffc17816 */ /* 0x008fd600000000c1 */
[----:B0-----:R-:W-:-:S04]  /*184b0*/  @P2 LOP3.LUT R191, R191, R190, RZ, 0x3c, !PT ;  /* 0x000000bebfbf2212 */ /* 0x001fc800078e3cff */
        /* <DEDUP_REMOVED lines=24> */
[----:B------:R-:W-:Y:S02]  /*18640*/  PRMT R5, RZ, 0x7610, R5 ;  /* 0x00007610ff057816 */ /* 0x000fe40000000005 */
[----:B0-----:R-:W-:-:S04]  /*18650*/  @P0 LOP3.LUT R191, R191, R190, RZ, 0x3c, !PT ;  /* 0x000000bebfbf0212 */ /* 0x001fc800078e3cff */
        /* <DEDUP_REMOVED lines=2227> */
[----:B------:R-:W4:Y:S02]  /*21190*/  LDL R191, [R1+0xccc] ;  /* 0x000ccc0001bf7983 */ /* 0x000f240000100800 */
[----:B----4-:R-:W-:-:S02]  /*211a0*/  @P1 LOP3.LUT R191, R191, R190, RZ, 0x3c, !PT ;  /* 0x000000bebfbf1212 */ /* 0x010fc400078e3cff */
[----:B--2---:R-:W-:Y:S02]  /*211b0*/  PRMT R192, RZ, 0x7610, R192 ;  /* 0x00007610ffc07816 */ /* 0x004fe400000000c0 */
[----:B------:R-:W-:-:S04]  /*211c0*/  @P1 LOP3.LUT R190, R191, R190, RZ, 0x3c, !PT ;  /* 0x000000bebfbe1212 */ /* 0x000fc800078e3cff */
[----:B------:R-:W-:-:S05]  /*211d0*/  @P1 LOP3.LUT R191, R191, R190, RZ, 0x3c, !PT ;  /* 0x000000bebfbf1212 */ /* 0x000fca00078e3cff */
[----:B------:R-:W2:Y:S01]  /*211e0*/  @P1 LDG.E.U8 R192, desc[UR60][R190.64] ;  /* 0x0000003cbec01981 */ /* 0x000ea2000c1e1100 */
[----:B------:R-:W-:-:S03]  /*211f0*/  ISETP.GT.AND P0, PT, R17, 0xc2, PT ;  /* 0x000000c21100780c */ /* 0x000fc60003f04270 */
        /* <DEDUP_REMOVED lines=711> */
[----:B------:R-:W2:Y:S04]  /*23e70*/  @P1 LDG.E.U8 R198, desc[UR60][R190.64] ;  /* 0x0000003cbec61981 */ /* 0x000ea8000c1e1100 */
        /* <DEDUP_REMOVED lines=355> */
[----:B----4-:R-:W-:Y:S02]  /*254b0*/  PRMT R215, RZ, 0x7610, R215 ;  /* 0x00007610ffd77816 */ /* 0x010fe400000000d7 */
[----:B0-----:R-:W-:-:S04]  /*254c0*/  @P0 LOP3.LUT R191, R191, R190, RZ, 0x3c, !PT ;  /* 0x000000bebfbf0212 */ /* 0x001fc800078e3cff */
[----:B------:R-:W-:-:S04]  /*254d0*/  @P0 LOP3.LUT R190, R191, R190, RZ, 0x3c, !PT ;  /* 0x000000bebfbe0212 */ /* 0x000fc800078e3cff */
[----:B------:R-:W-:-:S05]  /*254e0*/  @P0 LOP3.LUT R191, R191, R190, RZ, 0x3c, !PT ;  /* 0x000000bebfbf0212 */ /* 0x000fca00078e3cff */
[----:B------:R-:W4:Y:S04]  /*254f0*/  @P0 LDG.E.U8 R215, desc[UR60][R190.64] ;  /* 0x0000003cbed70981 */ /* 0x000f28000c1e1100 */
[----:B------:R-:W2:Y:S01]  /*25500*/  LDL R191, [R1+0x914] ;  /* 0x0009140001bf7983 */ /* 0x000ea20000100800 */
[----:B------:R-:W-:Y:S02]  /*25510*/  ISETP.GT.AND P1, PT, R17, 0xfd, PT ;  /* 0x000000fd1100780c */ /* 0x000fe40003f24270 */
[----:B------:R-:W-:Y:S02]  /*25520*/  LOP3.LUT R189, R189, 0xffff, RZ, 0xc0, !PT ;  /* 0x0000ffffbdbd7812 */ /* 0x000fe400078ec0ff */
[----:B------:R-:W-:-:S04]  /*25530*/  LOP3.LUT R188, R188, 0xffff, RZ, 0xc0, !PT ;  /* 0x0000ffffbcbc7812 */ /* 0x000fc800078ec0ff */
[----:B------:R-:W-:Y:S01]  /*25540*/  PRMT R188, R189, 0x3340, R188 ;  /* 0x00003340bdbc7816 */ /* 0x000fe200000000bc */
[----:B----4-:R-:W-:Y:S04]  /*25550*/  STL [R1+0x1e74], R215 ;  /* 0x001e74d701007387 */ /* 0x010fe80000100800 */
[----:B------:R0:W-:Y:S01]  /*25560*/  STL [R1+0x1c90], R15 ;  /* 0x001c900f01007387 */ /* 0x0001e20000100800 */
[----:B--2---:R-:W-:Y:S02]  /*25570*/  @P1 IMAD.MOV.U32 R190, RZ, RZ, R191 ;  /* 0x000000ffffbe1224 */ /* 0x004fe400078e00bf */
[----:B------:R-:W-:Y:S02]  /*25580*/  @P1 IMAD.MOV.U32 R191, RZ, RZ, R15 ;  /* 0x000000ffffbf1224 */ /* 0x000fe400078e000f */
[----:B0-----:R-:W2:Y:S04]  /*25590*/  LDL.LU R15, [R1+0x904] ;  /* 0x00090400010f7983 */ /* 0x001ea80000300800 */
[----:B------:R-:W4:Y:S04]  /*255a0*/  LDL R189, [R1+0x908] ;  /* 0x0009080001bd7983 */ /* 0x000f280000100800 */
[----:B------:R0:W-:Y:S04]  /*255b0*/  STL [R1+0x1c74], R188 ;  /* 0x001c74bc01007387 */ /* 0x0001e80000100800 */
[----:B0-----:R-:W4:Y:S01]  /*255c0*/  LDL R188, [R1+0x90c] ;  /* 0x00090c0001bc7983 */ /* 0x001f220000100800 */
[----:B------:R-:W-:-:S06]  /*255d0*/  PRMT R216, RZ, 0x7610, R216 ;  /* 0x00007610ffd87816 */ /* 0x000fcc00000000d8 */
[----:B------:R0:W3:Y:S02]  /*255e0*/  @P1 LDG.E.U8 R216, desc[UR60][R190.64] ;  /* 0x0000003cbed81981 */ /* 0x0000e4000c1e1100 */
[----:B0-----:R-:W-:-:S06]  /*255f0*/  PRMT R190, RZ, 0x7610, R190 ;  /* 0x00007610ffbe7816 */ /* 0x001fcc00000000be */
[----:B----4-:R-:W4:Y:S01]  /*25600*/  @P1 LDG.E.U8 R190, desc[UR60][R188.64] ;  /* 0x0000003cbcbe1981 */ /* 0x010f22000c1e1100 */
[----:B------:R-:W-:Y:S02]  /*25610*/  LOP3.LUT R187, R187, 0xffff, RZ, 0xc0, !PT ;  /* 0x0000ffffbbbb7812 */ /* 0x000fe400078ec0ff */
[----:B------:R-:W-:-:S04]  /*25620*/  LOP3.LUT R186, R186, 0xffff, RZ, 0xc0, !PT ;  /* 0x0000ffffbaba7812 */ /* 0x000fc800078ec0ff */
[----:B------:R-:W-:Y:S02]  /*25630*/  PRMT R186, R186, 0x3340, R187 ;  /* 0x00003340baba7816 */ /* 0x000fe400000000bb */
[----:B------:R-:W-:Y:S01]  /*25640*/  ISETP.GT.AND P0, PT, R17, 0xfe, PT ;  /* 0x000000fe1100780c */ /* 0x000fe20003f04270 */
[----:B----4-:R-:W-:Y:S04]  /*25650*/  STL [R1+0x1e78], R190 ;  /* 0x001e78be01007387 */ /* 0x010fe80000100800 */
[----:B------:R-:W4:Y:S01]  /*25660*/  LDL R187, [R1+0x900] ;  /* 0x0009000001bb7983 */ /* 0x000f220000100800 */
[----:B------:R-:W-:-:S03]  /*25670*/  PRMT R188, RZ, 0x7610, R188 ;  /* 0x00007610ffbc7816 */ /* 0x000fc600000000bc */
[----:B------:R2:W-:Y:S04]  /*25680*/  STL [R1+0x1c70], R186 ;  /* 0x001c70ba01007387 */ /* 0x0005e80000100800 */
[----:B--2---:R-:W-:-:S05]  /*25690*/  @P0 IMAD.MOV.U32 R186, RZ, RZ, R15 ;  /* 0x000000ffffba0224 */ /* 0x004fca00078e000f */
[----:B----4-:R-:W2:Y:S01]  /*256a0*/  @P0 LDG.E.U8 R188, desc[UR60][R186.64] ;  /* 0x0000003cbabc0981 */ /* 0x010ea2000c1e1100 */
[----:B------:R-:W-:Y:S02]  /*256b0*/  LOP3.LUT R185, R185, 0xffff, RZ, 0xc0, !PT ;  /* 0x0000ffffb9b97812 */ /* 0x000fe400078ec0ff */
[----:B------:R-:W-:Y:S01]  /*256c0*/  LOP3.LUT R184, R184, 0xffff, RZ, 0xc0, !PT ;  /* 0x0000ffffb8b87812 */ /* 0x000fe200078ec0ff */
[----:B------:R-:W-:Y:S03]  /*256d0*/  STL [R1+0x1cc0], R15 ;  /* 0x001cc00f01007387 */ /* 0x000fe60000100800 */
[----:B------:R-:W-:Y:S01]  /*256e0*/  PRMT R184, R185, 0x3340, R184 ;  /* 0x00003340b9b87816 */ /* 0x000fe200000000b8 */
[----:B--2---:R-:W-:Y:S04]  /*256f0*/  STL [R1+0x1e7c], R188 ;  /* 0x001e7cbc01007387 */ /* 0x004fe80000100800 */
[----:B------:R-:W2:Y:S04]  /*25700*/  LDL R185, [R1+0x8f8] ;  /* 0x0008f80001b97983 */ /* 0x000ea80000100800 */
[----:B------:R0:W-:Y:S04]  /*25710*/  STL [R1+0x1c6c], R184 ;  /* 0x001c6cb801007387 */ /* 0x0001e80000100800 */
[----:B0-----:R-:W2:Y:S01]  /*25720*/  LDL R184, [R1+0x8fc] ;  /* 0x0008fc0001b87983 */ /* 0x001ea20000100800 */
[----:B------:R-:W-:-:S06]  /*25730*/  PRMT R186, RZ, 0x7610, R186 ;  /* 0x00007610ffba7816 */ /* 0x000fcc00000000ba */
[----:B--2---:R-:W2:Y:S04]  /*25740*/  @P0 LDG.E.U8 R186, desc[UR60][R184.64] ;  /* 0x0000003cb8ba0981 */ /* 0x004ea8000c1e1100 */
[----:B------:R-:W4:Y:S04]  /*25750*/  LDL R184, [R1+0x8f0] ;  /* 0x0008f00001b87983 */ /* 0x000f280000100800 */
[----:B------:R-:W4:Y:S01]  /*25760*/  LDL R185, [R1+0x8f4] ;  /* 0x0008f40001b97983 */ /* 0x000f220000100800 */
[----:B------:R-:W-:Y:S02]  /*25770*/  ISETP.GT.AND P0, PT, R17, 0xff, PT ;  /* 0x000000ff1100780c */ /* 0x000fe40003f04270 */
[----:B------:R-:W-:-:S02]  /*25780*/  LOP3.LUT R176, R176, 0xffff, RZ, 0xc0, !PT ;  /* 0x0000ffffb0b07812 */ /* 0x000fc400078ec0ff */
[----:B------:R-:W-:Y:S01]  /*25790*/  LOP3.LUT R182, R182, 0xffff, RZ, 0xc0, !PT ;  /* 0x0000ffffb6b67812 */ /* 0x000fe200078ec0ff */
[----:B--2---:R0:W-:Y:S08]  /*257a0*/  STL [R1+0x1e80], R186 ;  /* 0x001e80ba01007387 */ /* 0x0041f00000100800 */
[----:B----4-:R-:W-:Y:S02]  /*257b0*/  @P0 LOP3.LUT R185, R185, R184, RZ, 0x3c, !PT ;  /* 0x000000b8b9b90212 */ /* 0x010fe400078e3cff */
[----:B0-----:R-:W-:-:S02]  /*257c0*/  PRMT R186, R176, 0x3340, R182 ;  /* 0x00003340b0ba7816 */ /* 0x001fc400000000b6 */
[C---:B------:R-:W-:Y:S02]  /*257d0*/  @P0 LOP3.LUT R184, R185.reuse, R184, RZ, 0x3c, !PT ;  /* 0x000000b8b9b80212 */ /* 0x040fe400078e3cff */
[----:B------:R-:W-:Y:S01]  /*257e0*/  PRMT R176, RZ, 0x7610, R176 ;  /* 0x00007610ffb07816 */ /* 0x000fe200000000b0 */
[----:B------:R-:W2:Y:S01]  /*257f0*/  LDL R182, [R1+0x8ec] ;  /* 0x0008ec0001b67983 */ /* 0x000ea20000100800 */
[----:B------:R-:W-:-:S03]  /*25800*/  @P0 LOP3.LUT R185, R185, R184, RZ, 0x3c, !PT ;  /* 0x000000b8b9b90212 */ /* 0x000fc600078e3cff */
[----:B------:R0:W-:Y:S04]  /*25810*/  STL [R1+0x1c68], R186 ;  /* 0x001c68ba01007387 */ /* 0x0001e80000100800 */
[----:B------:R2:W4:Y:S04]  /*25820*/  @P0 LDG.E.U8 R176, desc[UR60][R184.64] ;  /* 0x0000003cb8b00981 */ /* 0x000528000c1e1100 */
[----:B------:R-:W3:Y:S01]  /*25830*/  LDL R185, [R1+0x8e8] ;  /* 0x0008e80001b97983 */ /* 0x000ee20000100800 */
[----:B------:R-:W-:Y:S02]  /*25840*/  LOP3.LUT R175, R175, 0xffff, RZ, 0xc0, !PT ;  /* 0x0000ffffafaf7812 */ /* 0x000fe400078ec0ff */
[----:B------:R-:W-:-:S04]  /*25850*/  LOP3.LUT R169, R169, 0xffff, RZ, 0xc0, !PT ;  /* 0x0000ffffa9a97812 */ /* 0x000fc800078ec0ff */
[--C-:B0-----:R-:W-:Y:S02]  /*25860*/  PRMT R186, R175, 0x3340, R169.reuse ;  /* 0x00003340afba7816 */ /* 0x101fe400000000a9 */
[----:B------:R-:W-:Y:S01]  /*25870*/  PRMT R169, RZ, 0x7610, R169 ;  /* 0x00007610ffa97816 */ /* 0x000fe200000000a9 */
[----:B--2---:R-:W-:Y:S01]  /*25880*/  @P0 IMAD.MOV.U32 R184, RZ, RZ, R182 ;  /* 0x000000ffffb80224 */ /* 0x004fe200078e00b6 */
[----:B----4-:R-:W-:Y:S04]  /*25890*/  STL [R1+0x1e84], R176 ;  /* 0x001e84b001007387 */ /* 0x010fe80000100800 */
[----:B---3--:R-:W2:Y:S01]  /*258a0*/  @P0 LDG.E.U8 R169, desc[UR60][R184.64] ;  /* 0x0000003cb8a90981 */ /* 0x008ea2000c1e1100 */
[----:B------:R-:W0:Y:S01]  /*258b0*/  S2R R182, SR_TID.X ;  /* 0x0000000000b67919 */ /* 0x000e220000002100 */
[----:B------:R-:W-:Y:S06]  /*258c0*/  BAR.SYNC.DEFER_BLOCKING 0x0 ;  /* 0x0000000000007b1d */ /* 0x000fec0000010000 */
[----:B------:R-:W3:Y:S04]  /*258d0*/  LDL R184, [R1+0x714] ;  /* 0x0007140001b87983 */ /* 0x000ee80000100800 */
[----:B------:R-:W3:Y:S01]  /*258e0*/  LDL R185, [R1+0x718] ;  /* 0x0007180001b97983 */ /* 0x000ee20000100800 */
[----:B0-----:R-:W-:-:S04]  /*258f0*/  LOP3.LUT R182, R182, 0x7f, RZ, 0xc0, !PT ;  /* 0x0000007fb6b67812 */ /* 0x001fc800078ec0ff */
[----:B------:R-:W-:-:S04]  /*25900*/  LOP3.LUT R182, R182, 0x80, RZ, 0xfc, !PT ;  /* 0x00000080b6b67812 */ /* 0x000fc800078efcff */
[----:B------:R-:W-:Y:S02]  /*25910*/  ISETP.GE.AND P1, PT, R182, R17, PT ;  /* 0x00000011b600720c */ /* 0x000fe40003f26270 */
[----:B------:R-:W-:Y:S02]  /*25920*/  LOP3.LUT R163, R163, 0xffff, RZ, 0xc0, !PT ;  /* 0x0000ffffa3a37812 */ /* 0x000fe400078ec0ff */
[----:B------:R-:W-:Y:S02]  /*25930*/  LOP3.LUT R180, R180, 0xffff, RZ, 0xc0, !PT ;  /* 0x0000ffffb4b47812 */ /* 0x000fe400078ec0ff */
[----:B------:R-:W-:Y:S02]  /*25940*/  PRMT R16, RZ, 0x7610, R16 ;  /* 0x00007610ff107816 */ /* 0x000fe40000000010 */
[----:B------:R-:W-:Y:S01]  /*25950*/  PRMT R163, R163, 0x3340, R180 ;  /* 0x00003340a3a37816 */ /* 0x000fe200000000b4 */
[----:B--2---:R-:W-:Y:S04]  /*25960*/  STL [R1+0x1e88], R169 ;  /* 0x001e88a901007387 */ /* 0x004fe80000100800 */
[----:B------:R-:W2:Y:S01]  /*25970*/  LDL R182, [R1+0x1aec] ;  /* 0x001aec0001b67983 */ /* 0x000ea20000100800 */
[----:B---3--:R-:W-:-:S04]  /*25980*/  @!P1 LOP3.LUT R185, R185, R184, RZ, 0x3c, !PT ;  /* 0x000000b8b9b99212 */ /* 0x008fc800078e3cff */
[----:B------:R-:W-:-:S04]  /*25990*/  @!P1 LOP3.LUT R184, R185, R184, RZ, 0x3c, !PT ;  /* 0x000000b8b9b89212 */ /* 0x000fc800078e3cff */
[----:B------:R-:W-:Y:S01]  /*259a0*/  @!P1 LOP3.LUT R185, R185, R184, RZ, 0x3c, !PT ;  /* 0x000000b8b9b99212 */ /* 0x000fe200078e3cff */
[----:B------:R0:W-:Y:S04]  /*259b0*/  STL [R1+0x1c5c], R163 ;  /* 0x001c5ca301007387 */ /* 0x0001e80000100800 */
[----:B------:R1:W3:Y:S04]  /*259c0*/  @!P1 LDG.E.U8 R16, desc[UR60][R184.64] ;  /* 0x0000003cb8109981 */ /* 0x0002e8000c1e1100 */
[----:B------:R-:W1:Y:S04]  /*259d0*/  LDL R184, [R1+0x71c] ;  /* 0x00071c0001b87983 */ /* 0x000e680000100800 */
[----:B------:R-:W1:Y:S01]  /*259e0*/  LDL R185, [R1+0x720] ;  /* 0x0007200001b97983 */ /* 0x000e620000100800 */
[----:B0-----:R-:W0:Y:S01]  /*259f0*/  S2R R163, SR_TID.X ;  /* 0x0000000000a37919 */ /* 0x001e220000002100 */
[----:B------:R-:W-:-:S02]  /*25a00*/  PRMT R7, RZ, 0x7610, R7 ;  /* 0x00007610ff077816 */ /* 0x000fc40000000007 */
[----:B0-----:R-:W-:-:S04]  /*25a10*/  LOP3.LUT R163, R163, 0x7f, RZ, 0xc0, !PT ;  /* 0x0000007fa3a37812 */ /* 0x001fc800078ec0ff */
[----:B------:R-:W-:-:S13]  /*25a20*/  ISETP.GE.AND P0, PT, R163, R17, PT ;  /* 0x00000011a300720c */ /* 0x000fda0003f06270 */
[----:B-1----:R-:W-:-:S04]  /*25a30*/  @!P0 LOP3.LUT R185, R185, R184, RZ, 0x3c, !PT ;  /* 0x000000b8b9b98212 */ /* 0x002fc800078e3cff */
[----:B------:R-:W-:-:S04]  /*25a40*/  @!P0 LOP3.LUT R184, R185, R184, RZ, 0x3c, !PT ;  /* 0x000000b8b9b88212 */ /* 0x000fc800078e3cff */
[----:B------:R-:W-:-:S05]  /*25a50*/  @!P0 LOP3.LUT R185, R185, R184, RZ, 0x3c, !PT ;  /* 0x000000b8b9b98212 */ /* 0x000fca00078e3cff */
[----:B------:R-:W4:Y:S01]  /*25a60*/  @!P0 LDG.E.U8 R7, desc[UR60][R184.64] ;  /* 0x0000003cb8078981 */ /* 0x000f22000c1e1100 */
[----:B------:R-:W-:Y:S02]  /*25a70*/  LOP3.LUT R18, R18, 0xffff, RZ, 0xc0, !PT ;  /* 0x0000ffff12127812 */ /* 0x000fe400078ec0ff */
[----:B------:R-:W-:Y:S01]  /*25a80*/  LOP3.LUT R183, R183, 0xffff, RZ, 0xc0, !PT ;  /* 0x0000ffffb7b77812 */ /* 0x000fe200078ec0ff */
[----:B---3--:R-:W-:Y:S03]  /*25a90*/  STL [R1+0x1cc4], R16 ;  /* 0x001cc41001007387 */ /* 0x008fe60000100800 */
[----:B------:R-:W-:Y:S01]  /*25aa0*/  PRMT R183, R18, 0x3340, R183 ;  /* 0x0000334012b77816 */ /* 0x000fe200000000b7 */
[----:B----4-:R-:W-:Y:S04]  /*25ab0*/  STL [R1+0x1cc8], R7 ;  /* 0x001cc80701007387 */ /* 0x010fe80000100800 */
[----:B------:R0:W-:Y:S04]  /*25ac0*/  STL [R1+0x1c58], R183 ;  /* 0x001c58b701007387 */ /* 0x0001e80000100800 */
[----:B0-----:R-:W2:Y:S01]  /*25ad0*/  LDL R183, [R1+0x8e4] ;  /* 0x0008e40001b77983 */ /* 0x001ea20000100800 */
[----:B------:R-:W-:-:S06]  /*25ae0*/  PRMT R169, RZ, 0x7610, R169 ;  /* 0x00007610ffa97816 */ /* 0x000fcc00000000a9 */
[----:B--2---:R0:W2:Y:S04]  /*25af0*/  @!P0 LDG.E.U8 R169, desc[UR60][R182.64] ;  /* 0x0000003cb6a98981 */ /* 0x0040a8000c1e1100 */
[----:B------:R-:W0:Y:S04]  /*25b00*/  LDL R182, [R1+0x8e0] ;  /* 0x0008e00001b67983 */ /* 0x000e280000100800 */
[----:B------:R-:W0:Y:S01]  /*25b10*/  LDL R183, [R1+0x1af0] ;  /* 0x001af00001b77983 */ /* 0x000e220000100800 */
[----:B------:R-:W-:Y:S02]  /*25b20*/  PRMT R8, RZ, 0x7610, R8 ;  /* 0x00007610ff087816 */ /* 0x000fe40000000008 */
[----:B0-----:R-:W-:-:S04]  /*25b30*/  @!P1 LOP3.LUT R183, R183, R182, RZ, 0x3c, !PT ;  /* 0x000000b6b7b79212 */ /* 0x001fc800078e3cff */
[----:B------:R-:W-:-:S04]  /*25b40*/  @!P1 LOP3.LUT R182, R183, R182, RZ, 0x3c, !PT ;  /* 0x000000b6b7b69212 */ /* 0x000fc800078e3cff */
[----:B------:R-:W-:-:S05]  /*25b50*/  @!P1 LOP3.LUT R183, R183, R182, RZ, 0x3c, !PT ;  /* 0x000000b6b7b79212 */ /* 0x000fca00078e3cff */
[----:B------:R-:W3:Y:S01]  /*25b60*/  @!P1 LDG.E.U8 R8, desc[UR60][R182.64] ;  /* 0x0000003cb6089981 */ /* 0x000ee2000c1e1100 */
[----:B------:R-:W-:Y:S02]  /*25b70*/  LOP3.LUT R161, R161, 0xffff, RZ, 0xc0, !PT ;  /* 0x0000ffffa1a17812 */ /* 0x000fe400078ec0ff */
[----:B------:R-:W-:Y:S02]  /*25b80*/  LOP3.LUT R160, R160, 0xffff, RZ, 0xc0, !PT ;  /* 0x0000ffffa0a07812 */ /* 0x000fe400078ec0ff */
[----:B------:R-:W-:Y:S02]  /*25b90*/  LOP3.LUT R181, R181, 0xffff, RZ, 0xc0, !PT ;  /* 0x0000ffffb5b57812 */ /* 0x000fe400078ec0ff */
[----:B------:R-:W-:Y:S01]  /*25ba0*/  LOP3.LUT R172, R172, 0xffff, RZ, 0xc0, !PT ;  /* 0x0000ffffacac7812 */ /* 0x000fe200078ec0ff */
[----:B--2---:R0:W-:Y:S01]  /*25bb0*/  STL [R1+0x1f4], R169 ;  /* 0x0001f4a901007387 */ /* 0x0041e20000100800 */
[----:B------:R-:W-:Y:S02]  /*25bc0*/  PRMT R160, R160, 0x3340, R181 ;  /* 0x00003340a0a07816 */ /* 0x000fe400000000b5 */
[----:B0-----:R-:W-:-:S02]  /*25bd0*/  PRMT R169, R161, 0x3340, R172 ;  /* 0x00003340a1a97816 */ /* 0x001fc400000000ac */
[----:B------:R-:W2:Y:S04]  /*25be0*/  LDL R161, [R1+0x1a94] ;  /* 0x001a940001a17983 */ /* 0x000ea80000100800 */
[----:B---3--:R0:W-:Y:S04]  /*25bf0*/  STL [R1+0x1d8], R8 ;  /* 0x0001d80801007387 */ /* 0x0081e80000100800 */
[----:B0-----:R-:W3:Y:S04]  /*25c00*/  LDL.LU R8, [R1+0x1ec8] ;  /* 0x001ec80001087983 */ /* 0x001ee80000300800 */
[----:B------:R0:W-:Y:S04]  /*25c10*/  STL [R1+0x1c50], R160 ;  /* 0x001c50a001007387 */ /* 0x0001e80000100800 */
[----:B0-----:R-:W2:Y:S01]  /*25c20*/  LDL R160, [R1+0x1a90] ;  /* 0x001a900001a07983 */ /* 0x001ea20000100800 */
[----:B------:R-:W-:-:S02]  /*25c30*/  PRMT R190, RZ, 0x7610, R190 ;  /* 0x00007610ffbe7816 */ /* 0x000fc400000000be */
[----:B--2---:R-:W-:-:S04]  /*25c40*/  @!P0 LOP3.LUT R161, R161, R160, RZ, 0x3c, !PT ;  /* 0x000000a0a1a18212 */ /* 0x004fc800078e3cff */
[----:B------:R-:W-:-:S04]  /*25c50*/  @!P0 LOP3.LUT R160, R161, R160, RZ, 0x3c, !PT ;  /* 0x000000a0a1a08212 */ /* 0x000fc800078e3cff */
[----:B------:R-:W-:-:S05]  /*25c60*/  @!P0 LOP3.LUT R161, R161, R160, RZ, 0x3c, !PT ;  /* 0x000000a0a1a18212 */ /* 0x000fca00078e3cff */
[----:B------:R0:W2:Y:S04]  /*25c70*/  @!P0 LDG.E.U8 R190, desc[UR60][R160.64] ;  /* 0x0000003ca0be8981 */ /* 0x0000a8000c1e1100 */
[----:B------:R-:W0:Y:S04]  /*25c80*/  LDL R160, [R1+0x1a88] ;  /* 0x001a880001a07983 */ /* 0x000e280000100800 */
[----:B------:R-:W0:Y:S01]  /*25c90*/  LDL R161, [R1+0x1a8c] ;  /* 0x001a8c0001a17983 */ /* 0x000e220000100800 */
[----:B------:R-:W-:Y:S02]  /*25ca0*/  PRMT R176, RZ, 0x7610, R176 ;  /* 0x00007610ffb07816 */ /* 0x000fe400000000b0 */
[----:B0-----:R-:W-:-:S04]  /*25cb0*/  @!P1 LOP3.LUT R161, R161, R160, RZ, 0x3c, !PT ;  /* 0x000000a0a1a19212 */ /* 0x001fc800078e3cff */
[----:B------:R-:W-:-:S04]  /*25cc0*/  @!P1 LOP3.LUT R160, R161, R160, RZ, 0x3c, !PT ;  /* 0x000000a0a1a09212 */ /* 0x000fc800078e3cff */
[----:B------:R-:W-:-:S05]  /*25cd0*/  @!P1 LOP3.LUT R161, R161, R160, RZ, 0x3c, !PT ;  /* 0x000000a0a1a19212 */ /* 0x000fca00078e3cff */
[----:B------:R-:W4:Y:S01]  /*25ce0*/  @!P1 LDG.E.U8 R176, desc[UR60][R160.64] ;  /* 0x0000003ca0b09981 */ /* 0x000f22000c1e1100 */
[----:B------:R-:W-:Y:S02]  /*25cf0*/  LOP3.LUT R159, R159, 0xffff, RZ, 0xc0, !PT ;  /* 0x0000ffff9f9f7812 */ /* 0x000fe400078ec0ff */
[----:B------:R-:W-:Y:S02]  /*25d00*/  LOP3.LUT R173, R173, 0xffff, RZ, 0xc0, !PT ;  /* 0x0000ffffadad7812 */ /* 0x000fe400078ec0ff */
[----:B------:R-:W-:Y:S01]  /*25d10*/  LOP3.LUT R158, R158, 0xffff, RZ, 0xc0, !PT ;  /* 0x0000ffff9e9e7812 */ /* 0x000fe200078ec0ff */
[----:B--2---:R0:W-:Y:S01]  /*25d20*/  STL [R1+0x1bc], R190 ;  /* 0x0001bcbe01007387 */ /* 0x0041e20000100800 */
[----:B------:R-:W-:Y:S02]  /*25d30*/  LOP3.LUT R179, R179, 0xffff, RZ, 0xc0, !PT ;  /* 0x0000ffffb3b37812 */ /* 0x000fe400078ec0ff */
[----:B0-----:R-:W-:Y:S02]  /*25d40*/  PRMT R190, R159, 0x3340, R173 ;  /* 0x000033409fbe7816 */ /* 0x001fe400000000ad */
[----:B------:R-:W2:Y:S04]  /*25d50*/  LDL R159, [R1+0x1a14] ;  /* 0x001a1400019f7983 */ /* 0x000ea80000100800 */
[----:B----4-:R0:W-:Y:S02]  /*25d60*/  STL [R1+0x1b0], R176 ;  /* 0x0001b0b001007387 */ /* 0x0101e40000100800 */
[----:B0-----:R-:W-:-:S02]  /*25d70*/  PRMT R176, R158, 0x3340, R179 ;  /* 0x000033409eb07816 */ /* 0x001fc400000000b3 */
[----:B------:R-:W2:Y:S01]  /*25d80*/  LDL R158, [R1+0x1a10] ;  /* 0x001a1000019e7983 */ /* 0x000ea20000100800 */
[----:B------:R-:W-:Y:S02]  /*25d90*/  PRMT R188, RZ, 0x7610, R188 ;  /* 0x00007610ffbc7816 */ /* 0x000fe400000000bc */
        /* <DEDUP_REMOVED lines=21> */
[----:B---3--:R-:W-:Y:S02]  /*25ef0*/  PRMT R8, RZ, 0x7610, R8 ;  /* 0x00007610ff087816 */ /* 0x008fe40000000008 */
[----:B--2---:R-:W-:-:S04]  /*25f00*/  @!P0 LOP3.LUT R157, R157, R156, RZ, 0x3c, !PT ;  /* 0x0000009c9d9d8212 */ /* 0x004fc800078e3cff */
[----:B------:R-:W-:-:S04]  /*25f10*/  @!P0 LOP3.LUT R156, R157, R156, RZ, 0x3c, !PT ;  /* 0x0000009c9d9c8212 */ /* 0x000fc800078e3cff */
[----:B------:R-:W-:-:S05]  /*25f20*/  @!P0 LOP3.LUT R157, R157, R156, RZ, 0x3c, !PT ;  /* 0x0000009c9d9d8212 */ /* 0x000fca00078e3cff */
[----:B------:R-:W2:Y:S04]  /*25f30*/  @!P0 LDG.E.U8 R8, desc[UR60][R156.64] ;  /* 0x0000003c9c088981 */ /* 0x000ea8000c1e1100 */
[----:B--2---:R0:W-:Y:S04]  /*25f40*/  STL [R1+0x18c], R8 ;  /* 0x00018c0801007387 */ /* 0x0041e80000100800 */
[----:B0-----:R-:W2:Y:S04]  /*25f50*/  LDL.LU R8, [R1+0x1ec4] ;  /* 0x001ec40001087983 */ /* 0x001ea80000300800 */
[----:B------:R-:W3:Y:S04]  /*25f60*/  LDL R156, [R1+0x1988] ;  /* 0x00198800019c7983 */ /* 0x000ee80000100800 */
[----:B------:R-:W3:Y:S01]  /*25f70*/  LDL R157, [R1+0x198c] ;  /* 0x00198c00019d7983 */ /* 0x000ee20000100800 */
[----:B------:R-:W-:-:S02]  /*25f80*/  PRMT R163, RZ, 0x7610, R163 ;  /* 0x00007610ffa37816 */ /* 0x000fc400000000a3 */
[----:B---3--:R-:W-:-:S04]  /*25f90*/  @!P1 LOP3.LUT R157, R157, R156, RZ, 0x3c, !PT ;  /* 0x0000009c9d9d9212 */ /* 0x008fc800078e3cff */
[----:B------:R-:W-:-:S04]  /*25fa0*/  @!P1 LOP3.LUT R156, R157, R156, RZ, 0x3c, !PT ;  /* 0x0000009c9d9c9212 */ /* 0x000fc800078e3cff */
[----:B------:R-:W-:-:S05]  /*25fb0*/  @!P1 LOP3.LUT R157, R157, R156, RZ, 0x3c, !PT ;  /* 0x0000009c9d9d9212 */ /* 0x000fca00078e3cff */
[----:B------:R-:W3:Y:S01]  /*25fc0*/  @!P1 LDG.E.U8 R163, desc[UR60][R156.64] ;  /* 0x0000003c9ca39981 */ /* 0x000ee2000c1e1100 */
[----:B------:R-:W-:Y:S02]  /*25fd0*/  LOP3.LUT R155, R155, 0xffff, RZ, 0xc0, !PT ;  /* 0x0000ffff9b9b7812 */ /* 0x000fe400078ec0ff */
[----:B------:R-:W-:Y:S02]  /*25fe0*/  LOP3.LUT R178, R178, 0xffff, RZ, 0xc0, !PT ;  /* 0x0000ffffb2b27812 */ /* 0x000fe400078ec0ff */
[----:B------:R-:W-:Y:S02]  /*25ff0*/  LOP3.LUT R154, R154, 0xffff, RZ, 0xc0, !PT ;  /* 0x0000ffff9a9a7812 */ /* 0x000fe400078ec0ff */
[----:B------:R-:W-:Y:S02]  /*26000*/  PRMT R155, R155, 0x3340, R178 ;  /* 0x000033409b9b7816 */ /* 0x000fe400000000b2 */
[----:B------:R-:W-:-:S03]  /*26010*/  LOP3.LUT R177, R177, 0xffff, RZ, 0xc0, !PT ;  /* 0x0000ffffb1b17812 */ /* 0x000fc600078ec0ff */
[----:B------:R0:W-:Y:S04]  /*26020*/  STL [R1+0x1c40], R155 ;  /* 0x001c409b01007387 */ /* 0x0001e80000100800 */
[----:B0-----:R-:W4:Y:S04]  /*26030*/  LDL R155, [R1+0x1914] ;  /* 0x00191400019b7983 */ /* 0x001f280000100800 */
[----:B---3--:R0:W-:Y:S02]  /*26040*/  STL [R1+0x180], R163 ;  /* 0x000180a301007387 */ /* 0x0081e40000100800 */
[----:B0-----:R-:W-:-:S02]  /*26050*/  PRMT R163, R154, 0x3340, R177 ;  /* 0x000033409aa37816 */ /* 0x001fc400000000b1 */
[----:B------:R-:W4:Y:S01]  /*26060*/  LDL R154, [R1+0x1910] ;  /* 0x00191000019a7983 */ /* 0x000f220000100800 */
[----:B--2---:R-:W-:Y:S02]  /*26070*/  PRMT R8, RZ, 0x7610, R8 ;  /* 0x00007610ff087816 */ /* 0x004fe40000000008 */
[----:B----4-:R-:W-:-:S04]  /*26080*/  @!P0 LOP3.LUT R155, R155, R154, RZ, 0x3c, !PT ;  /* 0x0000009a9b9b8212 */ /* 0x010fc800078e3cff */
        /* <DEDUP_REMOVED lines=13> */
[----:B------:R-:W-:Y:S02]  /*26160*/  LOP3.LUT R162, R162, 0xffff, RZ, 0xc0, !PT ;  /* 0x0000ffffa2a27812 */ /* 0x000fe400078ec0ff */
[----:B------:R-:W-:Y:S01]  /*26170*/  PRMT R153, R153, 0x3340, R171 ;  /* 0x0000334099997816 */ /* 0x000fe200000000ab */
[----:B--2---:R-:W-:Y:S01]  /*26180*/  STL [R1+0x1ce0], R8 ;  /* 0x001ce00801007387 */ /* 0x004fe20000100800 */
[----:B------:R-:W-:-:S03]  /*26190*/  PRMT R152, R152, 0x3340, R162 ;  /* 0x0000334098987816 */ /* 0x000fc600000000a2 */
[----:B------:R0:W-:Y:S04]  /*261a0*/  STL [R1+0x1c38], R153 ;  /* 0x001c389901007387 */ /* 0x0001e80000100800 */
[----:B0-----:R-:W2:Y:S04]  /*261b0*/  LDL R153, [R1+0x890] ;  /* 0x0008900001997983 */ /* 0x001ea80000100800 */
[----:B---3--:R0:W-:Y:S04]  /*261c0*/  STL [R1+0x174], R9 ;  /* 0x0001740901007387 */ /* 0x0081e80000100800 */
[----:B0-----:R-:W3:Y:S04]  /*261d0*/  LDL.LU R9, [R1+0x1ec0] ;  /* 0x001ec00001097983 */ /* 0x001ee80000300800 */
[----:B------:R0:W-:Y:S04]  /*261e0*/  STL [R1+0x1c34], R152 ;  /* 0x001c349801007387 */ /* 0x0001e80000100800 */
[----:B0-----:R-:W2:Y:S01]  /*261f0*/  LDL R152, [R1+0x88c] ;  /* 0x00088c0001987983 */ /* 0x001ea20000100800 */
[----:B---3--:R-:W-:-:S02]  /*26200*/  PRMT R9, RZ, 0x7610, R9 ;  /* 0x00007610ff097816 */ /* 0x008fc40000000009 */
[----:B--2---:R-:W-:-:S04]  /*26210*/  @!P0 LOP3.LUT R153, R153, R152, RZ, 0x3c, !PT ;  /* 0x0000009899998212 */ /* 0x004fc800078e3cff */
[----:B------:R-:W-:-:S04]  /*26220*/  @!P0 LOP3.LUT R152, R153, R152, RZ, 0x3c, !PT ;  /* 0x0000009899988212 */ /* 0x000fc800078e3cff */
[----:B------:R-:W-:-:S05]  /*26230*/  @!P0 LOP3.LUT R153, R153, R152, RZ, 0x3c, !PT ;  /* 0x0000009899998212 */ /* 0x000fca00078e3cff */
[----:B------:R-:W2:Y:S04]  /*26240*/  @!P0 LDG.E.U8 R9, desc[UR60][R152.64] ;  /* 0x0000003c98098981 */ /* 0x000ea8000c1e1100 */
[----:B--2---:R0:W-:Y:S04]  /*26250*/  STL [R1+0x168], R9 ;  /* 0x0001680901007387 */ /* 0x0041e80000100800 */
[----:B0-----:R-:W2:Y:S04]  /*26260*/  LDL.LU R9, [R1+0x1ebc] ;  /* 0x001ebc0001097983 */ /* 0x001ea80000300800 */
[----:B------:R-:W3:Y:S04]  /*26270*/  LDL R152, [R1+0x884] ;  /* 0x0008840001987983 */ /* 0x000ee80000100800 */
[----:B------:R-:W3:Y:S02]  /*26280*/  LDL R153, [R1+0x888] ;  /* 0x0008880001997983 */ /* 0x000ee40000100800 */
[----:B---3--:R-:W-:-:S02]  /*26290*/  @!P1 LOP3.LUT R153, R153, R152, RZ, 0x3c, !PT ;  /* 0x0000009899999212 */ /* 0x008fc400078e3cff */
[----:B--2---:R-:W-:Y:S02]  /*262a0*/  PRMT R9, RZ, 0x7610, R9 ;  /* 0x00007610ff097816 */ /* 0x004fe40000000009 */
[----:B------:R-:W-:-:S04]  /*262b0*/  @!P1 LOP3.LUT R152, R153, R152, RZ, 0x3c, !PT ;  /* 0x0000009899989212 */ /* 0x000fc800078e3cff */
[----:B------:R-:W-:-:S05]  /*262c0*/  @!P1 LOP3.LUT R153, R153, R152, RZ, 0x3c, !PT ;  /* 0x0000009899999212 */ /* 0x000fca00078e3cff */
[----:B------:R-:W2:Y:S01]  /*262d0*/  @!P1 LDG.E.U8 R9, desc[UR60][R152.64] ;  /* 0x0000003c98099981 */ /* 0x000ea2000c1e1100 */
[----:B------:R-:W-:Y:S02]  /*262e0*/  LOP3.LUT R23, R23, 0xffff, RZ, 0xc0, !PT ;  /* 0x0000ffff17177812 */ /* 0x000fe400078ec0ff */
[----:B------:R-:W-:Y:S02]  /*262f0*/  LOP3.LUT R167, R167, 0xffff, RZ, 0xc0, !PT ;  /* 0x0000ffffa7a77812 */ /* 0x000fe400078ec0ff */
[----:B------:R-:W-:Y:S02]  /*26300*/  LOP3.LUT R22, R22, 0xffff, RZ, 0xc0, !PT ;  /* 0x0000ffff16167812 */ /* 0x000fe400078ec0ff */
[----:B------:R-:W-:Y:S02]  /*26310*/  LOP3.LUT R166, R166, 0xffff, RZ, 0xc0, !PT ;  /* 0x0000ffffa6a67812 */ /* 0x000fe400078ec0ff */
[----:B------:R-:W-:Y:S02]  /*26320*/  PRMT R23, R23, 0x3340, R167 ;  /* 0x0000334017177816 */ /* 0x000fe400000000a7 */
[----:B------:R-:W-:-:S03]  /*26330*/  PRMT R22, R22, 0x3340, R166 ;  /* 0x0000334016167816 */ /* 0x000fc600000000a6 */
[----:B------:R0:W-:Y:S04]  /*26340*/  STL [R1+0x1c30], R23 ;  /* 0x001c301701007387 */ /* 0x0001e80000100800 */
[----:B0-----:R-:W3:Y:S04]  /*26350*/  LDL R23, [R1+0x810] ;  /* 0x0008100001177983 */ /* 0x001ee80000100800 */
[----:B--2---:R0:W-:Y:S04]  /*26360*/  STL [R1+0x154], R9 ;  /* 0x0001540901007387 */ /* 0x0041e80000100800 */
[----:B0-----:R-:W2:Y:S04]  /*26370*/  LDL.LU R9, [R1+0x1eb8] ;  /* 0x001eb80001097983 */ /* 0x001ea80000300800 */
[----:B------:R0:W-:Y:S04]  /*26380*/  STL [R1+0x1c2c], R22 ;  /* 0x001c2c1601007387 */ /* 0x0001e80000100800 */
[----:B0-----:R-:W3:Y:S01]  /*26390*/  LDL R22, [R1+0x80c] ;  /* 0x00080c0001167983 */ /* 0x001ee20000100800 */
[----:B------:R-:W-:-:S02]  /*263a0*/  PRMT R18, RZ, 0x7610, R18 ;  /* 0x00007610ff127816 */ /* 0x000fc40000000012 */
[----:B---3--:R-:W-:-:S04]  /*263b0*/  @!P0 LOP3.LUT R23, R23, R22, RZ, 0x3c, !PT ;  /* 0x0000001617178212 */ /* 0x008fc800078e3cff */
[----:B------:R-:W-:-:S04]  /*263c0*/  @!P0 LOP3.LUT R22, R23, R22, RZ, 0x3c, !PT ;  /* 0x0000001617168212 */ /* 0x000fc800078e3cff */
[----:B------:R-:W-:-:S05]  /*263d0*/  @!P0 LOP3.LUT R23, R23, R22, RZ, 0x3c, !PT ;  /* 0x0000001617178212 */ /* 0x000fca00078e3cff */
[----:B------:R0:W3:Y:S04]  /*263e0*/  @!P0 LDG.E.U8 R18, desc[UR60][R22.64] ;  /* 0x0000003c16128981 */ /* 0x0000e8000c1e1100 */
[----:B------:R-:W0:Y:S04]  /*263f0*/  LDL R22, [R1+0x804] ;  /* 0x0008040001167983 */ /* 0x000e280000100800 */
[----:B------:R-:W0:Y:S01]  /*26400*/  LDL R23, [R1+0x808] ;  /* 0x0008080001177983 */ /* 0x000e220000100800 */
[----:B--2---:R-:W-:Y:S02]  /*26410*/  PRMT R9, RZ, 0x7610, R9 ;  /* 0x00007610ff097816 */ /* 0x004fe40000000009 */
[----:B0-----:R-:W-:-:S04]  /*26420*/  @!P1 LOP3.LUT R23, R23, R22, RZ, 0x3c, !PT ;  /* 0x0000001617179212 */ /* 0x001fc800078e3cff */
[----:B------:R-:W-:-:S04]  /*26430*/  @!P1 LOP3.LUT R22, R23, R22, RZ, 0x3c, !PT ;  /* 0x0000001617169212 */ /* 0x000fc800078e3cff */
[----:B------:R-:W-:-:S05]  /*26440*/  @!P1 LOP3.LUT R23, R23, R22, RZ, 0x3c, !PT ;  /* 0x0000001617179212 */ /* 0x000fca00078e3cff */
[----:B------:R-:W2:Y:S01]  /*26450*/  @!P1 LDG.E.U8 R9, desc[UR60][R22.64] ;  /* 0x0000003c16099981 */ /* 0x000ea2000c1e1100 */
[----:B------:R-:W-:Y:S02]  /*26460*/  LOP3.LUT R21, R21, 0xffff, RZ, 0xc0, !PT ;  /* 0x0000ffff15157812 */ /* 0x000fe400078ec0ff */
[----:B------:R-:W-:Y:S02]  /*26470*/  LOP3.LUT R168, R168, 0xffff, RZ, 0xc0, !PT ;  /* 0x0000ffffa8a87812 */ /* 0x000fe400078ec0ff */
[----:B------:R-:W-:Y:S02]  /*26480*/  LOP3.LUT R20, R20, 0xffff, RZ, 0xc0, !PT ;  /* 0x0000ffff14147812 */ /* 0x000fe400078ec0ff */
[----:B------:R-:W-:Y:S02]  /*26490*/  LOP3.LUT R165, R165, 0xffff, RZ, 0xc0, !PT ;  /* 0x0000ffffa5a57812 */ /* 0x000fe400078ec0ff */
[----:B------:R-:W-:Y:S01]  /*264a0*/  PRMT R21, R21, 0x3340, R168 ;  /* 0x0000334015157816 */ /* 0x000fe200000000a8 */
[----:B---3--:R0:W-:Y:S01]  /*264b0*/  STL [R1+0x140], R18 ;  /* 0x0001401201007387 */ /* 0x0081e20000100800 */
[----:B------:R-:W-:-:S03]  /*264c0*/  PRMT R20, R20, 0x3340, R165 ;  /* 0x0000334014147816 */ /* 0x000fc600000000a5 */
[----:B0-----:R-:W3:Y:S04]  /*264d0*/  LDL R18, [R1+0x788] ;  /* 0x0007880001127983 */ /* 0x001ee80000100800 */
[----:B------:R0:W-:Y:S04]  /*264e0*/  STL [R1+0x1c28], R21 ;  /* 0x001c281501007387 */ /* 0x0001e80000100800 */
[----:B0-----:R-:W4:Y:S04]  /*264f0*/  LDL R21, [R1+0x790] ;  /* 0x0007900001157983 */ /* 0x001f280000100800 */
[----:B--2---:R0:W-:Y:S04]  /*26500*/  STL [R1+0x12c], R9 ;  /* 0x00012c0901007387 */ /* 0x0041e80000100800 */
[----:B0-----:R-:W2:Y:S04]  /*26510*/  LDL.LU R9, [R1+0x1eb4] ;  /* 0x001eb40001097983 */ /* 0x001ea80000300800 */
[----:B------:R0:W-:Y:S04]  /*26520*/  STL [R1+0x1c24], R20 ;  /* 0x001c241401007387 */ /* 0x0001e80000100800 */
[----:B0-----:R-:W4:Y:S01]  /*26530*/  LDL R20, [R1+0x78c] ;  /* 0x00078c0001147983 */ /* 0x001f220000100800 */
[----:B------:R-:W-:-:S02]  /*26540*/  PRMT R17, RZ, 0x7610, R17 ;  /* 0x00007610ff117816 */ /* 0x000fc40000000011 */
[----:B----4-:R-:W-:-:S04]  /*26550*/  @!P0 LOP3.LUT R21, R21, R20, RZ, 0x3c, !PT ;  /* 0x0000001415158212 */ /* 0x010fc800078e3cff */
[----:B------:R-:W-:-:S04]  /*26560*/  @!P0 LOP3.LUT R20, R21, R20, RZ, 0x3c, !PT ;  /* 0x0000001415148212 */ /* 0x000fc800078e3cff */
[----:B------:R-:W-:-:S05]  /*26570*/  @!P0 LOP3.LUT R21, R21, R20, RZ, 0x3c, !PT ;  /* 0x0000001415158212 */ /* 0x000fca00078e3cff */
[----:B------:R-:W4:Y:S01]  /*26580*/  @!P0 LDG.E.U8 R17, desc[UR60][R20.64] ;  /* 0x0000003c14118981 */ /* 0x000f22000c1e1100 */
[----:B------:R-:W-:-:S03]  /*26590*/  LOP3.LUT R19, R19, 0xffff, RZ, 0xc0, !PT ;  /* 0x0000ffff13137812 */ /* 0x000fc600078ec0ff */
[----:B----4-:R0:W-:Y:S02]  /*265a0*/  STL [R1+0x118], R17 ;  /* 0x0001181101007387 */ /* 0x0101e40000100800 */
[----:B0-----:R-:W-:-:S04]  /*265b0*/  LOP3.LUT R17, R218, 0xffff, RZ, 0xc0, !PT ;  /* 0x0000ffffda117812 */ /* 0x001fc800078ec0ff */
[----:B------:R-:W-:-:S05]  /*265c0*/  PRMT R19, R19, 0x3340, R17 ;  /* 0x0000334013137816 */ /* 0x000fca0000000011 */
[----:B------:R0:W-:Y:S04]  /*265d0*/  STL [R1+0x1c20], R19 ;  /* 0x001c201301007387 */ /* 0x0001e80000100800 */
[----:B0-----:R-:W3:Y:S01]  /*265e0*/  LDL R19, [R1+0x784] ;  /* 0x0007840001137983 */ /* 0x001ee20000100800 */
[----:B------:R-:W-:-:S06]  /*265f0*/  PRMT R17, RZ, 0x7610, R17 ;  /* 0x00007610ff117816 */ /* 0x000fcc0000000011 */
[----:B---3--:R0:W3:Y:S04]  /*26600*/  @!P1 LDG.E.U8 R17, desc[UR60][R18.64] ;  /* 0x0000003c12119981 */ /* 0x0080e8000c1e1100 */
[----:B------:R-:W4:Y:S01]  /*26610*/  LDL R19, [R1+0x1b00] ;  /* 0x001b000001137983 */ /* 0x000f220000100800 */
[----:B0-----:R-:W-:-:S03]  /*26620*/  LOP3.LUT R18, R217, 0xffff, RZ, 0xc0, !PT ;  /* 0x0000ffffd9127812 */ /* 0x001fc600078ec0ff */
[----:B---3--:R0:W-:Y:S02]  /*26630*/  STL [R1+0x10c], R17 ;  /* 0x00010c1101007387 */ /* 0x0081e40000100800 */
[----:B0-----:R-:W-:-:S04]  /*26640*/  LOP3.LUT R17, R221, 0xffff, RZ, 0xc0, !PT ;  /* 0x0000ffffdd117812 */ /* 0x001fc800078ec0ff */
[----:B------:R-:W-:-:S05]  /*26650*/  PRMT R18, R17, 0x3340, R18 ;  /* 0x0000334011127816 */ /* 0x000fca0000000012 */
[----:B------:R0:W-:Y:S04]  /*26660*/  STL [R1+0x1c1c], R18 ;  /* 0x001c1c1201007387 */ /* 0x0001e80000100800 */
[----:B0-----:R-:W4:Y:S01]  /*26670*/  LDL R18, [R1+0x8dc] ;  /* 0x0008dc0001127983 */ /* 0x001f220000100800 */
[----:B------:R-:W-:Y:S02]  /*26680*/  PRMT R17, RZ, 0x7610, R17 ;  /* 0x00007610ff117816 */ /* 0x000fe40000000011 */
[----:B----4-:R-:W-:-:S04]  /*26690*/  @!P0 LOP3.LUT R19, R19, R18, RZ, 0x3c, !PT ;  /* 0x0000001213138212 */ /* 0x010fc800078e3cff */
[----:B------:R-:W-:-:S04]  /*266a0*/  @!P0 LOP3.LUT R18, R19, R18, RZ, 0x3c, !PT ;  /* 0x0000001213128212 */ /* 0x000fc800078e3cff */
[----:B------:R-:W-:-:S05]  /*266b0*/  @!P0 LOP3.LUT R19, R19, R18, RZ, 0x3c, !PT ;  /* 0x0000001213138212 */ /* 0x000fca00078e3cff */
[----:B------:R0:W3:Y:S04]  /*266c0*/  @!P0 LDG.E.U8 R17, desc[UR60][R18.64] ;  /* 0x0000003c12118981 */ /* 0x0000e8000c1e1100 */
        /* <DEDUP_REMOVED lines=64> */
[----:B------:R-:W-:Y:S02]  /*26ad0*/  PRMT R17, R17, 0x3340, R18 ;  /* 0x0000334011117816 */ /* 0x000fe40000000012 */
[----:B------:R-:W4:Y:S01]  /*26ae0*/  LDL R18, [R1+0x1980] ;  /* 0x0019800001127983 */ /* 0x000f220000100800 */
[----:B------:R-:W-:Y:S02]  /*26af0*/  PRMT R175, RZ, 0x7610, R175 ;  /* 0x00007610ffaf7816 */ /* 0x000fe400000000af */
[----:B----4-:R-:W-:-:S04]  /*26b00*/  @!P0 LOP3.LUT R19, R19, R18, RZ, 0x3c, !PT ;  /* 0x0000001213138212 */ /* 0x010fc800078e3cff */
[----:B------:R-:W-:-:S04]  /*26b10*/  @!P0 LOP3.LUT R18, R19, R18, RZ, 0x3c, !PT ;  /* 0x0000001213128212 */ /* 0x000fc800078e3cff */
[----:B------:R-:W-:-:S05]  /*26b20*/  @!P0 LOP3.LUT R19, R19, R18, RZ, 0x3c, !PT ;  /* 0x0000001213138212 */ /* 0x000fca00078e3cff */
[----:B------:R0:W3:Y:S04]  /*26b30*/  @!P0 LDG.E.U8 R175, desc[UR60][R18.64] ;  /* 0x0000003c12af8981 */ /* 0x0000e8000c1e1100 */
[----:B------:R1:W-:Y:S01]  /*26b40*/  STL [R1+0x1c04], R17 ;  /* 0x001c041101007387 */ /* 0x0003e20000100800 */
[----:B0-----:R-:W-:Y:S02]  /*26b50*/  LOP3.LUT R18, R231, 0xffff, RZ, 0xc0, !PT ;  /* 0x0000ffffe7127812 */ /* 0x001fe400078ec0ff */
[----:B-1----:R-:W-:Y:S01]  /*26b60*/  LOP3.LUT R17, R238, 0xffff, RZ, 0xc0, !PT ;  /* 0x0000ffffee117812 */ /* 0x002fe200078ec0ff */
[----:B------:R-:W4:Y:S03]  /*26b70*/  LDL R19, [R1+0x197c] ;  /* 0x00197c0001137983 */ /* 0x000f260000100800 */
[----:B------:R-:W-:Y:S01]  /*26b80*/  PRMT R18, R17, 0x3340, R18 ;  /* 0x0000334011127816 */ /* 0x000fe20000000012 */
[----:B---3--:R0:W-:Y:S04]  /*26b90*/  STL [R1+0xd8], R175 ;  /* 0x0000d8af01007387 */ /* 0x0081e80000100800 */
[----:B0-----:R-:W3:Y:S04]  /*26ba0*/  LDL R175, [R1+0x18fc] ;  /* 0x0018fc0001af7983 */ /* 0x001ee80000100800 */
[----:B------:R0:W-:Y:S04]  /*26bb0*/  STL [R1+0x1c00], R18 ;  /* 0x001c001201007387 */ /* 0x0001e80000100800 */
[----:B0-----:R-:W4:Y:S01]  /*26bc0*/  LDL R18, [R1+0x1978] ;  /* 0x0019780001127983 */ /* 0x001f220000100800 */
[----:B------:R-:W-:-:S02]  /*26bd0*/  PRMT R17, RZ, 0x7610, R17 ;  /* 0x00007610ff117816 */ /* 0x000fc40000000011 */
[----:B----4-:R-:W-:-:S04]  /*26be0*/  @!P1 LOP3.LUT R19, R19, R18, RZ, 0x3c, !PT ;  /* 0x0000001213139212 */ /* 0x010fc800078e3cff */
[----:B------:R-:W-:-:S04]  /*26bf0*/  @!P1 LOP3.LUT R18, R19, R18, RZ, 0x3c, !PT ;  /* 0x0000001213129212 */ /* 0x000fc800078e3cff */
[----:B------:R-:W-:-:S05]  /*26c00*/  @!P1 LOP3.LUT R19, R19, R18, RZ, 0x3c, !PT ;  /* 0x0000001213139212 */ /* 0x000fca00078e3cff */
[----:B------:R0:W4:Y:S04]  /*26c10*/  @!P1 LDG.E.U8 R17, desc[UR60][R18.64] ;  /* 0x0000003c12119981 */ /* 0x000128000c1e1100 */
[----:B------:R-:W2:Y:S01]  /*26c20*/  LDL R19, [R1+0x1904] ;  /* 0x0019040001137983 */ /* 0x000ea20000100800 */
[----:B0-----:R-:W-:-:S03]  /*26c30*/  LOP3.LUT R18, R229, 0xffff, RZ, 0xc0, !PT ;  /* 0x0000ffffe5127812 */ /* 0x001fc600078ec0ff */
[----:B----4-:R0:W-:Y:S02]  /*26c40*/  STL [R1+0xd4], R17 ;  /* 0x0000d41101007387 */ /* 0x0101e40000100800 */
[----:B0-----:R-:W-:-:S04]  /*26c50*/  LOP3.LUT R17, R236, 0xffff, RZ, 0xc0, !PT ;  /* 0x0000ffffec117812 */ /* 0x001fc800078ec0ff */
[----:B------:R-:W-:Y:S02]  /*26c60*/  PRMT R17, R17, 0x3340, R18 ;  /* 0x0000334011117816 */ /* 0x000fe40000000012 */
[----:B------:R-:W2:Y:S01]  /*26c70*/  LDL R18, [R1+0x1900] ;  /* 0x0019000001127983 */ /* 0x000ea20000100800 */
[----:B------:R-:W-:-:S03]  /*26c80*/  PRMT R174, RZ, 0x7610, R174 ;  /* 0x00007610ffae7816 */ /* 0x000fc600000000ae */
[----:B------:R0:W-:Y:S01]  /*26c90*/  STL [R1+0x1bf8], R17 ;  /* 0x001bf81101007387 */ /* 0x0001e20000100800 */
[----:B--2---:R-:W-:-:S04]  /*26ca0*/  @!P0 LOP3.LUT R19, R19, R18, RZ, 0x3c, !PT ;  /* 0x0000001213138212 */ /* 0x004fc800078e3cff */
[----:B------:R-:W-:-:S04]  /*26cb0*/  @!P0 LOP3.LUT R18, R19, R18, RZ, 0x3c, !PT ;  /* 0x0000001213128212 */ /* 0x000fc800078e3cff */
[----:B------:R-:W-:-:S05]  /*26cc0*/  @!P0 LOP3.LUT R19, R19, R18, RZ, 0x3c, !PT ;  /* 0x0000001213138212 */ /* 0x000fca00078e3cff */
[----:B------:R1:W2:Y:S04]  /*26cd0*/  @!P0 LDG.E.U8 R174, desc[UR60][R18.64] ;  /* 0x0000003c12ae8981 */ /* 0x0002a8000c1e1100 */
[----:B------:R-:W4:Y:S01]  /*26ce0*/  LDL R19, [R1+0x18f8] ;  /* 0x0018f80001137983 */ /* 0x000f220000100800 */
[----:B0-----:R-:W-:Y:S02]  /*26cf0*/  LOP3.LUT R17, R242, 0xffff, RZ, 0xc0, !PT ;  /* 0x0000fffff2117812 */ /* 0x001fe400078ec0ff */
[----:B-1----:R-:W-:Y:S02]  /*26d00*/  LOP3.LUT R18, R235, 0xffff, RZ, 0xc0, !PT ;  /* 0x0000ffffeb127812 */ /* 0x002fe400078ec0ff */
[----:B------:R-:W-:Y:S02]  /*26d10*/  PRMT R170, RZ, 0x7610, R170 ;  /* 0x00007610ffaa7816 */ /* 0x000fe400000000aa */
[----:B------:R-:W-:Y:S01]  /*26d20*/  PRMT R17, R17, 0x3340, R18 ;  /* 0x0000334011117816 */ /* 0x000fe20000000012 */
[----:B---3--:R-:W-:-:S05]  /*26d30*/  @!P1 IMAD.MOV.U32 R18, RZ, RZ, R175 ;  /* 0x000000ffff129224 */ /* 0x008fca00078e00af */
[----:B----4-:R0:W3:Y:S04]  /*26d40*/  @!P1 LDG.E.U8 R170, desc[UR60][R18.64] ;  /* 0x0000003c12aa9981 */ /* 0x0100e8000c1e1100 */
[----:B--2---:R1:W-:Y:S04]  /*26d50*/  STL [R1+0xd0], R174 ;  /* 0x0000d0ae01007387 */ /* 0x0043e80000100800 */
[----:B-1----:R-:W2:Y:S04]  /*26d60*/  LDL R174, [R1+0x878] ;  /* 0x0008780001ae7983 */ /* 0x002ea80000100800 */
[----:B------:R1:W-:Y:S01]  /*26d70*/  STL [R1+0x1bf0], R17 ;  /* 0x001bf01101007387 */ /* 0x0003e20000100800 */
[----:B0-----:R-:W-:-:S03]  /*26d80*/  LOP3.LUT R18, R233, 0xffff, RZ, 0xc0, !PT ;  /* 0x0000ffffe9127812 */ /* 0x001fc600078ec0ff */
[----:B------:R-:W4:Y:S04]  /*26d90*/  LDL R19, [R1+0x880] ;  /* 0x0008800001137983 */ /* 0x000f280000100800 */
[----:B------:R-:W2:Y:S01]  /*26da0*/  LDL R175, [R1+0x7fc] ;  /* 0x0007fc0001af7983 */ /* 0x000ea20000100800 */
[----:B-1----:R-:W-:-:S04]  /*26db0*/  LOP3.LUT R17, R240, 0xffff, RZ, 0xc0, !PT ;  /* 0x0000fffff0117812 */ /* 0x002fc800078ec0ff */
        /* <DEDUP_REMOVED lines=10> */
[----:B------:R-:W3:Y:S01]  /*26e60*/  LDL R19, [R1+0x874] ;  /* 0x0008740001137983 */ /* 0x000ee20000100800 */
[----:B0-----:R-:W-:Y:S02]  /*26e70*/  LOP3.LUT R18, R239, 0xffff, RZ, 0xc0, !PT ;  /* 0x0000ffffef127812 */ /* 0x001fe400078ec0ff */
[----:B------:R-:W-:Y:S01]  /*26e80*/  PRMT R9, RZ, 0x7610, R9 ;  /* 0x00007610ff097816 */ /* 0x000fe20000000009 */
[----:B----4-:R0:W-:Y:S02]  /*26e90*/  STL [R1+0xc8], R17 ;  /* 0x0000c81101007387 */ /* 0x0101e40000100800 */
[----:B0-----:R-:W-:-:S04]  /*26ea0*/  LOP3.LUT R17, R246, 0xffff, RZ, 0xc0, !PT ;  /* 0x0000fffff6117812 */ /* 0x001fc800078ec0ff */
[----:B------:R-:W-:Y:S01]  /*26eb0*/  PRMT R17, R17, 0x3340, R18 ;  /* 0x0000334011117816 */ /* 0x000fe20000000012 */
[----:B--2---:R-:W-:-:S05]  /*26ec0*/  @!P1 IMAD.MOV.U32 R18, RZ, RZ, R174 ;  /* 0x000000ffff129224 */ /* 0x004fca00078e00ae */
[----:B---3--:R0:W2:Y:S04]  /*26ed0*/  @!P1 LDG.E.U8 R9, desc[UR60][R18.64] ;  /* 0x0000003c12099981 */ /* 0x0080a8000c1e1100 */
[----:B------:R1:W-:Y:S01]  /*26ee0*/  STL [R1+0x1bf4], R17 ;  /* 0x001bf41101007387 */ /* 0x0003e20000100800 */
[----:B------:R-:W-:Y:S02]  /*26ef0*/  PRMT R167, RZ, 0x7610, R167 ;  /* 0x00007610ffa77816 */ /* 0x000fe400000000a7 */
[----:B0-----:R-:W-:Y:S02]  /*26f00*/  LOP3.LUT R18, R237, 0xffff, RZ, 0xc0, !PT ;  /* 0x0000ffffed127812 */ /* 0x001fe400078ec0ff */
[----:B-1----:R-:W-:Y:S01]  /*26f10*/  LOP3.LUT R17, R244, 0xffff, RZ, 0xc0, !PT ;  /* 0x0000fffff4117812 */ /* 0x002fe200078ec0ff */
[----:B------:R-:W-:-:S03]  /*26f20*/  @!P0 IMAD.MOV.U32 R19, RZ, RZ, R175 ;  /* 0x000000ffff138224 */ /* 0x000fc600078e00af */
[----:B------:R-:W-:Y:S01]  /*26f30*/  PRMT R17, R17, 0x3340, R18 ;  /* 0x0000334011117816 */ /* 0x000fe20000000012 */
[----:B------:R-:W-:-:S05]  /*26f40*/  @!P0 IMAD.MOV.U32 R18, RZ, RZ, R170 ;  /* 0x000000ffff128224 */ /* 0x000fca00078e00aa */
[----:B------:R0:W3:Y:S02]  /*26f50*/  @!P0 LDG.E.U8 R167, desc[UR60][R18.64] ;  /* 0x0000003c12a78981 */ /* 0x0000e4000c1e1100 */
[----:B0-----:R-:W-:Y:S02]  /*26f60*/  LOP3.LUT R18, R243, 0xffff, RZ, 0xc0, !PT ;  /* 0x0000fffff3127812 */ /* 0x001fe400078ec0ff */
[----:B--2---:R-:W-:Y:S04]  /*26f70*/  STL [R1+0x1ce4], R9 ;  /* 0x001ce40901007387 */ /* 0x004fe80000100800 */
[----:B------:R-:W2:Y:S04]  /*26f80*/  LDL R174, [R1+0x780] ;  /* 0x0007800001ae7983 */ /* 0x000ea80000100800 */
[----:B------:R0:W-:Y:S04]  /*26f90*/  STL [R1+0x1bec], R17 ;  /* 0x001bec1101007387 */ /* 0x0001e80000100800 */
[----:B------:R-:W4:Y:S04]  /*26fa0*/  LDL R19, [R1+0x7f8] ;  /* 0x0007f80001137983 */ /* 0x000f280000100800 */
[----:B------:R-:W2:Y:S01]  /*26fb0*/  LDL.LU R175, [R1+0x10] ;  /* 0x0000100001af7983 */ /* 0x000ea20000300800 */
[----:B------:R-:W-:-:S03]  /*26fc0*/  PRMT R171, RZ, 0x7610, R171 ;  /* 0x00007610ffab7816 */ /* 0x000fc600000000ab */
[----:B------:R-:W2:Y:S01]  /*26fd0*/  LDL R170, [R1+0x774] ;  /* 0x0007740001aa7983 */ /* 0x000ea20000100800 */
[----:B0-----:R-:W-:-:S04]  /*26fe0*/  LOP3.LUT R17, R250, 0xffff, RZ, 0xc0, !PT ;  /* 0x0000fffffa117812 */ /* 0x001fc800078ec0ff */
[----:B------:R-:W-:Y:S02]  /*26ff0*/  PRMT R17, R17, 0x3340, R18 ;  /* 0x0000334011117816 */ /* 0x000fe40000000012 */
[----:B------:R-:W4:Y:S04]  /*27000*/  LDL R18, [R1+0x7f4] ;  /* 0x0007f40001127983 */ /* 0x000f280000100800 */
[----:B------:R0:W-:Y:S04]  /*27010*/  STL [R1+0x1be8], R17 ;  /* 0x001be81101007387 */ /* 0x0001e80000100800 */
[----:B---3--:R1:W-:Y:S01]  /*27020*/  STL [R1+0xc4], R167 ;  /* 0x0000c4a701007387 */ /* 0x0083e20000100800 */
[----:B----4-:R-:W-:-:S02]  /*27030*/  @!P1 LOP3.LUT R19, R19, R18, RZ, 0x3c, !PT ;  /* 0x0000001213139212 */ /* 0x010fc400078e3cff */
[----:B0-----:R-:W-:Y:S02]  /*27040*/  LOP3.LUT R17, R248, 0xffff, RZ, 0xc0, !PT ;  /* 0x0000fffff8117812 */ /* 0x001fe400078ec0ff */
[----:B------:R-:W-:Y:S01]  /*27050*/  PRMT R172, RZ, 0x7610, R172 ;  /* 0x00007610ffac7816 */ /* 0x000fe200000000ac */
[----:B-1----:R-:W3:Y:S01]  /*27060*/  LDL R167, [R1+0x778] ;  /* 0x0007780001a77983 */ /* 0x002ee20000100800 */
[----:B------:R-:W-:-:S04]  /*27070*/  @!P1 LOP3.LUT R18, R19, R18, RZ, 0x3c, !PT ;  /* 0x0000001213129212 */ /* 0x000fc800078e3cff */
[----:B------:R-:W-:-:S05]  /*27080*/  @!P1 LOP3.LUT R19, R19, R18, RZ, 0x3c, !PT ;  /* 0x0000001213139212 */ /* 0x000fca00078e3cff */
[----:B------:R0:W4:Y:S04]  /*27090*/  @!P1 LDG.E.U8 R171, desc[UR60][R18.64] ;  /* 0x0000003c12ab9981 */ /* 0x000128000c1e1100 */
[----:B------:R-:W3:Y:S01]  /*270a0*/  LDL R19, [R1+0x77c] ;  /* 0x00077c0001137983 */ /* 0x000ee20000100800 */
[----:B0-----:R-:W-:-:S04]  /*270b0*/  LOP3.LUT R18, R241, 0xffff, RZ, 0xc0, !PT ;  /* 0x0000fffff1127812 */ /* 0x001fc800078ec0ff */
[----:B------:R-:W-:Y:S01]  /*270c0*/  PRMT R17, R17, 0x3340, R18 ;  /* 0x0000334011117816 */ /* 0x000fe20000000012 */
[----:B--2---:R-:W-:-:S05]  /*270d0*/  @!P0 IMAD.MOV.U32 R18, RZ, RZ, R174 ;  /* 0x000000ffff128224 */ /* 0x004fca00078e00ae */
[----:B---3--:R0:W2:Y:S04]  /*270e0*/  @!P0 LDG.E.U8 R172, desc[UR60][R18.64] ;  /* 0x0000003c12ac8981 */ /* 0x0080a8000c1e1100 */
[----:B----4-:R1:W-:Y:S01]  /*270f0*/  STL [R1+0xc0], R171 ;  /* 0x0000c0ab01007387 */ /* 0x0103e20000100800 */
[----:B------:R-:W-:-:S03]  /*27100*/  PRMT R160, RZ, 0x7610, R160 ;  /* 0x00007610ffa07816 */ /* 0x000fc600000000a0 */
[----:B-1----:R-:W3:Y:S04]  /*27110*/  LDL.LU R171, [R1+0x8] ;  /* 0x0000080001ab7983 */ /* 0x002ee80000300800 */
[----:B------:R1:W-:Y:S01]  /*27120*/  STL [R1+0x1be4], R17 ;  /* 0x001be41101007387 */ /* 0x0003e20000100800 */
[----:B0-----:R-:W-:Y:S01]  /*27130*/  LOP3.LUT R18, R247, 0xffff, RZ, 0xc0, !PT ;  /* 0x0000fffff7127812 */ /* 0x001fe200078ec0ff */
[----:B------:R-:W-:Y:S02]  /*27140*/  @!P1 IMAD.MOV.U32 R19, RZ, RZ, R170 ;  /* 0x000000ffff139224 */ /* 0x000fe400078e00aa */
[----:B------:R-:W4:Y:S01]  /*27150*/  LDL.LU R174, [R1+0x20] ;  /* 0x0000200001ae7983 */ /* 0x000f220000300800 */
[----:B-1----:R-:W-:-:S04]  /*27160*/  LOP3.LUT R17, R3, 0xffff, RZ, 0xc0, !PT ;  /* 0x0000ffff03117812 */ /* 0x002fc800078ec0ff */
[----:B------:R-:W-:Y:S01]  /*27170*/  PRMT R17, R17, 0x3340, R18 ;  /* 0x0000334011117816 */ /* 0x000fe20000000012 */
[----:B------:R-:W-:-:S05]  /*27180*/  @!P1 IMAD.MOV.U32 R18, RZ, RZ, R167 ;  /* 0x000000ffff129224 */ /* 0x000fca00078e00a7 */
[----:B------:R0:W3:Y:S02]  /*27190*/  @!P1 LDG.E.U8 R160, desc[UR60][R18.64] ;  /* 0x0000003c12a09981 */ /* 0x0000e4000c1e1100 */
[----:B0-----:R-:W-:Y:S02]  /*271a0*/  LOP3.LUT R18, R245, 0xffff, RZ, 0xc0, !PT ;  /* 0x0000fffff5127812 */ /* 0x001fe400078ec0ff */
[----:B--2---:R0:W-:Y:S04]  /*271b0*/  STL [R1+0xbc], R172 ;  /* 0x0000bcac01007387 */ /* 0x0041e80000100800 */
[----:B0-----:R-:W2:Y:S04]  /*271c0*/  LDL.LU R172, [R1+0x4] ;  /* 0x0000040001ac7983 */ /* 0x001ea80000300800 */
[----:B------:R-:W4:Y:S04]  /*271d0*/  LDL.LU R3, [R1+0x1af4] ;  /* 0x001af40001037983 */ /* 0x000f280000300800 */
[----:B------:R0:W-:Y:S04]  /*271e0*/  STL [R1+0x1be0], R17 ;  /* 0x001be01101007387 */ /* 0x0001e80000100800 */
[----:B------:R-:W2:Y:S01]  /*271f0*/  LDL R19, [R1+0x1af8] ;  /* 0x001af80001137983 */ /* 0x000ea20000100800 */
[----:B------:R-:W-:-:S03]  /*27200*/  PRMT R173, RZ, 0x7610, R173 ;  /* 0x00007610ffad7816 */ /* 0x000fc600000000ad */
[----:B------:R-:W4:Y:S01]  /*27210*/  LDL R167, [R1+0x1a70] ;  /* 0x001a700001a77983 */ /* 0x000f220000100800 */
[----:B0-----:R-:W-:-:S04]  /*27220*/  LOP3.LUT R17, R252, 0xffff, RZ, 0xc0, !PT ;  /* 0x0000fffffc117812 */ /* 0x001fc800078ec0ff */
[----:B------:R-:W-:Y:S02]  /*27230*/  PRMT R17, R17, 0x3340, R18 ;  /* 0x0000334011117816 */ /* 0x000fe40000000012 */
[----:B------:R-:W2:Y:S04]  /*27240*/  LDL R18, [R1+0x8d4] ;  /* 0x0008d40001127983 */ /* 0x000ea80000100800 */
[----:B------:R-:W-:Y:S04]  /*27250*/  STL [R1+0x1bdc], R17 ;  /* 0x001bdc1101007387 */ /* 0x000fe80000100800 */
[----:B---3--:R0:W-:Y:S04]  /*27260*/  STL [R1+0xb8], R160 ;  /* 0x0000b8a001007387 */ /* 0x0081e80000100800 */
[----:B0-----:R-:W3:Y:S04]  /*27270*/  LDL R160, [R1+0x1a74] ;  /* 0x001a740001a07983 */ /* 0x001ee80000100800 */
[----:B------:R-:W3:Y:S01]  /*27280*/  LDL.LU R170, [R1+0x18] ;  /* 0x0000180001aa7983 */ /* 0x000ee20000300800 */
[----:B--2---:R-:W-:-:S04]  /*27290*/  @!P0 LOP3.LUT R19, R19, R18, RZ, 0x3c, !PT ;  /* 0x0000001213138212 */ /* 0x004fc800078e3cff */
[----:B------:R-:W-:-:S04]  /*272a0*/  @!P0 LOP3.LUT R18, R19, R18, RZ, 0x3c, !PT ;  /* 0x0000001213128212 */ /* 0x000fc800078e3cff */
[----:B------:R-:W-:-:S05]  /*272b0*/  @!P0 LOP3.LUT R19, R19, R18, RZ, 0x3c, !PT ;  /* 0x0000001213138212 */ /* 0x000fca00078e3cff */
[----:B------:R0:W2:Y:S04]  /*272c0*/  @!P0 LDG.E.U8 R173, desc[UR60][R18.64] ;  /* 0x0000003c12ad8981 */ /* 0x0000a8000c1e1100 */
[----:B------:R-:W3:Y:S01]  /*272d0*/  LDL R19, [R1+0x1ae8] ;  /* 0x001ae80001137983 */ /* 0x000ee20000100800 */
[----:B------:R-:W-:Y:S02]  /*272e0*/  LOP3.LUT R17, R175, 0xffff, RZ, 0xc0, !PT ;  /* 0x0000ffffaf117812 */ /* 0x000fe400078ec0ff */
[----:B0-----:R-:W-:-:S04]  /*272f0*/  LOP3.LUT R18, R251, 0xffff, RZ, 0xc0, !PT ;  /* 0x0000fffffb127812 */ /* 0x001fc800078ec0ff */
[----:B------:R-:W-:Y:S02]  /*27300*/  PRMT R18, R17, 0x3340, R18 ;  /* 0x0000334011127816 */ /* 0x000fe40000000012 */
[----:B------:R-:W-:Y:S01]  /*27310*/  PRMT R17, RZ, 0x7610, R17 ;  /* 0x00007610ff117816 */ /* 0x000fe20000000011 */
[----:B--2---:R0:W-:Y:S04]  /*27320*/  STL [R1+0xa0], R173 ;  /* 0x0000a0ad01007387 */ /* 0x0041e80000100800 */
[----:B0-----:R-:W2:Y:S04]  /*27330*/  LDL.LU R173, [R1+0x30] ;  /* 0x0000300001ad7983 */ /* 0x001ea80000300800 */
[----:B------:R-:W2:Y:S04]  /*27340*/  LDL.LU R175, [R1+0x14] ;  /* 0x0000140001af7983 */ /* 0x000ea80000300800 */
[----:B------:R4:W-:Y:S02]  /*27350*/  STL [R1+0x1bd8], R18 ;  /* 0x001bd81201007387 */ /* 0x0009e40000100800 */
[----:B----4-:R-:W-:-:S05]  /*27360*/  @!P1 IMAD.MOV.U32 R18, RZ, RZ, R3 ;  /* 0x000000ffff129224 */ /* 0x010fca00078e0003 */
[----:B---3--:R0:W3:Y:S04]  /*27370*/  @!P1 LDG.E.U8 R17, desc[UR60][R18.64] ;  /* 0x0000003c12119981 */ /* 0x0080e8000c1e1100 */
[----:B------:R-:W-:Y:S01]  /*27380*/  STL [R1+0x1ccc], R3 ;  /* 0x001ccc0301007387 */ /* 0x000fe20000100800 */
[----:B------:R-:W-:Y:S02]  /*27390*/  PRMT R166, RZ, 0x7610, R166 ;  /* 0x00007610ffa67816 */ /* 0x000fe400000000a6 */
[----:B0-----:R-:W-:Y:S01]  /*273a0*/  LOP3.LUT R18, R249, 0xffff, RZ, 0xc0, !PT ;  /* 0x0000fffff9127812 */ /* 0x001fe200078ec0ff */
[----:B------:R-:W-:Y:S01]  /*273b0*/  @!P0 IMAD.MOV.U32 R19, RZ, RZ, R167 ;  /* 0x000000ffff138224 */ /* 0x000fe200078e00a7 */
[----:B---3--:R0:W-:Y:S02]  /*273c0*/  STL [R1+0x9c], R17 ;  /* 0x00009c1101007387 */ /* 0x0081e40000100800 */
[----:B0-----:R-:W-:-:S04]  /*273d0*/  LOP3.LUT R17, R171, 0xffff, RZ, 0xc0, !PT ;  /* 0x0000ffffab117812 */ /* 0x001fc800078ec0ff */
[----:B------:R-:W-:Y:S01]  /*273e0*/  PRMT R17, R17, 0x3340, R18 ;  /* 0x0000334011117816 */ /* 0x000fe20000000012 */
[----:B------:R-:W-:-:S05]  /*273f0*/  @!P0 IMAD.MOV.U32 R18, RZ, RZ, R160 ;  /* 0x000000ffff128224 */ /* 0x000fca00078e00a0 */
[----:B------:R0:W3:Y:S04]  /*27400*/  @!P0 LDG.E.U8 R166, desc[UR60][R18.64] ;  /* 0x0000003c12a68981 */ /* 0x0000e8000c1e1100 */
[----:B------:R1:W-:Y:S04]  /*27410*/  STL [R1+0x1bd4], R17 ;  /* 0x001bd41101007387 */ /* 0x0003e80000100800 */
[----:B------:R-:W4:Y:S04]  /*27420*/  LDL R171, [R1+0x19f0] ;  /* 0x0019f00001ab7983 */ /* 0x000f280000100800 */
[----:B------:R-:W2:Y:S01]  /*27430*/  LDL R160, [R1+0x19f4] ;  /* 0x0019f40001a07983 */ /* 0x000ea20000100800 */
[----:B0-----:R-:W-:-:S02]  /*27440*/  LOP3.LUT R18, R172, 0xffff, RZ, 0xc0, !PT ;  /* 0x0000ffffac127812 */ /* 0x001fc400078ec0ff */
[----:B-1----:R-:W-:Y:S01]  /*27450*/  LOP3.LUT R17, R174, 0xffff, RZ, 0xc0, !PT ;  /* 0x0000ffffae117812 */ /* 0x002fe200078ec0ff */
[----:B------:R-:W4:Y:S04]  /*27460*/  LDL R19, [R1+0x1a6c] ;  /* 0x001a6c0001137983 */ /* 0x000f280000100800 */
[----:B---3--:R0:W-:Y:S04]  /*27470*/  STL [R1+0x98], R166 ;  /* 0x000098a601007387 */ /* 0x0081e80000100800 */
[----:B------:R-:W3:Y:S01]  /*27480*/  LDL R167, [R1+0x19e8] ;  /* 0x0019e80001a77983 */ /* 0x000ee20000100800 */
[----:B0-----:R-:W-:-:S03]  /*27490*/  PRMT R166, R17, 0x3340, R18 ;  /* 0x0000334011a67816 */ /* 0x001fc60000000012 */
[----:B------:R-:W4:Y:S01]  /*274a0*/  LDL R18, [R1+0x1a68] ;  /* 0x001a680001127983 */ /* 0x000f220000100800 */
[----:B------:R-:W-:Y:S02]  /*274b0*/  PRMT R17, RZ, 0x7610, R17 ;  /* 0x00007610ff117816 */ /* 0x000fe40000000011 */
[----:B----4-:R-:W-:-:S04]  /*274c0*/  @!P1 LOP3.LUT R19, R19, R18, RZ, 0x3c, !PT ;  /* 0x0000001213139212 */ /* 0x010fc800078e3cff */
[----:B------:R-:W-:-:S04]  /*274d0*/  @!P1 LOP3.LUT R18, R19, R18, RZ, 0x3c, !PT ;  /* 0x0000001213129212 */ /* 0x000fc800078e3cff */
[----:B------:R-:W-:-:S05]  /*274e0*/  @!P1 LOP3.LUT R19, R19, R18, RZ, 0x3c, !PT ;  /* 0x0000001213139212 */ /* 0x000fca00078e3cff */
[----:B------:R0:W4:Y:S04]  /*274f0*/  @!P1 LDG.E.U8 R17, desc[UR60][R18.64] ;  /* 0x0000003c12119981 */ /* 0x000128000c1e1100 */
[----:B------:R1:W-:Y:S04]  /*27500*/  STL [R1+0x1bd0], R166 ;  /* 0x001bd0a601007387 */ /* 0x0003e80000100800 */
[----:B-1----:R-:W3:Y:S04]  /*27510*/  LDL R166, [R1+0x19ec] ;  /* 0x0019ec0001a67983 */ /* 0x002ee80000100800 */
[----:B------:R-:W3:Y:S04]  /*27520*/  LDL.LU R174, [R1+0x40] ;  /* 0x0000400001ae7983 */ /* 0x000ee80000300800 */
[----:B------:R-:W3:Y:S01]  /*27530*/  LDL.LU R172, [R1+0x24] ;  /* 0x0000240001ac7983 */ /* 0x000ee20000300800 */
[----:B0-----:R-:W-:Y:S01]  /*27540*/  LOP3.LUT R18, R10, 0xffff, RZ, 0xc0, !PT ;  /* 0x0000ffff0a127812 */ /* 0x001fe200078ec0ff */
[----:B------:R-:W-:-:S02]  /*27550*/  @!P0 IMAD.MOV.U32 R19, RZ, RZ, R171 ;  /* 0x000000ffff138224 */ /* 0x000fc400078e00ab */
[----:B----4-:R0:W-:Y:S04]  /*27560*/  STL [R1+0x94], R17 ;  /* 0x0000941101007387 */ /* 0x0101e80000100800 */
[----:B------:R-:W4:Y:S01]  /*27570*/  LDL.LU R10, [R1+0x1eb0] ;  /* 0x001eb000010a7983 */ /* 0x000f220000300800 */
[----:B0-----:R-:W-:-:S03]  /*27580*/  LOP3.LUT R17, R170, 0xffff, RZ, 0xc0, !PT ;  /* 0x0000ffffaa117812 */ /* 0x001fc600078ec0ff */
[----:B------:R-:W4:Y:S01]  /*27590*/  LDL.LU R170, [R1+0x38] ;  /* 0x0000380001aa7983 */ /* 0x000f220000300800 */
[----:B------:R-:W-:Y:S02]  /*275a0*/  PRMT R18, R17, 0x3340, R18 ;  /* 0x0000334011127816 */ /* 0x000fe40000000012 */
[----:B------:R-:W-:-:S03]  /*275b0*/  PRMT R17, RZ, 0x7610, R17 ;  /* 0x00007610ff117816 */ /* 0x000fc60000000011 */
[----:B------:R2:W-:Y:S04]  /*275c0*/  STL [R1+0x1bcc], R18 ;  /* 0x001bcc1201007387 */ /* 0x0005e80000100800 */
[----:B------:R-:W4:Y:S01]  /*275d0*/  LDL R171, [R1+0x1974] ;  /* 0x0019740001ab7983 */ /* 0x000f220000100800 */
[----:B--2---:R-:W-:-:S03]  /*275e0*/  @!P0 IMAD.MOV.U32 R18, RZ, RZ, R160 ;  /* 0x000000ffff128224 */ /* 0x004fc600078e00a0 */
[----:B------:R-:W2:Y:S04]  /*275f0*/  LDL.LU R160, [R1+0x1c] ;  /* 0x00001c0001a07983 */ /* 0x000ea80000300800 */
[----:B------:R0:W2:Y:S02]  /*27600*/  @!P0 LDG.E.U8 R17, desc[UR60][R18.64] ;  /* 0x0000003c12118981 */ /* 0x0000a4000c1e1100 */
[----:B0-----:R-:W-:Y:S01]  /*27610*/  LOP3.LUT R18, R175, 0xffff, RZ, 0xc0, !PT ;  /* 0x0000ffffaf127812 */ /* 0x001fe200078ec0ff */
[----:B---3--:R-:W-:Y:S01]  /*27620*/  @!P1 IMAD.MOV.U32 R19, RZ, RZ, R167 ;  /* 0x000000ffff139224 */ /* 0x008fe200078e00a7 */
[----:B----4-:R-:W-:Y:S01]  /*27630*/  PRMT R10, RZ, 0x7610, R10 ;  /* 0x00007610ff0a7816 */ /* 0x010fe2000000000a */
[----:B--2---:R0:W-:Y:S02]  /*27640*/  STL [R1+0x8c], R17 ;  /* 0x00008c1101007387 */ /* 0x0041e40000100800 */
[----:B0-----:R-:W-:-:S04]  /*27650*/  LOP3.LUT R17, R173, 0xffff, RZ, 0xc0, !PT ;  /* 0x0000ffffad117812 */ /* 0x001fc800078ec0ff */
[----:B------:R-:W-:Y:S02]  /*27660*/  PRMT R18, R17, 0x3340, R18 ;  /* 0x0000334011127816 */ /* 0x000fe40000000012 */
[----:B------:R-:W2:Y:S04]  /*27670*/  LDL.LU R17, [R1+0x28] ;  /* 0x0000280001117983 */ /* 0x000ea80000300800 */
[----:B------:R0:W-:Y:S04]  /*27680*/  STL [R1+0x1bc8], R18 ;  /* 0x001bc81201007387 */ /* 0x0001e80000100800 */
[----:B------:R-:W3:Y:S01]  /*27690*/  LDL R167, [R1+0x1968] ;  /* 0x0019680001a77983 */ /* 0x000ee20000100800 */
[----:B0-----:R-:W-:-:S03]  /*276a0*/  @!P1 IMAD.MOV.U32 R18, RZ, RZ, R166 ;  /* 0x000000ffff129224 */ /* 0x001fc600078e00a6 */
[----:B------:R-:W4:Y:S04]  /*276b0*/  LDL R166, [R1+0x196c] ;  /* 0x00196c0001a67983 */ /* 0x000f280000100800 */
[----:B------:R-:W4:Y:S04]  /*276c0*/  LDL.LU R173, [R1+0x60] ;  /* 0x0000600001ad7983 */ /* 0x000f280000300800 */
[----:B------:R-:W4:Y:S04]  /*276d0*/  LDL.LU R175, [R1+0x34] ;  /* 0x0000340001af7983 */ /* 0x000f280000300800 */
[----:B------:R-:W3:Y:S04]  /*276e0*/  @!P1 LDG.E.U8 R10, desc[UR60][R18.64] ;  /* 0x0000003c120a9981 */ /* 0x000ee8000c1e1100 */
[----:B------:R-:W4:Y:S04]  /*276f0*/  LDL.LU R18, [R1+0xc] ;  /* 0x00000c0001127983 */ /* 0x000f280000300800 */
[----:B------:R-:W4:Y:S01]  /*27700*/  LDL R19, [R1+0x1970] ;  /* 0x0019700001137983 */ /* 0x000f220000100800 */
[----:B------:R-:W-:-:S02]  /*27710*/  PRMT R168, RZ, 0x7610, R168 ;  /* 0x00007610ffa87816 */ /* 0x000fc400000000a8 */
[----:B------:R-:W-:Y:S02]  /*27720*/  PRMT R157, RZ, 0x7610, R157 ;  /* 0x00007610ff9d7816 */ /* 0x000fe4000000009d */
[----:B--2---:R-:W-:Y:S01]  /*27730*/  LOP3.LUT R17, R17, 0xffff, RZ, 0xc0, !PT ;  /* 0x0000ffff11117812 */ /* 0x004fe200078ec0ff */
[----:B---3--:R-:W-:Y:S01]  /*27740*/  STL [R1+0x1ce8], R10 ;  /* 0x001ce80a01007387 */ /* 0x008fe20000100800 */
[----:B----4-:R-:W-:-:S04]  /*27750*/  LOP3.LUT R18, R18, 0xffff, RZ, 0xc0, !PT ;  /* 0x0000ffff12127812 */ /* 0x010fc800078ec0ff */
[----:B------:R-:W-:Y:S01]  /*27760*/  PRMT R17, R17, 0x3340, R18 ;  /* 0x0000334011117816 */ /* 0x000fe20000000012 */
[----:B------:R-:W-:-:S04]  /*27770*/  @!P0 IMAD.MOV.U32 R18, RZ, RZ, R171 ;  /* 0x000000ffff128224 */ /* 0x000fc800078e00ab */
[----:B------:R0:W-:Y:S04]  /*27780*/  STL [R1+0x1bc4], R17 ;  /* 0x001bc41101007387 */ /* 0x0001e80000100800 */
[----:B------:R1:W2:Y:S04]  /*27790*/  @!P0 LDG.E.U8 R168, desc[UR60][R18.64] ;  /* 0x0000003c12a88981 */ /* 0x0002a8000c1e1100 */
[----:B------:R-:W3:Y:S01]  /*277a0*/  LDL.LU R171, [R1+0x2c] ;  /* 0x00002c0001ab7983 */ /* 0x000ee20000300800 */
[----:B0-----:R-:W-:Y:S02]  /*277b0*/  LOP3.LUT R17, R174, 0xffff, RZ, 0xc0, !PT ;  /* 0x0000ffffae117812 */ /* 0x001fe400078ec0ff */
[----:B-1----:R-:W-:Y:S01]  /*277c0*/  LOP3.LUT R18, R172, 0xffff, RZ, 0xc0, !PT ;  /* 0x0000ffffac127812 */ /* 0x002fe200078ec0ff */
[----:B------:R-:W-:Y:S01]  /*277d0*/  @!P1 IMAD.MOV.U32 R19, RZ, RZ, R167 ;  /* 0x000000ffff139224 */ /* 0x000fe200078e00a7 */
[----:B------:R-:W4:Y:S02]  /*277e0*/  LDL.LU R172, [R1+0x74] ;  /* 0x0000740001ac7983 */ /* 0x000f240000300800 */
[----:B------:R-:W-:Y:S01]  /*277f0*/  PRMT R17, R17, 0x3340, R18 ;  /* 0x0000334011117816 */ /* 0x000fe20000000012 */
[----:B------:R-:W-:-:S05]  /*27800*/  @!P1 IMAD.MOV.U32 R18, RZ, RZ, R166 ;  /* 0x000000ffff129224 */ /* 0x000fca00078e00a6 */
[----:B------:R0:W2:Y:S04]  /*27810*/  @!P1 LDG.E.U8 R157, desc[UR60][R18.64] ;  /* 0x0000003c129d9981 */ /* 0x0000a8000c1e1100 */
[----:B------:R1:W-:Y:S04]  /*27820*/  STL [R1+0x1bc0], R17 ;  /* 0x001bc01101007387 */ /* 0x0003e80000100800 */
[----:B------:R-:W3:Y:S04]  /*27830*/  LDL R167, [R1+0x18e8] ;  /* 0x0018e80001a77983 */ /* 0x000ee80000100800 */
[----:B------:R-:W4:Y:S04]  /*27840*/  LDL R166, [R1+0x18ec] ;  /* 0x0018ec0001a67983 */ /* 0x000f280000100800 */
[----:B------:R-:W4:Y:S01]  /*27850*/  LDL.LU R174, [R1+0x54] ;  /* 0x0000540001ae7983 */ /* 0x000f220000300800 */
[----:B0-----:R-:W-:-:S02]  /*27860*/  LOP3.LUT R18, R160, 0xffff, RZ, 0xc0, !PT ;  /* 0x0000ffffa0127812 */ /* 0x001fc400078ec0ff */
[----:B-1----:R-:W-:Y:S01]  /*27870*/  LOP3.LUT R17, R170, 0xffff, RZ, 0xc0, !PT ;  /* 0x0000ffffaa117812 */ /* 0x002fe200078ec0ff */
[----:B------:R-:W3:Y:S04]  /*27880*/  LDL R19, [R1+0x18f4] ;  /* 0x0018f40001137983 */ /* 0x000ee80000100800 */
[----:B------:R-:W4:Y:S04]  /*27890*/  LDL.LU R170, [R1+0x6c] ;  /* 0x00006c0001aa7983 */ /* 0x000f280000300800 */
[----:B--2---:R0:W-:Y:S02]  /*278a0*/  STL [R1+0x84], R157 ;  /* 0x0000849d01007387 */ /* 0x0041e40000100800 */
[----:B0-----:R-:W-:-:S02]  /*278b0*/  PRMT R157, R17, 0x3340, R18 ;  /* 0x00003340119d7816 */ /* 0x001fc40000000012 */
[----:B------:R-:W3:Y:S01]  /*278c0*/  LDL R18, [R1+0x18f0] ;  /* 0x0018f00001127983 */ /* 0x000ee20000100800 */
[----:B------:R-:W-:Y:S02]  /*278d0*/  PRMT R17, RZ, 0x7610, R17 ;  /* 0x00007610ff117816 */ /* 0x000fe40000000011 */
[----:B---3--:R-:W-:-:S04]  /*278e0*/  @!P0 LOP3.LUT R19, R19, R18, RZ, 0x3c, !PT ;  /* 0x0000001213138212 */ /* 0x008fc800078e3cff */
[----:B------:R-:W-:-:S04]  /*278f0*/  @!P0 LOP3.LUT R18, R19, R18, RZ, 0x3c, !PT ;  /* 0x0000001213128212 */ /* 0x000fc800078e3cff */
[----:B------:R-:W-:-:S05]  /*27900*/  @!P0 LOP3.LUT R19, R19, R18, RZ, 0x3c, !PT ;  /* 0x0000001213138212 */ /* 0x000fca00078e3cff */
[----:B------:R0:W2:Y:S04]  /*27910*/  @!P0 LDG.E.U8 R17, desc[UR60][R18.64] ;  /* 0x0000003c12118981 */ /* 0x0000a8000c1e1100 */
[----:B------:R1:W-:Y:S04]  /*27920*/  STL [R1+0x88], R168 ;  /* 0x000088a801007387 */ /* 0x0003e80000100800 */
[----:B-1----:R-:W3:Y:S04]  /*27930*/  LDL R168, [R1+0x86c] ;  /* 0x00086c0001a87983 */ /* 0x002ee80000100800 */
[----:B------:R1:W-:Y:S01]  /*27940*/  STL [R1+0x1bb8], R157 ;  /* 0x001bb89d01007387 */ /* 0x0003e20000100800 */
[----:B0-----:R-:W-:-:S03]  /*27950*/  LOP3.LUT R18, R175, 0xffff, RZ, 0xc0, !PT ;  /* 0x0000ffffaf127812 */ /* 0x001fc600078ec0ff */
[----:B-1----:R-:W3:Y:S04]  /*27960*/  LDL R157, [R1+0x870] ;  /* 0x00087000019d7983 */ /* 0x002ee80000100800 */
[----:B------:R-:W3:Y:S01]  /*27970*/  LDL.LU R160, [R1+0x3c] ;  /* 0x00003c0001a07983 */ /* 0x000ee20000300800 */
[----:B------:R-:W-:Y:S01]  /*27980*/  PRMT R11, RZ, 0x7610, R11 ;  /* 0x00007610ff0b7816 */ /* 0x000fe2000000000b */
[----:B------:R-:W-:Y:S02]  /*27990*/  @!P1 IMAD.MOV.U32 R19, RZ, RZ, R167 ;  /* 0x000000ffff139224 */ /* 0x000fe400078e00a7 */
[----:B--2---:R0:W-:Y:S02]  /*279a0*/  STL [R1+0x44], R17 ;  /* 0x0000441101007387 */ /* 0x0041e40000100800 */
[----:B0-----:R-:W-:-:S04]  /*279b0*/  LOP3.LUT R17, R173, 0xffff, RZ, 0xc0, !PT ;  /* 0x0000ffffad117812 */ /* 0x001fc800078ec0ff */
[----:B------:R-:W-:Y:S02]  /*279c0*/  PRMT R18, R17, 0x3340, R18 ;  /* 0x0000334011127816 */ /* 0x000fe40000000012 */
[----:B------:R-:W2:Y:S04]  /*279d0*/  LDL.LU R17, [R1+0x58] ;  /* 0x0000580001117983 */ /* 0x000ea80000300800 */
[----:B------:R4:W-:Y:S04]  /*279e0*/  STL [R1+0x1bb0], R18 ;  /* 0x001bb01201007387 */ /* 0x0009e80000100800 */
[----:B------:R-:W2:Y:S01]  /*279f0*/  LDL R167, [R1+0x864] ;  /* 0x0008640001a77983 */ /* 0x000ea20000100800 */
[----:B----4-:R-:W-:-:S03]  /*27a00*/  @!P1 IMAD.MOV.U32 R18, RZ, RZ, R166 ;  /* 0x000000ffff129224 */ /* 0x010fc600078e00a6 */
[----:B------:R-:W4:Y:S04]  /*27a10*/  LDL R166, [R1+0x868] ;  /* 0x0008680001a67983 */ /* 0x000f280000100800 */
[----:B------:R0:W4:Y:S01]  /*27a20*/  @!P1 LDG.E.U8 R11, desc[UR60][R18.64] ;  /* 0x0000003c120b9981 */ /* 0x000122000c1e1100 */
[----:B------:R-:W-:-:S03]  /*27a30*/  PRMT R156, RZ, 0x7610, R156 ;  /* 0x00007610ff9c7816 */ /* 0x000fc6000000009c */
[----:B------:R-:W4:Y:S04]  /*27a40*/  LDL.LU R173, [R1+0x334] ;  /* 0x0003340001ad7983 */ /* 0x000f280000300800 */
[----:B------:R-:W4:Y:S01]  /*27a50*/  LDL.LU R175, [R1+0x68] ;  /* 0x0000680001af7983 */ /* 0x000f220000300800 */
[----:B0-----:R-:W-:Y:S01]  /*27a60*/  LOP3.LUT R18, R171, 0xffff, RZ, 0xc0, !PT ;  /* 0x0000ffffab127812 */ /* 0x001fe200078ec0ff */
[----:B---3--:R-:W-:Y:S01]  /*27a70*/  @!P0 IMAD.MOV.U32 R19, RZ, RZ, R168 ;  /* 0x000000ffff138224 */ /* 0x008fe200078e00a8 */
[----:B------:R-:W-:Y:S02]  /*27a80*/  PRMT R158, RZ, 0x7610, R158 ;  /* 0x00007610ff9e7816 */ /* 0x000fe4000000009e */
[----:B--2---:R-:W-:-:S04]  /*27a90*/  LOP3.LUT R17, R17, 0xffff, RZ, 0xc0, !PT ;  /* 0x0000ffff11117812 */ /* 0x004fc800078ec0ff */
[----:B------:R-:W-:Y:S01]  /*27aa0*/  PRMT R17, R17, 0x3340, R18 ;  /* 0x0000334011117816 */ /* 0x000fe20000000012 */
[----:B------:R-:W-:-:S05]  /*27ab0*/  @!P0 IMAD.MOV.U32 R18, RZ, RZ, R157 ;  /* 0x000000ffff128224 */ /* 0x000fca00078e009d */
[----:B------:R0:W2:Y:S04]  /*27ac0*/  @!P0 LDG.E.U8 R156, desc[UR60][R18.64] ;  /* 0x0000003c129c8981 */ /* 0x0000a8000c1e1100 */
[----:B----4-:R1:W-:Y:S01]  /*27ad0*/  STL [R1+0x40], R11 ;  /* 0x0000400b01007387 */ /* 0x0103e20000100800 */
[----:B0-----:R-:W-:-:S03]  /*27ae0*/  LOP3.LUT R18, R174, 0xffff, RZ, 0xc0, !PT ;  /* 0x0000ffffae127812 */ /* 0x001fc600078ec0ff */
[----:B-1----:R-:W3:Y:S04]  /*27af0*/  LDL.LU R11, [R1+0x1eac] ;  /* 0x001eac00010b7983 */ /* 0x002ee80000300800 */
[----:B------:R0:W-:Y:S01]  /*27b00*/  STL [R1+0x1bbc], R17 ;  /* 0x001bbc1101007387 */ /* 0x0001e20000100800 */
[----:B------:R-:W-:-:S03]  /*27b10*/  @!P1 IMAD.MOV.U32 R19, RZ, RZ, R167 ;  /* 0x000000ffff139224 */ /* 0x000fc600078e00a7 */
[----:B------:R-:W4:Y:S01]  /*27b20*/  LDL R157, [R1+0x7ec] ;  /* 0x0007ec00019d7983 */ /* 0x000f220000100800 */
[----:B0-----:R-:W-:-:S04]  /*27b30*/  LOP3.LUT R17, R172, 0xffff, RZ, 0xc0, !PT ;  /* 0x0000ffffac117812 */ /* 0x001fc800078ec0ff */
[----:B------:R-:W-:Y:S01]  /*27b40*/  PRMT R17, R17, 0x3340, R18 ;  /* 0x0000334011117816 */ /* 0x000fe20000000012 */
[----:B------:R-:W-:-:S05]  /*27b50*/  @!P1 IMAD.MOV.U32 R18, RZ, RZ, R166 ;  /* 0x000000ffff129224 */ /* 0x000fca00078e00a6 */
[----:B------:R-:W3:Y:S04]  /*27b60*/  @!P1 LDG.E.U8 R158, desc[UR60][R18.64] ;  /* 0x0000003c129e9981 */ /* 0x000ee8000c1e1100 */
[----:B--2---:R0:W-:Y:S04]  /*27b70*/  STL [R1+0xc], R156 ;  /* 0x00000c9c01007387 */ /* 0x0041e80000100800 */
[----:B0-----:R-:W2:Y:S04]  /*27b80*/  LDL R156, [R1+0x7f0] ;  /* 0x0007f000019c7983 */ /* 0x001ea80000100800 */
[----:B------:R-:W2:Y:S04]  /*27b90*/  LDL.LU R171, [R1+0x324] ;  /* 0x0003240001ab7983 */ /* 0x000ea80000300800 */
[----:B------:R-:W2:Y:S04]  /*27ba0*/  LDL.LU R172, [R1+0x5c] ;  /* 0x00005c0001ac7983 */ /* 0x000ea80000300800 */
[----:B------:R-:W-:Y:S04]  /*27bb0*/  STL [R1+0x1bb4], R17 ;  /* 0x001bb41101007387 */ /* 0x000fe80000100800 */
[----:B------:R-:W2:Y:S04]  /*27bc0*/  LDL R166, [R1+0x7e4] ;  /* 0x0007e40001a67983 */ /* 0x000ea80000100800 */
[----:B---3--:R0:W-:Y:S04]  /*27bd0*/  STL [R1+0x8], R158 ;  /* 0x0000089e01007387 */ /* 0x0081e80000100800 */
[----:B0-----:R-:W3:Y:S01]  /*27be0*/  LDL R158, [R1+0x7e8] ;  /* 0x0007e800019e7983 */ /* 0x001ee20000100800 */
[----:B------:R-:W-:-:S02]  /*27bf0*/  LOP3.LUT R17, R170, 0xffff, RZ, 0xc0, !PT ;  /* 0x0000ffffaa117812 */ /* 0x000fc400078ec0ff */
[----:B------:R-:W-:Y:S02]  /*27c00*/  LOP3.LUT R18, R160, 0xffff, RZ, 0xc0, !PT ;  /* 0x0000ffffa0127812 */ /* 0x000fe400078ec0ff */
[----:B------:R-:W-:Y:S01]  /*27c10*/  PRMT R239, RZ, 0x7610, R239 ;  /* 0x00007610ffef7816 */ /* 0x000fe200000000ef */
[----:B----4-:R-:W-:Y:S01]  /*27c20*/  @!P0 IMAD.MOV.U32 R19, RZ, RZ, R157 ;  /* 0x000000ffff138224 */ /* 0x010fe200078e009d */
[----:B------:R-:W4:Y:S01]  /*27c30*/  LDL.LU R167, [R1+0x344] ;  /* 0x0003440001a77983 */ /* 0x000f220000300800 */
[----:B------:R-:W-:-:S03]  /*27c40*/  PRMT R17, R17, 0x3340, R18 ;  /* 0x0000334011117816 */ /* 0x000fc60000000012 */
[----:B------:R-:W4:Y:S04]  /*27c50*/  LDL.LU R174, [R1+0x320] ;  /* 0x0003200001ae7983 */ /* 0x000f280000300800 */
[----:B------:R0:W-:Y:S04]  /*27c60*/  STL [R1+0x1bac], R17 ;  /* 0x001bac1101007387 */ /* 0x0001e80000100800 */
[----:B------:R-:W4:Y:S01]  /*27c70*/  LDL R157, [R1+0x76c] ;  /* 0x00076c00019d7983 */ /* 0x000f220000100800 */
[----:B------:R-:W-:Y:S02]  /*27c80*/  PRMT R238, RZ, 0x7610, R238 ;  /* 0x00007610ffee7816 */ /* 0x000fe400000000ee */
[----:B0-----:R-:W-:Y:S01]  /*27c90*/  LOP3.LUT R17, R173, 0xffff, RZ, 0xc0, !PT ;  /* 0x0000ffffad117812 */ /* 0x001fe200078ec0ff */
[----:B--2---:R-:W-:-:S02]  /*27ca0*/  @!P0 IMAD.MOV.U32 R18, RZ, RZ, R156 ;  /* 0x000000ffff128224 */ /* 0x004fc400078e009c */
[----:B------:R-:W2:Y:S04]  /*27cb0*/  LDL R156, [R1+0x770] ;  /* 0x00077000019c7983 */ /* 0x000ea80000100800 */
[----:B------:R0:W2:Y:S04]  /*27cc0*/  @!P0 LDG.E.U8 R239, desc[UR60][R18.64] ;  /* 0x0000003c12ef8981 */ /* 0x0000a8000c1e1100 */
[----:B------:R-:W2:Y:S01]  /*27cd0*/  LDL.LU R170, [R1+0x33c] ;  /* 0x00033c0001aa7983 */ /* 0x000ea20000300800 */
[----:B0-----:R-:W-:Y:S01]  /*27ce0*/  LOP3.LUT R18, R175, 0xffff, RZ, 0xc0, !PT ;  /* 0x0000ffffaf127812 */ /* 0x001fe200078ec0ff */
[----:B------:R-:W-:-:S03]  /*27cf0*/  @!P1 IMAD.MOV.U32 R19, RZ, RZ, R166 ;  /* 0x000000ffff139224 */ /* 0x000fc600078e00a6 */
[----:B------:R-:W-:Y:S01]  /*27d00*/  PRMT R17, R17, 0x3340, R18 ;  /* 0x0000334011117816 */ /* 0x000fe20000000012 */
[----:B---3--:R-:W-:-:S05]  /*27d10*/  @!P1 IMAD.MOV.U32 R18, RZ, RZ, R158 ;  /* 0x000000ffff129224 */ /* 0x008fca00078e009e */
[----:B------:R0:W3:Y:S01]  /*27d20*/  @!P1 LDG.E.U8 R238, desc[UR60][R18.64] ;  /* 0x0000003c12ee9981 */ /* 0x0000e2000c1e1100 */
[----:B------:R-:W-:Y:S02]  /*27d30*/  PRMT R154, RZ, 0x7610, R154 ;  /* 0x00007610ff9a7816 */ /* 0x000fe4000000009a */
[----:B0-----:R-:W-:Y:S01]  /*27d40*/  LOP3.LUT R18, R172, 0xffff, RZ, 0xc0, !PT ;  /* 0x0000ffffac127812 */ /* 0x001fe200078ec0ff */
[----:B----4-:R-:W-:Y:S01]  /*27d50*/  @!P0 IMAD.MOV.U32 R19, RZ, RZ, R157 ;  /* 0x000000ffff138224 */ /* 0x010fe200078e009d */
[----:B--2---:R-:W-:Y:S04]  /*27d60*/  STL [R1+0x1cec], R239 ;  /* 0x001cecef01007387 */ /* 0x004fe80000100800 */
[----:B------:R-:W2:Y:S04]  /*27d70*/  LDL.LU R160, [R1+0x70] ;  /* 0x0000700001a07983 */ /* 0x000ea80000300800 */
[----:B------:R0:W-:Y:S04]  /*27d80*/  STL [R1+0x1ba8], R17 ;  /* 0x001ba81101007387 */ /* 0x0001e80000100800 */
[----:B------:R-:W4:Y:S04]  /*27d90*/  LDL R166, [R1+0x764] ;  /* 0x0007640001a67983 */ /* 0x000f280000100800 */
[----:B------:R-:W2:Y:S04]  /*27da0*/  LDL R158, [R1+0x768] ;  /* 0x00076800019e7983 */ /* 0x000ea80000100800 */
[----:B------:R-:W2:Y:S04]  /*27db0*/  LDL.LU R173, [R1+0x364] ;  /* 0x0003640001ad7983 */ /* 0x000ea80000300800 */
[----:B------:R-:W2:Y:S01]  /*27dc0*/  LDL.LU R175, [R1+0x338] ;  /* 0x0003380001af7983 */ /* 0x000ea20000300800 */
[----:B0-----:R-:W-:-:S04]  /*27dd0*/  LOP3.LUT R17, R171, 0xffff, RZ, 0xc0, !PT ;  /* 0x0000ffffab117812 */ /* 0x001fc800078ec0ff */
[----:B------:R-:W-:Y:S01]  /*27de0*/  PRMT R17, R17, 0x3340, R18 ;  /* 0x0000334011117816 */ /* 0x000fe20000000012 */
[----:B------:R-:W-:-:S05]  /*27df0*/  @!P0 IMAD.MOV.U32 R18, RZ, RZ, R156 ;  /* 0x000000ffff128224 */ /* 0x000fca00078e009c */
[----:B------:R0:W2:Y:S04]  /*27e00*/  @!P0 LDG.E.U8 R154, desc[UR60][R18.64] ;  /* 0x0000003c129a8981 */ /* 0x0000a8000c1e1100 */
[----:B---3--:R-:W-:Y:S04]  /*27e10*/  STL [R1+0x1cf0], R238 ;  /* 0x001cf0ee01007387 */ /* 0x008fe80000100800 */
[----:B------:R1:W-:Y:S04]  /*27e20*/  STL [R1+0x1ba4], R17 ;  /* 0x001ba41101007387 */ /* 0x0003e80000100800 */
[----:B------:R-:W3:Y:S04]  /*27e30*/  LDL R157, [R1+0x1ae0] ;  /* 0x001ae000019d7983 */ /* 0x000ee80000100800 */
[----:B------:R-:W3:Y:S01]  /*27e40*/  LDL R156, [R1+0x1ae4] ;  /* 0x001ae400019c7983 */ /* 0x000ee20000100800 */
[----:B0-----:R-:W-:-:S02]  /*27e50*/  LOP3.LUT R18, R174, 0xffff, RZ, 0xc0, !PT ;  /* 0x0000ffffae127812 */ /* 0x001fc400078ec0ff */
[----:B------:R-:W-:Y:S01]  /*27e60*/  PRMT R153, RZ, 0x7610, R153 ;  /* 0x00007610ff997816 */ /* 0x000fe20000000099 */
[----:B------:R-:W3:Y:S04]  /*27e70*/  LDL.LU R171, [R1+0x354] ;  /* 0x0003540001ab7983 */ /* 0x000ee80000300800 */
[----:B------:R-:W3:Y:S01]  /*27e80*/  LDL.LU R172, [R1+0x330] ;  /* 0x0003300001ac7983 */ /* 0x000ee20000300800 */
[----:B-1----:R-:W-:-:S04]  /*27e90*/  LOP3.LUT R17, R167, 0xffff, RZ, 0xc0, !PT ;  /* 0x0000ffffa7117812 */ /* 0x002fc800078ec0ff */
[----:B------:R-:W-:Y:S02]  /*27ea0*/  PRMT R17, R17, 0x3340, R18 ;  /* 0x0000334011117816 */ /* 0x000fe40000000012 */
[----:B------:R-:W-:Y:S01]  /*27eb0*/  PRMT R10, RZ, 0x7610, R10 ;  /* 0x00007610ff0a7816 */ /* 0x000fe2000000000a */
[----:B----4-:R-:W-:Y:S02]  /*27ec0*/  @!P1 IMAD.MOV.U32 R19, RZ, RZ, R166 ;  /* 0x000000ffff139224 */ /* 0x010fe400078e00a6 */
[----:B--2---:R-:W-:-:S05]  /*27ed0*/  @!P1 IMAD.MOV.U32 R18, RZ, RZ, R158 ;  /* 0x000000ffff129224 */ /* 0x004fca00078e009e */
[----:B------:R0:W2:Y:S02]  /*27ee0*/  @!P1 LDG.E.U8 R153, desc[UR60][R18.64] ;  /* 0x0000003c12999981 */ /* 0x0000a4000c1e1100 */
[----:B0-----:R-:W-:Y:S02]  /*27ef0*/  LOP3.LUT R18, R160, 0xffff, RZ, 0xc0, !PT ;  /* 0x0000ffffa0127812 */ /* 0x001fe400078ec0ff */
[----:B------:R-:W-:Y:S04]  /*27f00*/  STL [R1+0x1cf4], R154 ;  /* 0x001cf49a01007387 */ /* 0x000fe80000100800 */
[----:B------:R0:W-:Y:S04]  /*27f10*/  STL [R1+0x1ba0], R17 ;  /* 0x001ba01101007387 */ /* 0x0001e80000100800 */
[----:B------:R-:W4:Y:S04]  /*27f20*/  LDL.LU R174, [R1+0x374] ;  /* 0x0003740001ae7983 */ /* 0x000f280000300800 */
[----:B------:R-:W4:Y:S01]  /*27f30*/  LDL.LU R158, [R1+0x350] ;  /* 0x00035000019e7983 */ /* 0x000f220000300800 */
[----:B0-----:R-:W-:-:S04]  /*27f40*/  LOP3.LUT R17, R170, 0xffff, RZ, 0xc0, !PT ;  /* 0x0000ffffaa117812 */ /* 0x001fc800078ec0ff */
[----:B------:R-:W-:Y:S01]  /*27f50*/  PRMT R17, R17, 0x3340, R18 ;  /* 0x0000334011117816 */ /* 0x000fe20000000012 */
[----:B---3--:R-:W-:Y:S02]  /*27f60*/  @!P0 IMAD.MOV.U32 R19, RZ, RZ, R157 ;  /* 0x000000ffff138224 */ /* 0x008fe400078e009d */
[----:B------:R-:W-:-:S05]  /*27f70*/  @!P0 IMAD.MOV.U32 R18, RZ, RZ, R156 ;  /* 0x000000ffff128224 */ /* 0x000fca00078e009c */
[----:B------:R-:W3:Y:S04]  /*27f80*/  @!P0 LDG.E.U8 R10, desc[UR60][R18.64] ;  /* 0x0000003c120a8981 */ /* 0x000ee8000c1e1100 */
[----:B--2---:R-:W-:Y:S04]  /*27f90*/  STL [R1+0x1cf8], R153 ;  /* 0x001cf89901007387 */ /* 0x004fe80000100800 */
[----:B------:R-:W2:Y:S04]  /*27fa0*/  LDL R167, [R1+0x1ad8] ;  /* 0x001ad80001a77983 */ /* 0x000ea80000100800 */
[----:B------:R-:W4:Y:S04]  /*27fb0*/  LDL R166, [R1+0x1adc] ;  /* 0x001adc0001a67983 */ /* 0x000f280000100800 */
[----:B------:R-:W4:Y:S04]  /*27fc0*/  LDL.LU R170, [R1+0x36c] ;  /* 0x00036c0001aa7983 */ /* 0x000f280000300800 */
[----:B------:R-:W-:Y:S04]  /*27fd0*/  STL [R1+0x1b9c], R17 ;  /* 0x001b9c1101007387 */ /* 0x000fe80000100800 */
[----:B------:R-:W4:Y:S04]  /*27fe0*/  LDL R160, [R1+0x1a60] ;  /* 0x001a600001a07983 */ /* 0x000f280000100800 */
[----:B------:R-:W4:Y:S04]  /*27ff0*/  LDL R157, [R1+0x1a64] ;  /* 0x001a6400019d7983 */ /* 0x000f280000100800 */
[----:B------:R-:W4:Y:S04]  /*28000*/  LDL R156, [R1+0x1a58] ;  /* 0x001a5800019c7983 */ /* 0x000f280000100800 */
[----:B---3--:R0:W-:Y:S04]  /*28010*/  STL [R1+0x74], R10 ;  /* 0x0000740a01007387 */ /* 0x0081e80000100800 */
[----:B0-----:R-:W3:Y:S01]  /*28020*/  LDL R10, [R1+0x1a5c] ;  /* 0x001a5c00010a7983 */ /* 0x001ee20000100800 */
[----:B------:R-:W-:-:S02]  /*28030*/  LOP3.LUT R17, R173, 0xffff, RZ, 0xc0, !PT ;  /* 0x0000ffffad117812 */ /* 0x000fc400078ec0ff */
[----:B------:R-:W-:Y:S02]  /*28040*/  LOP3.LUT R18, R175, 0xffff, RZ, 0xc0, !PT ;  /* 0x0000ffffaf127812 */ /* 0x000fe400078ec0ff */
[----:B------:R-:W-:Y:S02]  /*28050*/  PRMT R165, RZ, 0x7610, R165 ;  /* 0x00007610ffa57816 */ /* 0x000fe400000000a5 */
[----:B------:R-:W-:-:S05]  /*28060*/  PRMT R17, R17, 0x3340, R18 ;  /* 0x0000334011117816 */ /* 0x000fca0000000012 */
[----:B------:R0:W-:Y:S01]  /*28070*/  STL [R1+0x1b98], R17 ;  /* 0x001b981101007387 */ /* 0x0001e20000100800 */
[----:B------:R-:W-:-:S03]  /*28080*/  PRMT R161, RZ, 0x7610, R161 ;  /* 0x00007610ffa17816 */ /* 0x000fc600000000a1 */
[----:B------:R-:W3:Y:S04]  /*28090*/  LDL.LU R173, [R1+0x394] ;  /* 0x0003940001ad7983 */ /* 0x000ee80000300800 */
[----:B------:R-:W3:Y:S01]  /*280a0*/  LDL.LU R175, [R1+0x368] ;  /* 0x0003680001af7983 */ /* 0x000ee20000300800 */
[----:B0-----:R-:W-:Y:S02]  /*280b0*/  LOP3.LUT R17, R171, 0xffff, RZ, 0xc0, !PT ;  /* 0x0000ffffab117812 */ /* 0x001fe400078ec0ff */
[----:B------:R-:W-:Y:S01]  /*280c0*/  PRMT R159, RZ, 0x7610, R159 ;  /* 0x00007610ff9f7816 */ /* 0x000fe2000000009f */
[----:B--2---:R-:W-:Y:S02]  /*280d0*/  @!P1 IMAD.MOV.U32 R19, RZ, RZ, R167 ;  /* 0x000000ffff139224 */ /* 0x004fe400078e00a7 */
[----:B----4-:R-:W-:-:S05]  /*280e0*/  @!P1 IMAD.MOV.U32 R18, RZ, RZ, R166 ;  /* 0x000000ffff129224 */ /* 0x010fca00078e00a6 */
[----:B------:R0:W2:Y:S02]  /*280f0*/  @!P1 LDG.E.U8 R165, desc[UR60][R18.64] ;  /* 0x0000003c12a59981 */ /* 0x0000a4000c1e1100 */
[----:B0-----:R-:W-:Y:S01]  /*28100*/  LOP3.LUT R18, R172, 0xffff, RZ, 0xc0, !PT ;  /* 0x0000ffffac127812 */ /* 0x001fe200078ec0ff */
[----:B------:R-:W-:Y:S01]  /*28110*/  @!P0 IMAD.MOV.U32 R19, RZ, RZ, R160 ;  /* 0x000000ffff138224 */ /* 0x000fe200078e00a0 */
[----:B------:R-:W4:Y:S02]  /*28120*/  LDL.LU R172, [R1+0x384] ;  /* 0x0003840001ac7983 */ /* 0x000f240000300800 */
[----:B------:R-:W-:Y:S01]  /*28130*/  PRMT R17, R17, 0x3340, R18 ;  /* 0x0000334011117816 */ /* 0x000fe20000000012 */
[----:B------:R-:W-:-:S04]  /*28140*/  @!P0 IMAD.MOV.U32 R18, RZ, RZ, R157 ;  /* 0x000000ffff128224 */ /* 0x000fc800078e009d */
[----:B------:R0:W-:Y:S04]  /*28150*/  STL [R1+0x1b94], R17 ;  /* 0x001b941101007387 */ /* 0x0001e80000100800 */
[----:B------:R1:W2:Y:S04]  /*28160*/  @!P0 LDG.E.U8 R161, desc[UR60][R18.64] ;  /* 0x0000003c12a18981 */ /* 0x0002a8000c1e1100 */
[----:B------:R-:W4:Y:S04]  /*28170*/  LDL R160, [R1+0x19e0] ;  /* 0x0019e00001a07983 */ /* 0x000f280000100800 */
[----:B------:R-:W4:Y:S01]  /*28180*/  LDL R157, [R1+0x19e4] ;  /* 0x0019e400019d7983 */ /* 0x000f220000100800 */
[----:B0-----:R-:W-:-:S02]  /*28190*/  LOP3.LUT R17, R174, 0xffff, RZ, 0xc0, !PT ;  /* 0x0000ffffae117812 */ /* 0x001fc400078ec0ff */
[----:B-1----:R-:W-:Y:S01]  /*281a0*/  LOP3.LUT R18, R158, 0xffff, RZ, 0xc0, !PT ;  /* 0x0000ffff9e127812 */ /* 0x002fe200078ec0ff */
[----:B------:R-:W-:-:S03]  /*281b0*/  @!P1 IMAD.MOV.U32 R19, RZ, RZ, R156 ;  /* 0x000000ffff139224 */ /* 0x000fc600078e009c */
[----:B------:R-:W-:Y:S01]  /*281c0*/  PRMT R17, R17, 0x3340, R18 ;  /* 0x0000334011117816 */ /* 0x000fe20000000012 */
[----:B---3--:R-:W-:-:S05]  /*281d0*/  @!P1 IMAD.MOV.U32 R18, RZ, RZ, R10 ;  /* 0x000000ffff129224 */ /* 0x008fca00078e000a */
[----:B------:R0:W3:Y:S02]  /*281e0*/  @!P1 LDG.E.U8 R159, desc[UR60][R18.64] ;  /* 0x0000003c129f9981 */ /* 0x0000e4000c1e1100 */
[----:B0-----:R-:W-:Y:S02]  /*281f0*/  LOP3.LUT R18, R11, 0xffff, RZ, 0xc0, !PT ;  /* 0x0000ffff0b127812 */ /* 0x001fe400078ec0ff */
[----:B--2---:R0:W-:Y:S04]  /*28200*/  STL [R1+0x6c], R161 ;  /* 0x00006ca101007387 */ /* 0x0041e80000100800 */
[----:B0-----:R-:W2:Y:S04]  /*28210*/  LDL.LU R161, [R1+0x360] ;  /* 0x0003600001a17983 */ /* 0x001ea80000300800 */
[----:B------:R0:W-:Y:S04]  /*28220*/  STL [R1+0x1b90], R17 ;  /* 0x001b901101007387 */ /* 0x0001e80000100800 */
[----:B------:R-:W2:Y:S04]  /*28230*/  LDL R156, [R1+0x19d8] ;  /* 0x0019d800019c7983 */ /* 0x000ea80000100800 */
[----:B------:R-:W2:Y:S04]  /*28240*/  LDL R10, [R1+0x19dc] ;  /* 0x0019dc00010a7983 */ /* 0x000ea80000100800 */
[----:B------:R-:W2:Y:S01]  /*28250*/  LDL.LU R158, [R1+0x3a4] ;  /* 0x0003a400019e7983 */ /* 0x000ea20000300800 */
[----:B0-----:R-:W-:-:S03]  /*28260*/  LOP3.LUT R17, R170, 0xffff, RZ, 0xc0, !PT ;  /* 0x0000ffffaa117812 */ /* 0x001fc600078ec0ff */
[----:B---3--:R0:W-:Y:S01]  /*28270*/  STL [R1+0x68], R159 ;  /* 0x0000689f01007387 */ /* 0x0081e20000100800 */
[----:B------:R-:W-:-:S03]  /*28280*/  PRMT R17, R17, 0x3340, R18 ;  /* 0x0000334011117816 */ /* 0x000fc60000000012 */
[----:B0-----:R-:W3:Y:S04]  /*28290*/  LDL.LU R159, [R1+0x380] ;  /* 0x00038000019f7983 */ /* 0x001ee80000300800 */
[----:B------:R-:W3:Y:S04]  /*282a0*/  LDL.LU R11, [R1+0x1ea8] ;  /* 0x001ea800010b7983 */ /* 0x000ee80000300800 */
[----:B------:R0:W-:Y:S01]  /*282b0*/  STL [R1+0x1b8c], R17 ;  /* 0x001b8c1101007387 */ /* 0x0001e20000100800 */
[----:B----4-:R-:W-:Y:S02]  /*282c0*/  @!P0 IMAD.MOV.U32 R18, RZ, RZ, R157 ;  /* 0x000000ffff128224 */ /* 0x010fe400078e009d */
[----:B------:R-:W-:Y:S01]  /*282d0*/  @!P0 IMAD.MOV.U32 R19, RZ, RZ, R160 ;  /* 0x000000ffff138224 */ /* 0x000fe200078e00a0 */
[----:B------:R-:W-:Y:S04]  /*282e0*/  STL [R1+0x70], R165 ;  /* 0x000070a501007387 */ /* 0x000fe80000100800 */
[----:B------:R-:W4:Y:S04]  /*282f0*/  LDL R160, [R1+0x1960] ;  /* 0x0019600001a07983 */ /* 0x000f280000100800 */
[----:B------:R-:W4:Y:S01]  /*28300*/  LDL R157, [R1+0x1964] ;  /* 0x00196400019d7983 */ /* 0x000f220000100800 */
[----:B------:R-:W-:-:S02]  /*28310*/  PRMT R162, RZ, 0x7610, R162 ;  /* 0x00007610ffa27816 */ /* 0x000fc400000000a2 */
[----:B0-----:R-:W-:-:S04]  /*28320*/  LOP3.LUT R17, R173, 0xffff, RZ, 0xc0, !PT ;  /* 0x0000ffffad117812 */ /* 0x001fc800078ec0ff */
[----:B------:R0:W4:Y:S04]  /*28330*/  @!P0 LDG.E.U8 R162, desc[UR60][R18.64] ;  /* 0x0000003c12a28981 */ /* 0x000128000c1e1100 */
[----:B------:R-:W4:Y:S01]  /*28340*/  LDL.LU R173, [R1+0x39c] ;  /* 0x00039c0001ad7983 */ /* 0x000f220000300800 */
[----:B0-----:R-:W-:-:S03]  /*28350*/  LOP3.LUT R18, R175, 0xffff, RZ, 0xc0, !PT ;  /* 0x0000ffffaf127812 */ /* 0x001fc600078ec0ff */
[----:B------:R-:W4:Y:S01]  /*28360*/  LDL.LU R175, [R1+0x370] ;  /* 0x0003700001af7983 */ /* 0x000f220000300800 */
[----:B------:R-:W-:-:S05]  /*28370*/  PRMT R17, R17, 0x3340, R18 ;  /* 0x0000334011117816 */ /* 0x000fca0000000012 */
[----:B------:R0:W-:Y:S01]  /*28380*/  STL [R1+0x1b88], R17 ;  /* 0x001b881101007387 */ /* 0x0001e20000100800 */
[----:B------:R-:W-:Y:S02]  /*28390*/  PRMT R8, RZ, 0x7610, R8 ;  /* 0x00007610ff087816 */ /* 0x000fe40000000008 */
[----:B0-----:R-:W-:Y:S01]  /*283a0*/  LOP3.LUT R17, R172, 0xffff, RZ, 0xc0, !PT ;  /* 0x0000ffffac117812 */ /* 0x001fe200078ec0ff */
[----:B--2---:R-:W-:Y:S02]  /*283b0*/  @!P1 IMAD.MOV.U32 R19, RZ, RZ, R156 ;  /* 0x000000ffff139224 */ /* 0x004fe400078e009c */
[----:B------:R-:W-:Y:S01]  /*283c0*/  @!P1 IMAD.MOV.U32 R18, RZ, RZ, R10 ;  /* 0x000000ffff129224 */ /* 0x000fe200078e000a */
[----:B------:R-:W2:Y:S04]  /*283d0*/  LDL R156, [R1+0x1958] ;  /* 0x00195800019c7983 */ /* 0x000ea80000100800 */
[----:B------:R-:W2:Y:S01]  /*283e0*/  LDL R10, [R1+0x195c] ;  /* 0x00195c00010a7983 */ /* 0x000ea20000100800 */
[----:B---3--:R-:W-:-:S06]  /*283f0*/  PRMT R11, RZ, 0x7610, R11 ;  /* 0x00007610ff0b7816 */ /* 0x008fcc000000000b */
[----:B------:R0:W3:Y:S02]  /*28400*/  @!P1 LDG.E.U8 R11, desc[UR60][R18.64] ;  /* 0x0000003c120b9981 */ /* 0x0000e4000c1e1100 */
[----:B0-----:R-:W-:Y:S01]  /*28410*/  LOP3.LUT R18, R161, 0xffff, RZ, 0xc0, !PT ;  /* 0x0000ffffa1127812 */ /* 0x001fe200078ec0ff */
[----:B----4-:R-:W-:-:S03]  /*28420*/  @!P0 IMAD.MOV.U32 R19, RZ, RZ, R160 ;  /* 0x000000ffff138224 */ /* 0x010fc600078e00a0 */
[----:B------:R-:W-:Y:S01]  /*28430*/  PRMT R17, R17, 0x3340, R18 ;  /* 0x0000334011117816 */ /* 0x000fe20000000012 */
[----:B------:R-:W-:-:S05]  /*28440*/  @!P0 IMAD.MOV.U32 R18, RZ, RZ, R157 ;  /* 0x000000ffff128224 */ /* 0x000fca00078e009d */
[----:B------:R-:W4:Y:S04]  /*28450*/  @!P0 LDG.E.U8 R8, desc[UR60][R18.64] ;  /* 0x0000003c12088981 */ /* 0x000f28000c1e1100 */
[----:B---3--:R-:W-:Y:S04]  /*28460*/  STL [R1+0x1cfc], R11 ;  /* 0x001cfc0b01007387 */ /* 0x008fe80000100800 */
[----:B------:R-:W3:Y:S04]  /*28470*/  LDL.LU R170, [R1+0x3c4] ;  /* 0x0003c40001aa7983 */ /* 0x000ee80000300800 */
[----:B------:R-:W3:Y:S04]  /*28480*/  LDL.LU R172, [R1+0x398] ;  /* 0x0003980001ac7983 */ /* 0x000ee80000300800 */
[----:B------:R-:W-:Y:S04]  /*28490*/  STL [R1+0x1b84], R17 ;  /* 0x001b841101007387 */ /* 0x000fe80000100800 */
[----:B------:R-:W3:Y:S04]  /*284a0*/  LDL.LU R160, [R1+0x3b4] ;  /* 0x0003b40001a07983 */ /* 0x000ee80000300800 */
[----:B------:R-:W3:Y:S04]  /*284b0*/  LDL.LU R161, [R1+0x390] ;  /* 0x0003900001a17983 */ /* 0x000ee80000300800 */
[----:B----4-:R0:W-:Y:S04]  /*284c0*/  STL [R1+0x58], R8 ;  /* 0x0000580801007387 */ /* 0x0101e80000100800 */
[----:B0-----:R-:W4:Y:S04]  /*284d0*/  LDL R8, [R1+0x18e4] ;  /* 0x0018e40001087983 */ /* 0x001f280000100800 */
[----:B------:R0:W-:Y:S04]  /*284e0*/  STL [R1+0x60], R162 ;  /* 0x000060a201007387 */ /* 0x0001e80000100800 */
[----:B0-----:R-:W3:Y:S01]  /*284f0*/  LDL R162, [R1+0x18e0] ;  /* 0x0018e00001a27983 */ /* 0x001ee20000100800 */
[----:B------:R-:W-:-:S02]  /*28500*/  LOP3.LUT R17, R158, 0xffff, RZ, 0xc0, !PT ;  /* 0x0000ffff9e117812 */ /* 0x000fc400078ec0ff */
[----:B------:R-:W-:Y:S02]  /*28510*/  LOP3.LUT R18, R159, 0xffff, RZ, 0xc0, !PT ;  /* 0x0000ffff9f127812 */ /* 0x000fe400078ec0ff */
[----:B------:R-:W-:Y:S01]  /*28520*/  PRMT R9, RZ, 0x7610, R9 ;  /* 0x00007610ff097816 */ /* 0x000fe20000000009 */
[----:B--2---:R-:W-:Y:S01]  /*28530*/  @!P1 IMAD.MOV.U32 R19, RZ, RZ, R156 ;  /* 0x000000ffff139224 */ /* 0x004fe200078e009c */
[----:B------:R-:W-:Y:S01]  /*28540*/  PRMT R17, R17, 0x3340, R18 ;  /* 0x0000334011117816 */ /* 0x000fe20000000012 */
[----:B------:R-:W-:-:S05]  /*28550*/  @!P1 IMAD.MOV.U32 R18, RZ, RZ, R10 ;  /* 0x000000ffff129224 */ /* 0x000fca00078e000a */
[----:B------:R0:W2:Y:S04]  /*28560*/  @!P1 LDG.E.U8 R9, desc[UR60][R18.64] ;  /* 0x0000003c12099981 */ /* 0x0000a8000c1e1100 */
[----:B------:R1:W-:Y:S01]  /*28570*/  STL [R1+0x1b80], R17 ;  /* 0x001b801101007387 */ /* 0x0003e20000100800 */
[----:B------:R-:W-:-:S03]  /*28580*/  PRMT R11, RZ, 0x7610, R11 ;  /* 0x00007610ff0b7816 */ /* 0x000fc6000000000b */
[----:B------:R-:W2:Y:S04]  /*28590*/  LDL R156, [R1+0x18dc] ;  /* 0x0018dc00019c7983 */ /* 0x000ea80000100800 */
[----:B------:R-:W2:Y:S04]  /*285a0*/  LDL.LU R158, [R1+0x3d4] ;  /* 0x0003d400019e7983 */ /* 0x000ea80000300800 */
[----:B------:R-:W2:Y:S04]  /*285b0*/  LDL.LU R159, [R1+0x3b0] ;  /* 0x0003b000019f7983 */ /* 0x000ea80000300800 */
[----:B------:R-:W2:Y:S01]  /*285c0*/  LDL R157, [R1+0x18d8] ;  /* 0x0018d800019d7983 */ /* 0x000ea20000100800 */
[----:B0-----:R-:W-:-:S02]  /*285d0*/  LOP3.LUT R18, R175, 0xffff, RZ, 0xc0, !PT ;  /* 0x0000ffffaf127812 */ /* 0x001fc400078ec0ff */
[----:B-1----:R-:W-:-:S04]  /*285e0*/  LOP3.LUT R17, R173, 0xffff, RZ, 0xc0, !PT ;  /* 0x0000ffffad117812 */ /* 0x002fc800078ec0ff */
[----:B------:R-:W-:Y:S01]  /*285f0*/  PRMT R17, R17, 0x3340, R18 ;  /* 0x0000334011117816 */ /* 0x000fe20000000012 */
[----:B----4-:R-:W-:Y:S02]  /*28600*/  @!P0 IMAD.MOV.U32 R18, RZ, RZ, R8 ;  /* 0x000000ffff128224 */ /* 0x010fe400078e0008 */
[----:B---3--:R-:W-:-:S05]  /*28610*/  @!P0 IMAD.MOV.U32 R19, RZ, RZ, R162 ;  /* 0x000000ffff138224 */ /* 0x008fca00078e00a2 */
[----:B------:R0:W3:Y:S04]  /*28620*/  @!P0 LDG.E.U8 R11, desc[UR60][R18.64] ;  /* 0x0000003c120b8981 */ /* 0x0000e8000c1e1100 */
[----:B--2---:R1:W-:Y:S04]  /*28630*/  STL [R1+0x54], R9 ;  /* 0x0000540901007387 */ /* 0x0043e80000100800 */
[----:B------:R-:W2:Y:S04]  /*28640*/  LDL R10, [R1+0x85c] ;  /* 0x00085c00010a7983 */ /* 0x000ea80000100800 */
[----:B-1----:R-:W4:Y:S04]  /*28650*/  LDL R9, [R1+0x860] ;  /* 0x0008600001097983 */ /* 0x002f280000100800 */
[----:B------:R-:W2:Y:S04]  /*28660*/  LDL.LU R175, [R1+0x3cc] ;  /* 0x0003cc0001af7983 */ /* 0x000ea80000300800 */
[----:B------:R-:W2:Y:S04]  /*28670*/  LDL.LU R173, [R1+0x3a0] ;  /* 0x0003a00001ad7983 */ /* 0x000ea80000300800 */
[----:B------:R1:W-:Y:S04]  /*28680*/  STL [R1+0x1b7c], R17 ;  /* 0x001b7c1101007387 */ /* 0x0003e80000100800 */
[----:B------:R-:W2:Y:S01]  /*28690*/  LDL R8, [R1+0x858] ;  /* 0x0008580001087983 */ /* 0x000ea20000100800 */
[----:B0-----:R-:W-:-:S02]  /*286a0*/  LOP3.LUT R18, R172, 0xffff, RZ, 0xc0, !PT ;  /* 0x0000ffffac127812 */ /* 0x001fc400078ec0ff */
[----:B------:R-:W-:Y:S01]  /*286b0*/  PRMT R155, RZ, 0x7610, R155 ;  /* 0x00007610ff9b7816 */ /* 0x000fe2000000009b */
[----:B------:R-:W-:Y:S01]  /*286c0*/  @!P1 IMAD.MOV.U32 R19, RZ, RZ, R157 ;  /* 0x000000ffff139224 */ /* 0x000fe200078e009d */
[----:B-1----:R-:W-:-:S04]  /*286d0*/  LOP3.LUT R17, R170, 0xffff, RZ, 0xc0, !PT ;  /* 0x0000ffffaa117812 */ /* 0x002fc800078ec0ff */
[----:B------:R-:W-:Y:S01]  /*286e0*/  PRMT R17, R17, 0x3340, R18 ;  /* 0x0000334011117816 */ /* 0x000fe20000000012 */
[----:B---3--:R0:W-:Y:S04]  /*286f0*/  STL [R1+0x3c], R11 ;  /* 0x00003c0b01007387 */ /* 0x0081e80000100800 */
[----:B0-----:R-:W3:Y:S01]  /*28700*/  LDL R11, [R1+0x854] ;  /* 0x00085400010b7983 */ /* 0x001ee20000100800 */
[----:B------:R-:W-:-:S03]  /*28710*/  @!P1 IMAD.MOV.U32 R18, RZ, RZ, R156 ;  /* 0x000000ffff129224 */ /* 0x000fc600078e009c */
[----:B------:R-:W3:Y:S04]  /*28720*/  LDL.LU R170, [R1+0x3fc] ;  /* 0x0003fc0001aa7983 */ /* 0x000ee80000300800 */
[----:B------:R-:W3:Y:S04]  /*28730*/  LDL.LU R172, [R1+0x3c8] ;  /* 0x0003c80001ac7983 */ /* 0x000ee80000300800 */
[----:B------:R0:W-:Y:S04]  /*28740*/  STL [R1+0x1b74], R17 ;  /* 0x001b741101007387 */ /* 0x0001e80000100800 */
[----:B------:R1:W3:Y:S01]  /*28750*/  @!P1 LDG.E.U8 R155, desc[UR60][R18.64] ;  /* 0x0000003c129b9981 */ /* 0x0002e2000c1e1100 */
[----:B0-----:R-:W-:-:S02]  /*28760*/  LOP3.LUT R17, R160, 0xffff, RZ, 0xc0, !PT ;  /* 0x0000ffffa0117812 */ /* 0x001fc400078ec0ff */
[----:B-1----:R-:W-:-:S04]  /*28770*/  LOP3.LUT R18, R161, 0xffff, RZ, 0xc0, !PT ;  /* 0x0000ffffa1127812 */ /* 0x002fc800078ec0ff */
[----:B------:R-:W-:Y:S01]  /*28780*/  PRMT R17, R17, 0x3340, R18 ;  /* 0x0000334011117816 */ /* 0x000fe20000000012 */
[----:B----4-:R-:W-:Y:S02]  /*28790*/  @!P0 IMAD.MOV.U32 R18, RZ, RZ, R9 ;  /* 0x000000ffff128224 */ /* 0x010fe400078e0009 */
[----:B--2---:R-:W-:Y:S02]  /*287a0*/  @!P0 IMAD.MOV.U32 R19, RZ, RZ, R10 ;  /* 0x000000ffff138224 */ /* 0x004fe400078e000a */
[----:B------:R0:W-:Y:S04]  /*287b0*/  STL [R1+0x1b70], R17 ;  /* 0x001b701101007387 */ /* 0x0001e80000100800 */
[----:B------:R-:W2:Y:S04]  /*287c0*/  LDL R10, [R1+0x7dc] ;  /* 0x0007dc00010a7983 */ /* 0x000ea80000100800 */
[----:B------:R-:W4:Y:S01]  /*287d0*/  LDL R9, [R1+0x7e0] ;  /* 0x0007e00001097983 */ /* 0x000f220000100800 */
[----:B------:R-:W-:-:S03]  /*287e0*/  PRMT R154, RZ, 0x7610, R154 ;  /* 0x00007610ff9a7816 */ /* 0x000fc6000000009a */
[----:B------:R-:W4:Y:S04]  /*287f0*/  LDL.LU R160, [R1+0x3e4] ;  /* 0x0003e40001a07983 */ /* 0x000f280000300800 */
[----:B------:R-:W4:Y:S04]  /*28800*/  LDL.LU R161, [R1+0x3c0] ;  /* 0x0003c00001a17983 */ /* 0x000f280000300800 */
[----:B------:R1:W4:Y:S01]  /*28810*/  @!P0 LDG.E.U8 R154, desc[UR60][R18.64] ;  /* 0x0000003c129a8981 */ /* 0x000322000c1e1100 */
[----:B0-----:R-:W-:Y:S02]  /*28820*/  LOP3.LUT R17, R158, 0xffff, RZ, 0xc0, !PT ;  /* 0x0000ffff9e117812 */ /* 0x001fe400078ec0ff */
[----:B-1----:R-:W-:-:S04]  /*28830*/  LOP3.LUT R18, R159, 0xffff, RZ, 0xc0, !PT ;  /* 0x0000ffff9f127812 */ /* 0x002fc800078ec0ff */
[----:B------:R-:W-:Y:S01]  /*28840*/  PRMT R17, R17, 0x3340, R18 ;  /* 0x0000334011117816 */ /* 0x000fe20000000012 */
[----:B------:R-:W-:-:S04]  /*28850*/  @!P1 IMAD.MOV.U32 R18, RZ, RZ, R8 ;  /* 0x000000ffff129224 */ /* 0x000fc800078e0008 */
[----:B------:R0:W-:Y:S04]  /*28860*/  STL [R1+0x1b78], R17 ;  /* 0x001b781101007387 */ /* 0x0001e80000100800 */
[----:B------:R-:W4:Y:S01]  /*28870*/  LDL R8, [R1+0x7d8] ;  /* 0x0007d80001087983 */ /* 0x000f220000100800 */
[----:B---3--:R-:W-:-:S03]  /*28880*/  @!P1 IMAD.MOV.U32 R19, RZ, RZ, R11 ;  /* 0x000000ffff139224 */ /* 0x008fc600078e000b */
[----:B------:R-:W3:Y:S01]  /*28890*/  LDL R11, [R1+0x7d4] ;  /* 0x0007d400010b7983 */ /* 0x000ee20000100800 */
[----:B------:R-:W-:Y:S02]  /*288a0*/  PRMT R153, RZ, 0x7610, R153 ;  /* 0x00007610ff997816 */ /* 0x000fe40000000099 */
[----:B0-----:R-:W-:Y:S02]  /*288b0*/  LOP3.LUT R17, R175, 0xffff, RZ, 0xc0, !PT ;  /* 0x0000ffffaf117812 */ /* 0x001fe400078ec0ff */
[----:B------:R-:W-:Y:S01]  /*288c0*/  PRMT R237, RZ, 0x7610, R237 ;  /* 0x00007610ffed7816 */ /* 0x000fe200000000ed */
[----:B------:R-:W3:Y:S04]  /*288d0*/  LDL.LU R175, [R1+0x40c] ;  /* 0x00040c0001af7983 */ /* 0x000ee80000300800 */
[----:B------:R0:W3:Y:S02]  /*288e0*/  @!P1 LDG.E.U8 R153, desc[UR60][R18.64] ;  /* 0x0000003c12999981 */ /* 0x0000e4000c1e1100 */
[----:B0-----:R-:W-:-:S02]  /*288f0*/  LOP3.LUT R18, R173, 0xffff, RZ, 0xc0, !PT ;  /* 0x0000ffffad127812 */ /* 0x001fc400078ec0ff */
[----:B------:R-:W3:Y:S02]  /*28900*/  LDL.LU R173, [R1+0x3e0] ;  /* 0x0003e00001ad7983 */ /* 0x000ee40000300800 */
[----:B------:R-:W-:Y:S01]  /*28910*/  PRMT R17, R17, 0x3340, R18 ;  /* 0x0000334011117816 */ /* 0x000fe20000000012 */
[----:B--2---:R-:W-:Y:S02]  /*28920*/  @!P0 IMAD.MOV.U32 R19, RZ, RZ, R10 ;  /* 0x000000ffff138224 */ /* 0x004fe400078e000a */
[----:B----4-:R-:W-:-:S05]  /*28930*/  @!P0 IMAD.MOV.U32 R18, RZ, RZ, R9 ;  /* 0x000000ffff128224 */ /* 0x010fca00078e0009 */
[----:B------:R0:W2:Y:S04]  /*28940*/  @!P0 LDG.E.U8 R237, desc[UR60][R18.64] ;  /* 0x0000003c12ed8981 */ /* 0x0000a8000c1e1100 */
[----:B------:R1:W-:Y:S04]  /*28950*/  STL [R1+0x1b68], R17 ;  /* 0x001b681101007387 */ /* 0x0003e80000100800 */
[----:B------:R-:W4:Y:S04]  /*28960*/  LDL R10, [R1+0x75c] ;  /* 0x00075c00010a7983 */ /* 0x000f280000100800 */
[----:B------:R-:W4:Y:S01]  /*28970*/  LDL R9, [R1+0x760] ;  /* 0x0007600001097983 */ /* 0x000f220000100800 */
[----:B------:R-:W-:-:S02]  /*28980*/  PRMT R224, RZ, 0x7610, R224 ;  /* 0x00007610ffe07816 */ /* 0x000fc400000000e0 */
[----:B0-----:R-:W-:Y:S02]  /*28990*/  LOP3.LUT R18, R172, 0xffff, RZ, 0xc0, !PT ;  /* 0x0000ffffac127812 */ /* 0x001fe400078ec0ff */
[----:B-1----:R-:W-:-:S04]  /*289a0*/  LOP3.LUT R17, R170, 0xffff, RZ, 0xc0, !PT ;  /* 0x0000ffffaa117812 */ /* 0x002fc800078ec0ff */
[----:B------:R-:W-:Y:S01]  /*289b0*/  PRMT R17, R17, 0x3340, R18 ;  /* 0x0000334011117816 */ /* 0x000fe20000000012 */
[----:B------:R-:W-:Y:S02]  /*289c0*/  @!P1 IMAD.MOV.U32 R18, RZ, RZ, R8 ;  /* 0x000000ffff129224 */ /* 0x000fe400078e0008 */
[----:B---3--:R-:W-:-:S05]  /*289d0*/  @!P1 IMAD.MOV.U32 R19, RZ, RZ, R11 ;  /* 0x000000ffff139224 */ /* 0x008fca00078e000b */
[----:B------:R0:W3:Y:S04]  /*289e0*/  @!P1 LDG.E.U8 R224, desc[UR60][R18.64] ;  /* 0x0000003c12e09981 */ /* 0x0000e8000c1e1100 */
[----:B------:R-:W-:Y:S01]  /*289f0*/  STL [R1+0x18], R155 ;  /* 0x0000189b01007387 */ /* 0x000fe20000100800 */
[----:B------:R-:W-:Y:S02]  /*28a00*/  PRMT R152, RZ, 0x7610, R152 ;  /* 0x00007610ff987816 */ /* 0x000fe40000000098 */
[----:B0-----:R-:W-:Y:S01]  /*28a10*/  LOP3.LUT R18, R161, 0xffff, RZ, 0xc0, !PT ;  /* 0x0000ffffa1127812 */ /* 0x001fe200078ec0ff */
[----:B--2---:R-:W-:Y:S04]  /*28a20*/  STL [R1+0x1d00], R237 ;  /* 0x001d00ed01007387 */ /* 0x004fe80000100800 */
[----:B------:R-:W2:Y:S04]  /*28a30*/  LDL.LU R159, [R1+0x404] ;  /* 0x00040400019f7983 */ /* 0x000ea80000300800 */
[----:B------:R-:W2:Y:S04]  /*28a40*/  LDL.LU R172, [R1+0x3d0] ;  /* 0x0003d00001ac7983 */ /* 0x000ea80000300800 */
[----:B------:R0:W-:Y:S04]  /*28a50*/  STL [R1+0x1b6c], R17 ;  /* 0x001b6c1101007387 */ /* 0x0001e80000100800 */
[----:B------:R1:W-:Y:S01]  /*28a60*/  STL [R1], R153 ;  /* 0x0000009901007387 */ /* 0x0003e20000100800 */
[----:B----4-:R-:W-:Y:S01]  /*28a70*/  @!P0 IMAD.MOV.U32 R19, RZ, RZ, R10 ;  /* 0x000000ffff138224 */ /* 0x010fe200078e000a */
[----:B0-----:R-:W-:-:S02]  /*28a80*/  LOP3.LUT R17, R160, 0xffff, RZ, 0xc0, !PT ;  /* 0x0000ffffa0117812 */ /* 0x001fc400078ec0ff */
[----:B-1----:R-:W4:Y:S02]  /*28a90*/  LDL R153, [R1+0x754] ;  /* 0x0007540001997983 */ /* 0x002f240000100800 */
[----:B------:R-:W-:Y:S01]  /*28aa0*/  PRMT R11, R17, 0x3340, R18 ;  /* 0x00003340110b7816 */ /* 0x000fe20000000012 */
[----:B------:R-:W-:Y:S01]  /*28ab0*/  @!P0 IMAD.MOV.U32 R18, RZ, RZ, R9 ;  /* 0x000000ffff128224 */ /* 0x000fe200078e0009 */
[----:B------:R-:W-:Y:S04]  /*28ac0*/  STL [R1+0x4], R154 ;  /* 0x0000049a01007387 */ /* 0x000fe80000100800 */
[----:B------:R-:W2:Y:S04]  /*28ad0*/  LDL R8, [R1+0x758] ;  /* 0x0007580001087983 */ /* 0x000ea80000100800 */
[----:B------:R0:W2:Y:S04]  /*28ae0*/  @!P0 LDG.E.U8 R152, desc[UR60][R18.64] ;  /* 0x0000003c12988981 */ /* 0x0000a8000c1e1100 */
[----:B---3--:R-:W-:Y:S04]  /*28af0*/  STL [R1+0x1d04], R224 ;  /* 0x001d04e001007387 */ /* 0x008fe80000100800 */
[----:B------:R-:W3:Y:S04]  /*28b00*/  LDL.LU R170, [R1+0x42c] ;  /* 0x00042c0001aa7983 */ /* 0x000ee80000300800 */
[----:B------:R-:W3:Y:S04]  /*28b10*/  LDL.LU R161, [R1+0x400] ;  /* 0x0004000001a17983 */ /* 0x000ee80000300800 */
[----:B------:R1:W-:Y:S04]  /*28b20*/  STL [R1+0x1b60], R11 ;  /* 0x001b600b01007387 */ /* 0x0003e80000100800 */
[----:B------:R-:W3:Y:S01]  /*28b30*/  LDL R9, [R1+0x1ad4] ;  /* 0x001ad40001097983 */ /* 0x000ee20000100800 */
[----:B------:R-:W-:-:S02]  /*28b40*/  LOP3.LUT R17, R175, 0xffff, RZ, 0xc0, !PT ;  /* 0x0000ffffaf117812 */ /* 0x000fc400078ec0ff */
[----:B0-----:R-:W-:Y:S02]  /*28b50*/  LOP3.LUT R18, R173, 0xffff, RZ, 0xc0, !PT ;  /* 0x0000ffffad127812 */ /* 0x001fe400078ec0ff */
[----:B------:R-:W-:Y:S01]  /*28b60*/  PRMT R23, RZ, 0x7610, R23 ;  /* 0x00007610ff177816 */ /* 0x000fe20000000017 */
[----:B------:R-:W3:Y:S04]  /*28b70*/  LDL R10, [R1+0x1acc] ;  /* 0x001acc00010a7983 */ /* 0x000ee80000100800 */
[----:B-1----:R-:W3:Y:S01]  /*28b80*/  LDL R11, [R1+0x1ad0] ;  /* 0x001ad000010b7983 */ /* 0x002ee20000100800 */
[----:B------:R-:W-:Y:S02]  /*28b90*/  PRMT R17, R17, 0x3340, R18 ;  /* 0x0000334011117816 */ /* 0x000fe40000000012 */
[----:B------:R-:W-:Y:S01]  /*28ba0*/  PRMT R3, RZ, 0x7610, R3 ;  /* 0x00007610ff037816 */ /* 0x000fe20000000003 */
[----:B----4-:R-:W-:-:S02]  /*28bb0*/  @!P1 IMAD.MOV.U32 R19, RZ, RZ, R153 ;  /* 0x000000ffff139224 */ /* 0x010fc400078e0099 */
[----:B--2---:R-:W-:Y:S01]  /*28bc0*/  @!P1 IMAD.MOV.U32 R18, RZ, RZ, R8 ;  /* 0x000000ffff129224 */ /* 0x004fe200078e0008 */
[----:B------:R0:W-:Y:S04]  /*28bd0*/  STL [R1+0x1d08], R152 ;  /* 0x001d089801007387 */ /* 0x0001e80000100800 */
[----:B------:R-:W2:Y:S04]  /*28be0*/  LDL.LU R160, [R1+0x41c] ;  /* 0x00041c0001a07983 */ /* 0x000ea80000300800 */
[----:B------:R-:W4:Y:S04]  /*28bf0*/  LDL.LU R175, [R1+0x3f8] ;  /* 0x0003f80001af7983 */ /* 0x000f280000300800 */
[----:B------:R1:W-:Y:S04]  /*28c00*/  STL [R1+0x1b64], R17 ;  /* 0x001b641101007387 */ /* 0x0003e80000100800 */
[----:B------:R1:W2:Y:S04]  /*28c10*/  @!P1 LDG.E.U8 R23, desc[UR60][R18.64] ;  /* 0x0000003c12179981 */ /* 0x0002a8000c1e1100 */
[----:B------:R-:W4:Y:S04]  /*28c20*/  LDL R153, [R1+0x1ac8] ;  /* 0x001ac80001997983 */ /* 0x000f280000100800 */
[----:B------:R-:W4:Y:S04]  /*28c30*/  LDL R8, [R1+0x1a54] ;  /* 0x001a540001087983 */ /* 0x000f280000100800 */
[----:B0-----:R-:W4:Y:S04]  /*28c40*/  LDL R152, [R1+0x1a50] ;  /* 0x001a500001987983 */ /* 0x001f280000100800 */
[----:B------:R-:W4:Y:S01]  /*28c50*/  LDL.LU R173, [R1+0x43c] ;  /* 0x00043c0001ad7983 */ /* 0x000f220000300800 */
[----:B-1----:R-:W-:-:S02]  /*28c60*/  LOP3.LUT R17, R159, 0xffff, RZ, 0xc0, !PT ;  /* 0x0000ffff9f117812 */ /* 0x002fc400078ec0ff */
[----:B------:R-:W-:-:S04]  /*28c70*/  LOP3.LUT R18, R172, 0xffff, RZ, 0xc0, !PT ;  /* 0x0000ffffac127812 */ /* 0x000fc800078ec0ff */
[----:B------:R-:W-:Y:S01]  /*28c80*/  PRMT R17, R17, 0x3340, R18 ;  /* 0x0000334011117816 */ /* 0x000fe20000000012 */
[----:B---3--:R-:W-:Y:S02]  /*28c90*/  @!P0 IMAD.MOV.U32 R18, RZ, RZ, R9 ;  /* 0x000000ffff128224 */ /* 0x008fe400078e0009 */
[----:B------:R-:W-:-:S05]  /*28ca0*/  @!P0 IMAD.MOV.U32 R19, RZ, RZ, R11 ;  /* 0x000000ffff138224 */ /* 0x000fca00078e000b */
[----:B------:R0:W3:Y:S01]  /*28cb0*/  @!P0 LDG.E.U8 R3, desc[UR60][R18.64] ;  /* 0x0000003c12038981 */ /* 0x0000e2000c1e1100 */
[----:B------:R-:W-:Y:S02]  /*28cc0*/  PRMT R7, RZ, 0x7610, R7 ;  /* 0x00007610ff077816 */ /* 0x000fe40000000007 */
[----:B0-----:R-:W-:Y:S02]  /*28cd0*/  LOP3.LUT R18, R161, 0xffff, RZ, 0xc0, !PT ;  /* 0x0000ffffa1127812 */ /* 0x001fe400078ec0ff */
[----:B------:R-:W-:Y:S01]  /*28ce0*/  PRMT R16, RZ, 0x7610, R16 ;  /* 0x00007610ff107816 */ /* 0x000fe20000000010 */
[----:B--2---:R-:W-:Y:S04]  /*28cf0*/  STL [R1+0x1d0c], R23 ;  /* 0x001d0c1701007387 */ /* 0x004fe80000100800 */
[----:B------:R0:W-:Y:S04]  /*28d00*/  STL [R1+0x1b58], R17 ;  /* 0x001b581101007387 */ /* 0x0001e80000100800 */
[----:B------:R-:W2:Y:S04]  /*28d10*/  LDL R11, [R1+0x1a48] ;  /* 0x001a4800010b7983 */ /* 0x000ea80000100800 */
[----:B------:R-:W2:Y:S04]  /*28d20*/  LDL R9, [R1+0x1a4c] ;  /* 0x001a4c0001097983 */ /* 0x000ea80000100800 */
[----:B------:R-:W2:Y:S01]  /*28d30*/  LDL.LU R172, [R1+0x434] ;  /* 0x0004340001ac7983 */ /* 0x000ea20000300800 */
[----:B----4-:R-:W-:Y:S01]  /*28d40*/  @!P1 IMAD.MOV.U32 R19, RZ, RZ, R153 ;  /* 0x000000ffff139224 */ /* 0x010fe200078e0099 */
[----:B0-----:R-:W-:-:S02]  /*28d50*/  LOP3.LUT R17, R170, 0xffff, RZ, 0xc0, !PT ;  /* 0x0000ffffaa117812 */ /* 0x001fc400078ec0ff */
[----:B---3--:R0:W-:Y:S02]  /*28d60*/  STL [R1+0x1d10], R3 ;  /* 0x001d100301007387 */ /* 0x0081e40000100800 */
[----:B0-----:R-:W-:Y:S01]  /*28d70*/  PRMT R3, R17, 0x3340, R18 ;  /* 0x0000334011037816 */ /* 0x001fe20000000012 */
[----:B------:R-:W-:Y:S01]  /*28d80*/  @!P1 IMAD.MOV.U32 R18, RZ, RZ, R10 ;  /* 0x000000ffff129224 */ /* 0x000fe200078e000a */
[----:B------:R-:W-:-:S04]  /*28d90*/  LOP3.LUT R17, R160, 0xffff, RZ, 0xc0, !PT ;  /* 0x0000ffffa0117812 */ /* 0x000fc800078ec0ff */
[----:B------:R0:W3:Y:S04]  /*28da0*/  @!P1 LDG.E.U8 R7, desc[UR60][R18.64] ;  /* 0x0000003c12079981 */ /* 0x0000e8000c1e1100 */
[----:B------:R1:W-:Y:S04]  /*28db0*/  STL [R1+0x1b5c], R3 ;  /* 0x001b5c0301007387 */ /* 0x0003e80000100800 */
[----:B------:R-:W4:Y:S04]  /*28dc0*/  LDL R23, [R1+0x19d0] ;  /* 0x0019d00001177983 */ /* 0x000f280000100800 */
[----:B------:R-:W4:Y:S04]  /*28dd0*/  LDL R10, [R1+0x19d4] ;  /* 0x0019d400010a7983 */ /* 0x000f280000100800 */
[----:B------:R-:W4:Y:S01]  /*28de0*/  LDL.LU R161, [R1+0x45c] ;  /* 0x00045c0001a17983 */ /* 0x000f220000300800 */
[----:B0-----:R-:W-:Y:S01]  /*28df0*/  LOP3.LUT R18, R175, 0xffff, RZ, 0xc0, !PT ;  /* 0x0000ffffaf127812 */ /* 0x001fe200078ec0ff */
[----:B------:R-:W-:-:S03]  /*28e00*/  @!P0 IMAD.MOV.U32 R19, RZ, RZ, R152 ;  /* 0x000000ffff138224 */ /* 0x000fc600078e0098 */
[----:B-1----:R-:W-:Y:S01]  /*28e10*/  PRMT R3, R17, 0x3340, R18 ;  /* 0x0000334011037816 */ /* 0x002fe20000000012 */
[----:B------:R-:W-:-:S05]  /*28e20*/  @!P0 IMAD.MOV.U32 R18, RZ, RZ, R8 ;  /* 0x000000ffff128224 */ /* 0x000fca00078e0008 */
[----:B------:R0:W4:Y:S01]  /*28e30*/  @!P0 LDG.E.U8 R16, desc[UR60][R18.64] ;  /* 0x0000003c12108981 */ /* 0x000122000c1e1100 */
[----:B------:R-:W-:Y:S02]  /*28e40*/  LOP3.LUT R17, R173, 0xffff, RZ, 0xc0, !PT ;  /* 0x0000ffffad117812 */ /* 0x000fe400078ec0ff */
[----:B------:R-:W-:Y:S02]  /*28e50*/  PRMT R15, RZ, 0x7610, R15 ;  /* 0x00007610ff0f7816 */ /* 0x000fe4000000000f */
[----:B0-----:R-:W-:Y:S01]  /*28e60*/  LOP3.LUT R18, R2, 0xffff, RZ, 0xc0, !PT ;  /* 0x0000ffff02127812 */ /* 0x001fe200078ec0ff */
[----:B--2---:R-:W-:Y:S01]  /*28e70*/  @!P1 IMAD.MOV.U32 R19, RZ, RZ, R11 ;  /* 0x000000ffff139224 */ /* 0x004fe200078e000b */
[----:B---3--:R-:W-:Y:S04]  /*28e80*/  STL [R1+0x1d14], R7 ;  /* 0x001d140701007387 */ /* 0x008fe80000100800 */
[----:B------:R0:W-:Y:S04]  /*28e90*/  STL [R1+0x1b50], R3 ;  /* 0x001b500301007387 */ /* 0x0001e80000100800 */
[----:B------:R-:W2:Y:S04]  /*28ea0*/  LDL R8, [R1+0x19c8] ;  /* 0x0019c80001087983 */ /* 0x000ea80000100800 */
[----:B0-----:R-:W3:Y:S04]  /*28eb0*/  LDL R3, [R1+0x19cc] ;  /* 0x0019cc0001037983 */ /* 0x001ee80000100800 */
[----:B------:R-:W3:Y:S01]  /*28ec0*/  LDL.LU R175, [R1+0x44c] ;  /* 0x00044c0001af7983 */ /* 0x000ee20000300800 */
[----:B------:R-:W-:Y:S01]  /*28ed0*/  PRMT R7, R17, 0x3340, R18 ;  /* 0x0000334011077816 */ /* 0x000fe20000000012 */
[----:B------:R-:W-:-:S05]  /*28ee0*/  @!P1 IMAD.MOV.U32 R18, RZ, RZ, R9 ;  /* 0x000000ffff129224 */ /* 0x000fca00078e0009 */
[----:B------:R0:W2:Y:S04]  /*28ef0*/  @!P1 LDG.E.U8 R15, desc[UR60][R18.64] ;  /* 0x0000003c120f9981 */ /* 0x0000a8000c1e1100 */
[----:B----4-:R-:W-:Y:S04]  /*28f00*/  STL [R1+0x1d18], R16 ;  /* 0x001d181001007387 */ /* 0x010fe80000100800 */
[----:B------:R-:W4:Y:S01]  /*28f10*/  LDL.LU R2, [R1+0x1ea4] ;  /* 0x001ea40001027983 */ /* 0x000f220000300800 */
[----:B------:R-:W-:-:S03]  /*28f20*/  LOP3.LUT R17, R172, 0xffff, RZ, 0xc0, !PT ;  /* 0x0000ffffac117812 */ /* 0x000fc600078ec0ff */
[----:B------:R1:W-:Y:S04]  /*28f30*/  STL [R1+0x1b54], R7 ;  /* 0x001b540701007387 */ /* 0x0003e80000100800 */
[----:B------:R-:W3:Y:S04]  /*28f40*/  LDL R11, [R1+0x1950] ;  /* 0x00195000010b7983 */ /* 0x000ee80000100800 */
[----:B------:R-:W3:Y:S04]  /*28f50*/  LDL R9, [R1+0x1954] ;  /* 0x0019540001097983 */ /* 0x000ee80000100800 */
[----:B------:R-:W3:Y:S01]  /*28f60*/  LDL.LU R173, [R1+0x46c] ;  /* 0x00046c0001ad7983 */ /* 0x000ee20000300800 */
[----:B0-----:R-:W-:Y:S01]  /*28f70*/  LOP3.LUT R18, R4, 0xffff, RZ, 0xc0, !PT ;  /* 0x0000ffff04127812 */ /* 0x001fe200078ec0ff */
[----:B------:R-:W-:-:S03]  /*28f80*/  @!P0 IMAD.MOV.U32 R19, RZ, RZ, R23 ;  /* 0x000000ffff138224 */ /* 0x000fc600078e0017 */
[----:B-1----:R-:W-:Y:S01]  /*28f90*/  PRMT R7, R17, 0x3340, R18 ;  /* 0x0000334011077816 */ /* 0x002fe20000000012 */
[----:B------:R-:W-:Y:S01]  /*28fa0*/  @!P0 IMAD.MOV.U32 R18, RZ, RZ, R10 ;  /* 0x000000ffff128224 */ /* 0x000fe200078e000a */
[----:B----4-:R-:W-:Y:S01]  /*28fb0*/  PRMT R2, RZ, 0x7610, R2 ;  /* 0x00007610ff027816 */ /* 0x010fe20000000002 */
[----:B--2---:R-:W-:Y:S04]  /*28fc0*/  STL [R1+0x1d1c], R15 ;  /* 0x001d1c0f01007387 */ /* 0x004fe80000100800 */
[----:B------:R-:W2:Y:S04]  /*28fd0*/  LDL.LU R4, [R1+0x1ea0] ;  /* 0x001ea00001047983 */ /* 0x000ea80000300800 */
[----:B------:R0:W4:Y:S04]  /*28fe0*/  @!P0 LDG.E.U8 R2, desc[UR60][R18.64] ;  /* 0x0000003c12028981 */ /* 0x000128000c1e1100 */
[----:B------:R1:W-:Y:S01]  /*28ff0*/  STL [R1+0x1b48], R7 ;  /* 0x001b480701007387 */ /* 0x0003e20000100800 */
[----:B------:R-:W-:-:S03]  /*29000*/  LOP3.LUT R17, R161, 0xffff, RZ, 0xc0, !PT ;  /* 0x0000ffffa1117812 */ /* 0x000fc600078ec0ff */
[----:B------:R-:W3:Y:S01]  /*29010*/  LDL R10, [R1+0x1948] ;  /* 0x00194800010a7983 */ /* 0x000ee20000100800 */
[----:B0-----:R-:W-:-:S03]  /*29020*/  LOP3.LUT R18, R5, 0xffff, RZ, 0xc0, !PT ;  /* 0x0000ffff05127812 */ /* 0x001fc600078ec0ff */
[----:B-1----:R-:W3:Y:S04]  /*29030*/  LDL R7, [R1+0x194c] ;  /* 0x00194c0001077983 */ /* 0x002ee80000100800 */
[----:B------:R-:W3:Y:S01]  /*29040*/  LDL.LU R172, [R1+0x464] ;  /* 0x0004640001ac7983 */ /* 0x000ee20000300800 */
[----:B------:R-:W-:Y:S01]  /*29050*/  @!P1 IMAD.MOV.U32 R19, RZ, RZ, R8 ;  /* 0x000000ffff139224 */ /* 0x000fe200078e0008 */
[----:B--2---:R-:W-:Y:S02]  /*29060*/  PRMT R4, RZ, 0x7610, R4 ;  /* 0x00007610ff047816 */ /* 0x004fe40000000004 */
[----:B----4-:R0:W-:Y:S04]  /*29070*/  STL [R1+0x1d20], R2 ;  /* 0x001d200201007387 */ /* 0x0101e80000100800 */
[----:B------:R-:W2:Y:S01]  /*29080*/  LDL.LU R5, [R1+0x1e9c] ;  /* 0x001e9c0001057983 */ /* 0x000ea20000300800 */
[----:B0-----:R-:W-:Y:S01]  /*29090*/  PRMT R2, R17, 0x3340, R18 ;  /* 0x0000334011027816 */ /* 0x001fe20000000012 */
[----:B---3--:R-:W-:-:S05]  /*290a0*/  @!P1 IMAD.MOV.U32 R18, RZ, RZ, R3 ;  /* 0x000000ffff129224 */ /* 0x008fca00078e0003 */
[----:B------:R0:W3:Y:S01]  /*290b0*/  @!P1 LDG.E.U8 R4, desc[UR60][R18.64] ;  /* 0x0000003c12049981 */ /* 0x0000e2000c1e1100 */
[----:B------:R-:W-:-:S03]  /*290c0*/  LOP3.LUT R17, R175, 0xffff, RZ, 0xc0, !PT ;  /* 0x0000ffffaf117812 */ /* 0x000fc600078ec0ff */
[----:B------:R1:W-:Y:S04]  /*290d0*/  STL [R1+0x1b4c], R2 ;  /* 0x001b4c0201007387 */ /* 0x0003e80000100800 */
[----:B------:R-:W4:Y:S04]  /*290e0*/  LDL R8, [R1+0x8cc] ;  /* 0x0008cc0001087983 */ /* 0x000f280000100800 */
[----:B------:R-:W4:Y:S01]  /*290f0*/  LDL R3, [R1+0x8d0] ;  /* 0x0008d00001037983 */ /* 0x000f220000100800 */
[----:B0-----:R-:W-:Y:S01]  /*29100*/  LOP3.LUT R18, R12, 0xffff, RZ, 0xc0, !PT ;  /* 0x0000ffff0c127812 */ /* 0x001fe200078ec0ff */
[----:B------:R-:W-:-:S03]  /*29110*/  @!P0 IMAD.MOV.U32 R19, RZ, RZ, R11 ;  /* 0x000000ffff138224 */ /* 0x000fc600078e000b */
[----:B-1----:R-:W-:Y:S01]  /*29120*/  PRMT R2, R17, 0x3340, R18 ;  /* 0x0000334011027816 */ /* 0x002fe20000000012 */
[----:B------:R-:W-:Y:S01]  /*29130*/  @!P0 IMAD.MOV.U32 R18, RZ, RZ, R9 ;  /* 0x000000ffff128224 */ /* 0x000fe200078e0009 */
[----:B--2---:R-:W-:-:S06]  /*29140*/  PRMT R5, RZ, 0x7610, R5 ;  /* 0x00007610ff057816 */ /* 0x004fcc0000000005 */
[----:B------:R0:W2:Y:S04]  /*29150*/  @!P0 LDG.E.U8 R5, desc[UR60][R18.64] ;  /* 0x0000003c12058981 */ /* 0x0000a8000c1e1100 */
[----:B---3--:R1:W-:Y:S04]  /*29160*/  STL [R1+0x1d24], R4 ;  /* 0x001d240401007387 */ /* 0x0083e80000100800 */
[----:B------:R-:W3:Y:S04]  /*29170*/  LDL.LU R175, [R1+0x48c] ;  /* 0x00048c0001af7983 */ /* 0x000ee80000300800 */
[----:B------:R-:W4:Y:S04]  /*29180*/  LDL.LU R12, [R1+0x1e98] ;  /* 0x001e9800010c7983 */ /* 0x000f280000300800 */
[----:B------:R1:W-:Y:S01]  /*29190*/  STL [R1+0x1b44], R2 ;  /* 0x001b440201007387 */ /* 0x0003e20000100800 */
[----:B------:R-:W-:-:S02]  /*291a0*/  LOP3.LUT R17, R173, 0xffff, RZ, 0xc0, !PT ;  /* 0x0000ffffad117812 */ /* 0x000fc400078ec0ff */
[----:B0-----:R-:W-:Y:S01]  /*291b0*/  LOP3.LUT R18, R6, 0xffff, RZ, 0xc0, !PT ;  /* 0x0000ffff06127812 */ /* 0x001fe200078ec0ff */
[----:B------:R-:W3:Y:S04]  /*291c0*/  LDL R9, [R1+0x8c4] ;  /* 0x0008c40001097983 */ /* 0x000ee80000100800 */
[----:B-1----:R-:W3:Y:S01]  /*291d0*/  LDL R4, [R1+0x8c8] ;  /* 0x0008c80001047983 */ /* 0x002ee20000100800 */
[----:B------:R-:W-:Y:S01]  /*291e0*/  @!P1 IMAD.MOV.U32 R19, RZ, RZ, R10 ;  /* 0x000000ffff139224 */ /* 0x000fe200078e000a */
[----:B------:R-:W-:Y:S01]  /*291f0*/  PRMT R2, R17, 0x3340, R18 ;  /* 0x0000334011027816 */ /* 0x000fe20000000012 */
[----:B------:R-:W-:Y:S01]  /*29200*/  @!P1 IMAD.MOV.U32 R18, RZ, RZ, R7 ;  /* 0x000000ffff129224 */ /* 0x000fe200078e0007 */
[----:B--2---:R-:W-:Y:S04]  /*29210*/  STL [R1+0x1d28], R5 ;  /* 0x001d280501007387 */ /* 0x004fe80000100800 */
[----:B------:R-:W2:Y:S01]  /*29220*/  LDL.LU R6, [R1+0x1e94] ;  /* 0x001e940001067983 */ /* 0x000ea20000300800 */
[----:B----4-:R-:W-:-:S02]  /*29230*/  PRMT R12, RZ, 0x7610, R12 ;  /* 0x00007610ff0c7816 */ /* 0x010fc4000000000c */
[----:B------:R-:W-:Y:S01]  /*29240*/  LOP3.LUT R17, R172, 0xffff, RZ, 0xc0, !PT ;  /* 0x0000ffffac117812 */ /* 0x000fe200078ec0ff */
[----:B------:R-:W4:Y:S04]  /*29250*/  LDL.LU R160, [R1+0x47c] ;  /* 0x00047c0001a07983 */ /* 0x000f280000300800 */
[----:B------:R-:W4:Y:S04]  /*29260*/  LDL.LU R173, [R1+0x458] ;  /* 0x0004580001ad7983 */ /* 0x000f280000300800 */
[----:B------:R0:W3:Y:S04]  /*29270*/  @!P1 LDG.E.U8 R12, desc[UR60][R18.64] ;  /* 0x0000003c120c9981 */ /* 0x0000e8000c1e1100 */
[----:B------:R1:W-:Y:S04]  /*29280*/  STL [R1+0x1b40], R2 ;  /* 0x001b400201007387 */ /* 0x0003e80000100800 */
[----:B------:R-:W4:Y:S01]  /*29290*/  LDL R7, [R1+0x84c] ;  /* 0x00084c0001077983 */ /* 0x000f220000100800 */
[----:B0-----:R-:W-:Y:S01]  /*292a0*/  LOP3.LUT R18, R13, 0xffff, RZ, 0xc0, !PT ;  /* 0x0000ffff0d127812 */ /* 0x001fe200078ec0ff */
[----:B------:R-:W-:-:S02]  /*292b0*/  @!P0 IMAD.MOV.U32 R19, RZ, RZ, R8 ;  /* 0x000000ffff138224 */ /* 0x000fc400078e0008 */
[----:B-1----:R-:W4:Y:S01]  /*292c0*/  LDL R2, [R1+0x850] ;  /* 0x0008500001027983 */ /* 0x002f220000100800 */
[----:B------:R-:W-:Y:S01]  /*292d0*/  PRMT R5, R17, 0x3340, R18 ;  /* 0x0000334011057816 */ /* 0x000fe20000000012 */
[----:B------:R-:W-:Y:S01]  /*292e0*/  @!P0 IMAD.MOV.U32 R18, RZ, RZ, R3 ;  /* 0x000000ffff128224 */ /* 0x000fe200078e0003 */
[----:B--2---:R-:W-:-:S06]  /*292f0*/  PRMT R6, RZ, 0x7610, R6 ;  /* 0x00007610ff067816 */ /* 0x004fcc0000000006 */
[----:B------:R0:W2:Y:S04]  /*29300*/  @!P0 LDG.E.U8 R6, desc[UR60][R18.64] ;  /* 0x0000003c12068981 */ /* 0x0000a8000c1e1100 */
[----:B---3--:R-:W-:Y:S04]  /*29310*/  STL [R1+0x1d2c], R12 ;  /* 0x001d2c0c01007387 */ /* 0x008fe80000100800 */
[----:B------:R-:W3:Y:S04]  /*29320*/  LDL.LU R13, [R1+0x1e90] ;  /* 0x001e9000010d7983 */ /* 0x000ee80000300800 */
[----:B------:R-:W4:Y:S04]  /*29330*/  LDL.LU R170, [R1+0x49c] ;  /* 0x00049c0001aa7983 */ /* 0x000f280000300800 */
[----:B------:R-:W4:Y:S04]  /*29340*/  LDL.LU R161, [R1+0x478] ;  /* 0x0004780001a17983 */ /* 0x000f280000300800 */
[----:B------:R1:W-:Y:S01]  /*29350*/  STL [R1+0x1b3c], R5 ;  /* 0x001b3c0501007387 */ /* 0x0003e20000100800 */
[----:B------:R-:W-:-:S02]  /*29360*/  LOP3.LUT R17, R175, 0xffff, RZ, 0xc0, !PT ;  /* 0x0000ffffaf117812 */ /* 0x000fc400078ec0ff */
[----:B0-----:R-:W-:Y:S01]  /*29370*/  LOP3.LUT R18, R14, 0xffff, RZ, 0xc0, !PT ;  /* 0x0000ffff0e127812 */ /* 0x001fe200078ec0ff */
[----:B------:R-:W4:Y:S04]  /*29380*/  LDL R8, [R1+0x844] ;  /* 0x0008440001087983 */ /* 0x000f280000100800 */
[----:B------:R-:W4:Y:S01]  /*29390*/  LDL R3, [R1+0x848] ;  /* 0x0008480001037983 */ /* 0x000f220000100800 */
[----:B------:R-:W-:Y:S01]  /*293a0*/  @!P1 IMAD.MOV.U32 R19, RZ, RZ, R9 ;  /* 0x000000ffff139224 */ /* 0x000fe200078e0009 */
[----:B-1----:R-:W-:Y:S01]  /*293b0*/  PRMT R5, R17, 0x3340, R18 ;  /* 0x0000334011057816 */ /* 0x002fe20000000012 */
[----:B------:R-:W-:Y:S01]  /*293c0*/  @!P1 IMAD.MOV.U32 R18, RZ, RZ, R4 ;  /* 0x000000ffff129224 */ /* 0x000fe200078e0004 */
[----:B--2---:R-:W-:Y:S04]  /*293d0*/  STL [R1+0x1d30], R6 ;  /* 0x001d300601007387 */ /* 0x004fe80000100800 */
[----:B------:R-:W2:Y:S01]  /*293e0*/  LDL.LU R14, [R1+0x1e8c] ;  /* 0x001e8c00010e7983 */ /* 0x000ea20000300800 */
[----:B---3--:R-:W-:-:S02]  /*293f0*/  PRMT R13, RZ, 0x7610, R13 ;  /* 0x00007610ff0d7816 */ /* 0x008fc4000000000d */
[----:B----4-:R-:W-:Y:S01]  /*29400*/  LOP3.LUT R17, R160, 0xffff, RZ, 0xc0, !PT ;  /* 0x0000ffffa0117812 */ /* 0x010fe200078ec0ff */
[----:B------:R-:W3:Y:S04]  /*29410*/  LDL.LU R172, [R1+0x494] ;  /* 0x0004940001ac7983 */ /* 0x000ee80000300800 */
        /* <DEDUP_REMOVED lines=9> */
[----:B------:R-:W-:Y:S02]  /*294b0*/  LOP3.LUT R17, R170, 0xffff, RZ, 0xc0, !PT ;  /* 0x0000ffffaa117812 */ /* 0x000fe400078ec0ff */
[----:B------:R-:W-:Y:S02]  /*294c0*/  PRMT R242, RZ, 0x7610, R242 ;  /* 0x00007610fff27816 */ /* 0x000fe400000000f2 */
[----:B--2---:R-:W-:-:S06]  /*294d0*/  PRMT R14, RZ, 0x7610, R14 ;  /* 0x00007610ff0e7816 */ /* 0x004fcc000000000e */
[----:B------:R0:W2:Y:S04]  /*294e0*/  @!P0 LDG.E.U8 R14, desc[UR60][R18.64] ;  /* 0x0000003c120e8981 */ /* 0x0000a8000c1e1100 */
[----:B---3--:R-:W-:Y:S01]  /*294f0*/  STL [R1+0x1d34], R13 ;  /* 0x001d340d01007387 */ /* 0x008fe20000100800 */
[----:B0-----:R-:W-:-:S03]  /*29500*/  LOP3.LUT R18, R161, 0xffff, RZ, 0xc0, !PT ;  /* 0x0000ffffa1127812 */ /* 0x001fc600078ec0ff */
[----:B------:R-:W3:Y:S04]  /*29510*/  LDL.LU R160, [R1+0x4bc] ;  /* 0x0004bc0001a07983 */ /* 0x000ee80000300800 */
[----:B------:R-:W3:Y:S04]  /*29520*/  LDL.LU R173, [R1+0x490] ;  /* 0x0004900001ad7983 */ /* 0x000ee80000300800 */
[----:B------:R0:W-:Y:S01]  /*29530*/  STL [R1+0x1b34], R6 ;  /* 0x001b340601007387 */ /* 0x0001e20000100800 */
[----:B------:R-:W-:-:S03]  /*29540*/  @!P1 IMAD.MOV.U32 R19, RZ, RZ, R8 ;  /* 0x000000ffff139224 */ /* 0x000fc600078e0008 */
[----:B------:R-:W3:Y:S04]  /*29550*/  LDL R7, [R1+0x7c4] ;  /* 0x0007c40001077983 */ /* 0x000ee80000100800 */
[----:B------:R-:W3:Y:S01]  /*29560*/  LDL R2, [R1+0x7c8] ;  /* 0x0007c80001027983 */ /* 0x000ee20000100800 */
[----:B0-----:R-:W-:Y:S01]  /*29570*/  PRMT R6, R17, 0x3340, R18 ;  /* 0x0000334011067816 */ /* 0x001fe20000000012 */
[----:B------:R-:W-:-:S05]  /*29580*/  @!P1 IMAD.MOV.U32 R18, RZ, RZ, R3 ;  /* 0x000000ffff129224 */ /* 0x000fca00078e0003 */
[----:B------:R4:W3:Y:S01]  /*29590*/  @!P1 LDG.E.U8 R242, desc[UR60][R18.64] ;  /* 0x0000003c12f29981 */ /* 0x0008e2000c1e1100 */
[----:B------:R-:W-:Y:S02]  /*295a0*/  LOP3.LUT R17, R172, 0xffff, RZ, 0xc0, !PT ;  /* 0x0000ffffac117812 */ /* 0x000fe400078ec0ff */
[----:B------:R-:W-:Y:S02]  /*295b0*/  PRMT R223, RZ, 0x7610, R223 ;  /* 0x00007610ffdf7816 */ /* 0x000fe400000000df */
[----:B----4-:R-:W-:Y:S01]  /*295c0*/  LOP3.LUT R18, R175, 0xffff, RZ, 0xc0, !PT ;  /* 0x0000ffffaf127812 */ /* 0x010fe200078ec0ff */
[----:B------:R-:W-:-:S03]  /*295d0*/  @!P0 IMAD.MOV.U32 R19, RZ, RZ, R5 ;  /* 0x000000ffff138224 */ /* 0x000fc600078e0005 */
[----:B------:R-:W-:Y:S01]  /*295e0*/  PRMT R8, R17, 0x3340, R18 ;  /* 0x0000334011087816 */ /* 0x000fe20000000012 */
[----:B------:R-:W-:-:S05]  /*295f0*/  @!P0 IMAD.MOV.U32 R18, RZ, RZ, R4 ;  /* 0x000000ffff128224 */ /* 0x000fca00078e0004 */
[----:B------:R0:W4:Y:S01]  /*29600*/  @!P0 LDG.E.U8 R223, desc[UR60][R18.64] ;  /* 0x0000003c12df8981 */ /* 0x000122000c1e1100 */
[----:B------:R-:W-:-:S03]  /*29610*/  PRMT R222, RZ, 0x7610, R222 ;  /* 0x00007610ffde7816 */ /* 0x000fc600000000de */
[----:B--2---:R-:W-:Y:S04]  /*29620*/  STL [R1+0x1d38], R14 ;  /* 0x001d380e01007387 */ /* 0x004fe80000100800 */
[----:B------:R-:W2:Y:S04]  /*29630*/  LDL.LU R170, [R1+0x4ac] ;  /* 0x0004ac0001aa7983 */ /* 0x000ea80000300800 */
[----:B------:R-:W2:Y:S04]  /*29640*/  LDL.LU R161, [R1+0x488] ;  /* 0x0004880001a17983 */ /* 0x000ea80000300800 */
[----:B------:R1:W-:Y:S04]  /*29650*/  STL [R1+0x1b30], R6 ;  /* 0x001b300601007387 */ /* 0x0003e80000100800 */
[----:B------:R-:W2:Y:S01]  /*29660*/  LDL R3, [R1+0x750] ;  /* 0x0007500001037983 */ /* 0x000ea20000100800 */
[----:B---3--:R-:W-:-:S03]  /*29670*/  LOP3.LUT R17, R160, 0xffff, RZ, 0xc0, !PT ;  /* 0x0000ffffa0117812 */ /* 0x008fc600078ec0ff */
[----:B-1----:R-:W3:Y:S01]  /*29680*/  LDL R6, [R1+0x74c] ;  /* 0x00074c0001067983 */ /* 0x002ee20000100800 */
[----:B0-----:R-:W-:Y:S01]  /*29690*/  LOP3.LUT R18, R173, 0xffff, RZ, 0xc0, !PT ;  /* 0x0000ffffad127812 */ /* 0x001fe200078ec0ff */
[----:B------:R-:W-:Y:S02]  /*296a0*/  @!P1 IMAD.MOV.U32 R19, RZ, RZ, R7 ;  /* 0x000000ffff139224 */ /* 0x000fe400078e0007 */
[----:B------:R-:W-:Y:S04]  /*296b0*/  STL [R1+0x1d3c], R242 ;  /* 0x001d3cf201007387 */ /* 0x000fe80000100800 */
[----:B------:R-:W3:Y:S04]  /*296c0*/  LDL.LU R172, [R1+0x4cc] ;  /* 0x0004cc0001ac7983 */ /* 0x000ee80000300800 */
[----:B------:R-:W3:Y:S04]  /*296d0*/  LDL.LU R175, [R1+0x4a8] ;  /* 0x0004a80001af7983 */ /* 0x000ee80000300800 */
[----:B------:R0:W-:Y:S04]  /*296e0*/  STL [R1+0x1b2c], R8 ;  /* 0x001b2c0801007387 */ /* 0x0001e80000100800 */
[----:B------:R-:W3:Y:S04]  /*296f0*/  LDL R5, [R1+0x744] ;  /* 0x0007440001057983 */ /* 0x000ee80000100800 */
[----:B------:R-:W3:Y:S01]  /*29700*/  LDL R4, [R1+0x748] ;  /* 0x0007480001047983 */ /* 0x000ee20000100800 */
[----:B0-----:R-:W-:Y:S01]  /*29710*/  PRMT R8, R17, 0x3340, R18 ;  /* 0x0000334011087816 */ /* 0x001fe20000000012 */
[----:B------:R-:W-:-:S05]  /*29720*/  @!P1 IMAD.MOV.U32 R18, RZ, RZ, R2 ;  /* 0x000000ffff129224 */ /* 0x000fca00078e0002 */
[----:B------:R0:W3:Y:S04]  /*29730*/  @!P1 LDG.E.U8 R222, desc[UR60][R18.64] ;  /* 0x0000003c12de9981 */ /* 0x0000e8000c1e1100 */
[----:B----4-:R-:W-:Y:S04]  /*29740*/  STL [R1+0x1d40], R223 ;  /* 0x001d40df01007387 */ /* 0x010fe80000100800 */
[----:B------:R-:W4:Y:S04]  /*29750*/  LDL.LU R160, [R1+0x4c4] ;  /* 0x0004c40001a07983 */ /* 0x000f280000300800 */
[----:B------:R-:W4:Y:S04]  /*29760*/  LDL.LU R173, [R1+0x498] ;  /* 0x0004980001ad7983 */ /* 0x000f280000300800 */
[----:B------:R1:W-:Y:S01]  /*29770*/  STL [R1+0x1b28], R8 ;  /* 0x001b280801007387 */ /* 0x0003e20000100800 */
[----:B------:R-:W-:-:S03]  /*29780*/  PRMT R22, RZ, 0x7610, R22 ;  /* 0x00007610ff167816 */ /* 0x000fc60000000016 */
[----:B------:R-:W4:Y:S04]  /*29790*/  LDL R7, [R1+0x1ac0] ;  /* 0x001ac00001077983 */ /* 0x000f280000100800 */
[----:B------:R-:W4:Y:S01]  /*297a0*/  LDL R2, [R1+0x1ac4] ;  /* 0x001ac40001027983 */ /* 0x000f220000100800 */
[----:B------:R-:W-:Y:S02]  /*297b0*/  PRMT R21, RZ, 0x7610, R21 ;  /* 0x00007610ff157816 */ /* 0x000fe40000000015 */
[----:B--2---:R-:W-:Y:S02]  /*297c0*/  LOP3.LUT R17, R170, 0xffff, RZ, 0xc0, !PT ;  /* 0x0000ffffaa117812 */ /* 0x004fe400078ec0ff */
[----:B0-----:R-:W-:-:S04]  /*297d0*/  LOP3.LUT R18, R161, 0xffff, RZ, 0xc0, !PT ;  /* 0x0000ffffa1127812 */ /* 0x001fc800078ec0ff */
[----:B-1----:R-:W-:Y:S01]  /*297e0*/  PRMT R8, R17, 0x3340, R18 ;  /* 0x0000334011087816 */ /* 0x002fe20000000012 */
[----:B------:R-:W-:Y:S02]  /*297f0*/  @!P0 IMAD.MOV.U32 R18, RZ, RZ, R3 ;  /* 0x000000ffff128224 */ /* 0x000fe400078e0003 */
[----:B---3--:R-:W-:-:S05]  /*29800*/  @!P0 IMAD.MOV.U32 R19, RZ, RZ, R6 ;  /* 0x000000ffff138224 */ /* 0x008fca00078e0006 */
[----:B------:R0:W2:Y:S01]  /*29810*/  @!P0 LDG.E.U8 R22, desc[UR60][R18.64] ;  /* 0x0000003c12168981 */ /* 0x0000a2000c1e1100 */
[----:B------:R-:W-:Y:S02]  /*29820*/  LOP3.LUT R17, R172, 0xffff, RZ, 0xc0, !PT ;  /* 0x0000ffffac117812 */ /* 0x000fe400078ec0ff */
[----:B0-----:R-:W-:Y:S01]  /*29830*/  LOP3.LUT R18, R175, 0xffff, RZ, 0xc0, !PT ;  /* 0x0000ffffaf127812 */ /* 0x001fe200078ec0ff */
[----:B------:R-:W-:Y:S01]  /*29840*/  @!P1 IMAD.MOV.U32 R19, RZ, RZ, R5 ;  /* 0x000000ffff139224 */ /* 0x000fe200078e0005 */
        /* <DEDUP_REMOVED lines=8> */
[----:B------:R0:W3:Y:S01]  /*298d0*/  @!P1 LDG.E.U8 R21, desc[UR60][R18.64] ;  /* 0x0000003c12159981 */ /* 0x0000e2000c1e1100 */
[----:B----4-:R-:W-:Y:S02]  /*298e0*/  LOP3.LUT R17, R160, 0xffff, RZ, 0xc0, !PT ;  /* 0x0000ffffa0117812 */ /* 0x010fe400078ec0ff */
[----:B------:R-:W-:Y:S02]  /*298f0*/  PRMT R252, RZ, 0x7610, R252 ;  /* 0x00007610fffc7816 */ /* 0x000fe400000000fc */
[----:B0-----:R-:W-:Y:S01]  /*29900*/  LOP3.LUT R18, R173, 0xffff, RZ, 0xc0, !PT ;  /* 0x0000ffffad127812 */ /* 0x001fe200078ec0ff */
[----:B------:R-:W-:Y:S01]  /*29910*/  @!P0 IMAD.MOV.U32 R19, RZ, RZ, R7 ;  /* 0x000000ffff138224 */ /* 0x000fe200078e0007 */
[----:B------:R-:W-:Y:S01]  /*29920*/  PRMT R251, RZ, 0x7610, R251 ;  /* 0x00007610fffb7816 */ /* 0x000fe200000000fb */
[----:B--2---:R-:W-:Y:S04]  /*29930*/  STL [R1+0x1d48], R22 ;  /* 0x001d481601007387 */ /* 0x004fe80000100800 */
[----:B------:R-:W2:Y:S04]  /*29940*/  LDL.LU R172, [R1+0x4dc] ;  /* 0x0004dc0001ac7983 */ /* 0x000ea80000300800 */
[----:B------:R-:W4:Y:S04]  /*29950*/  LDL.LU R175, [R1+0x4b8] ;  /* 0x0004b80001af7983 */ /* 0x000f280000300800 */
[----:B------:R0:W-:Y:S04]  /*29960*/  STL [R1+0x1b20], R8 ;  /* 0x001b200801007387 */ /* 0x0001e80000100800 */
[----:B------:R-:W4:Y:S04]  /*29970*/  LDL R5, [R1+0x1a40] ;  /* 0x001a400001057983 */ /* 0x000f280000100800 */
[----:B------:R-:W4:Y:S01]  /*29980*/  LDL R4, [R1+0x1a44] ;  /* 0x001a440001047983 */ /* 0x000f220000100800 */
[----:B0-----:R-:W-:Y:S01]  /*29990*/  PRMT R8, R17, 0x3340, R18 ;  /* 0x0000334011087816 */ /* 0x001fe20000000012 */
[----:B------:R-:W-:-:S05]  /*299a0*/  @!P0 IMAD.MOV.U32 R18, RZ, RZ, R2 ;  /* 0x000000ffff128224 */ /* 0x000fca00078e0002 */
[----:B------:R0:W4:Y:S01]  /*299b0*/  @!P0 LDG.E.U8 R252, desc[UR60][R18.64] ;  /* 0x0000003c12fc8981 */ /* 0x000122000c1e1100 */
[----:B---3--:R-:W-:Y:S02]  /*299c0*/  LOP3.LUT R17, R170, 0xffff, RZ, 0xc0, !PT ;  /* 0x0000ffffaa117812 */ /* 0x008fe400078ec0ff */
        /* <DEDUP_REMOVED lines=11> */
[----:B------:R-:W-:Y:S02]  /*29a80*/  PRMT R250, RZ, 0x7610, R250 ;  /* 0x00007610fffa7816 */ /* 0x000fe400000000fa */
[----:B------:R-:W-:Y:S02]  /*29a90*/  PRMT R249, RZ, 0x7610, R249 ;  /* 0x00007610fff97816 */ /* 0x000fe400000000f9 */
[----:B--2---:R-:W-:Y:S02]  /*29aa0*/  LOP3.LUT R17, R172, 0xffff, RZ, 0xc0, !PT ;  /* 0x0000ffffac117812 */ /* 0x004fe400078ec0ff */
[----:B----4-:R-:W-:Y:S01]  /*29ab0*/  LOP3.LUT R18, R175, 0xffff, RZ, 0xc0, !PT ;  /* 0x0000ffffaf127812 */ /* 0x010fe200078ec0ff */
[----:B------:R-:W-:Y:S01]  /*29ac0*/  @!P0 IMAD.MOV.U32 R19, RZ, RZ, R5 ;  /* 0x000000ffff138224 */ /* 0x000fe200078e0005 */
[----:B------:R-:W-:Y:S04]  /*29ad0*/  STL [R1+0x1d50], R252 ;  /* 0x001d50fc01007387 */ /* 0x000fe80000100800 */
        /* <DEDUP_REMOVED lines=158> */
[----:B------:R-:W2:Y:S04]  /*2a4c0*/  LDL R6, [R1+0x1ab0] ;  /* 0x001ab00001067983 */ /* 0x000ea80000100800 */
[----:B------:R-:W4:Y:S01]  /*2a4d0*/  LDL R3, [R1+0x1ab4] ;  /* 0x001ab40001037983 */ /* 0x000f220000100800 */
[----:B0-----:R-:W-:Y:S01]  /*2a4e0*/  PRMT R8, R17, 0x3340, R18 ;  /* 0x0000334011087816 */ /* 0x001fe20000000012 */
[----:B------:R-:W-:-:S05]  /*2a4f0*/  @!P0 IMAD.MOV.U32 R18, RZ, RZ, R4 ;  /* 0x000000ffff128224 */ /* 0x000fca00078e0004 */
[----:B------:R0:W4:Y:S02]  /*2a500*/  @!P0 LDG.E.U8 R20, desc[UR60][R18.64] ;  /* 0x0000003c12148981 */ /* 0x000124000c1e1100 */
[----:B0-----:R-:W-:Y:S01]  /*2a510*/  PRMT R19, RZ, 0x7610, R19 ;  /* 0x00007610ff137816 */ /* 0x001fe20000000013 */
[----:B---3--:R-:W-:Y:S02]  /*2a520*/  @!P1 IMAD.MOV.U32 R157, RZ, RZ, R7 ;  /* 0x000000ffff9d9224 */ /* 0x008fe400078e0007 */
[----:B------:R-:W-:-:S05]  /*2a530*/  @!P1 IMAD.MOV.U32 R156, RZ, RZ, R2 ;  /* 0x000000ffff9c9224 */ /* 0x000fca00078e0002 */
[----:B------:R2:W3:Y:S04]  /*2a540*/  @!P1 LDG.E.U8 R19, desc[UR60][R156.64] ;  /* 0x0000003c9c139981 */ /* 0x0004e8000c1e1100 */
[----:B------:R-:W-:Y:S04]  /*2a550*/  STL [R1+0x1d84], R180 ;  /* 0x001d84b401007387 */ /* 0x000fe80000100800 */
[----:B------:R-:W3:Y:S04]  /*2a560*/  LDL.LU R172, [R1+0x5ac] ;  /* 0x0005ac0001ac7983 */ /* 0x000ee80000300800 */
[----:B------:R-:W3:Y:S04]  /*2a570*/  LDL.LU R175, [R1+0x580] ;  /* 0x0005800001af7983 */ /* 0x000ee80000300800 */
[----:B------:R0:W-:Y:S04]  /*2a580*/  STL [R1+0x490], R8 ;  /* 0x0004900801007387 */ /* 0x0001e80000100800 */
[----:B------:R-:W3:Y:S04]  /*2a590*/  LDL R5, [R1+0x1aa8] ;  /* 0x001aa80001057983 */ /* 0x000ee80000100800 */
[----:B------:R-:W3:Y:S01]  /*2a5a0*/  LDL R4, [R1+0x1aac] ;  /* 0x001aac0001047983 */ /* 0x000ee20000100800 */
[----:B------:R-:W-:-:S02]  /*2a5b0*/  LOP3.LUT R17, R160, 0xffff, RZ, 0xc0, !PT ;  /* 0x0000ffffa0117812 */ /* 0x000fc400078ec0ff */
[----:B------:R-:W-:Y:S02]  /*2a5c0*/  LOP3.LUT R18, R173, 0xffff, RZ, 0xc0, !PT ;  /* 0x0000ffffad127812 */ /* 0x000fe400078ec0ff */
[----:B------:R-:W-:Y:S02]  /*2a5d0*/  PRMT R236, RZ, 0x7610, R236 ;  /* 0x00007610ffec7816 */ /* 0x000fe400000000ec */
[----:B------:R-:W-:Y:S02]  /*2a5e0*/  PRMT R235, RZ, 0x7610, R235 ;  /* 0x00007610ffeb7816 */ /* 0x000fe400000000eb */
[----:B0-----:R-:W-:Y:S01]  /*2a5f0*/  PRMT R8, R17, 0x3340, R18 ;  /* 0x0000334011087816 */ /* 0x001fe20000000012 */
[----:B--2---:R-:W-:Y:S02]  /*2a600*/  @!P0 IMAD.MOV.U32 R157, RZ, RZ, R6 ;  /* 0x000000ffff9d8224 */ /* 0x004fe400078e0006 */
[----:B----4-:R-:W-:-:S05]  /*2a610*/  @!P0 IMAD.MOV.U32 R156, RZ, RZ, R3 ;  /* 0x000000ffff9c8224 */ /* 0x010fca00078e0003 */
[----:B------:R0:W2:Y:S04]  /*2a620*/  @!P0 LDG.E.U8 R236, desc[UR60][R156.64] ;  /* 0x0000003c9cec8981 */ /* 0x0000a8000c1e1100 */
[----:B------:R-:W-:Y:S04]  /*2a630*/  STL [R1+0x1d88], R20 ;  /* 0x001d881401007387 */ /* 0x000fe80000100800 */
[----:B------:R-:W4:Y:S04]  /*2a640*/  LDL.LU R160, [R1+0x59c] ;  /* 0x00059c0001a07983 */ /* 0x000f280000300800 */
[----:B------:R-:W4:Y:S04]  /*2a650*/  LDL.LU R173, [R1+0x578] ;  /* 0x0005780001ad7983 */ /* 0x000f280000300800 */
[----:B------:R1:W-:Y:S04]  /*2a660*/  STL [R1+0x48c], R8 ;  /* 0x00048c0801007387 */ /* 0x0003e80000100800 */
[----:B------:R-:W4:Y:S04]  /*2a670*/  LDL R7, [R1+0x1a30] ;  /* 0x001a300001077983 */ /* 0x000f280000100800 */
[----:B------:R-:W4:Y:S01]  /*2a680*/  LDL R2, [R1+0x1a34] ;  /* 0x001a340001027983 */ /* 0x000f220000100800 */
[----:B------:R-:W-:-:S02]  /*2a690*/  LOP3.LUT R17, R170, 0xffff, RZ, 0xc0, !PT ;  /* 0x0000ffffaa117812 */ /* 0x000fc400078ec0ff */
[----:B------:R-:W-:-:S04]  /*2a6a0*/  LOP3.LUT R18, R161, 0xffff, RZ, 0xc0, !PT ;  /* 0x0000ffffa1127812 */ /* 0x000fc800078ec0ff */
[----:B-1----:R-:W-:Y:S01]  /*2a6b0*/  PRMT R8, R17, 0x3340, R18 ;  /* 0x0000334011087816 */ /* 0x002fe20000000012 */
[----:B---3--:R-:W-:Y:S04]  /*2a6c0*/  STL [R1+0x1d8c], R19 ;  /* 0x001d8c1301007387 */ /* 0x008fe80000100800 */
[----:B------:R-:W3:Y:S04]  /*2a6d0*/  LDL.LU R170, [R1+0x5bc] ;  /* 0x0005bc0001aa7983 */ /* 0x000ee80000300800 */
[----:B------:R-:W3:Y:S01]  /*2a6e0*/  LDL.LU R161, [R1+0x598] ;  /* 0x0005980001a17983 */ /* 0x000ee20000300800 */
[----:B0-----:R-:W-:-:S02]  /*2a6f0*/  @!P1 IMAD.MOV.U32 R157, RZ, RZ, R5 ;  /* 0x000000ffff9d9224 */ /* 0x001fc400078e0005 */
[----:B------:R-:W-:-:S05]  /*2a700*/  @!P1 IMAD.MOV.U32 R156, RZ, RZ, R4 ;  /* 0x000000ffff9c9224 */ /* 0x000fca00078e0004 */
[----:B------:R0:W3:Y:S04]  /*2a710*/  @!P1 LDG.E.U8 R235, desc[UR60][R156.64] ;  /* 0x0000003c9ceb9981 */ /* 0x0000e8000c1e1100 */
[----:B------:R1:W-:Y:S04]  /*2a720*/  STL [R1+0x488], R8 ;  /* 0x0004880801007387 */ /* 0x0003e80000100800 */
[----:B------:R-:W3:Y:S04]  /*2a730*/  LDL R6, [R1+0x1a28] ;  /* 0x001a280001067983 */ /* 0x000ee80000100800 */
[----:B------:R-:W3:Y:S01]  /*2a740*/  LDL R3, [R1+0x1a2c] ;  /* 0x001a2c0001037983 */ /* 0x000ee20000100800 */
[----:B------:R-:W-:-:S02]  /*2a750*/  LOP3.LUT R17, R172, 0xffff, RZ, 0xc0, !PT ;  /* 0x0000ffffac117812 */ /* 0x000fc400078ec0ff */
[----:B------:R-:W-:Y:S02]  /*2a760*/  LOP3.LUT R18, R175, 0xffff, RZ, 0xc0, !PT ;  /* 0x0000ffffaf127812 */ /* 0x000fe400078ec0ff */
[----:B------:R-:W-:Y:S02]  /*2a770*/  PRMT R234, RZ, 0x7610, R234 ;  /* 0x00007610ffea7816 */ /* 0x000fe400000000ea */
[----:B-1----:R-:W-:Y:S02]  /*2a780*/  PRMT R8, R17, 0x3340, R18 ;  /* 0x0000334011087816 */ /* 0x002fe40000000012 */
[----:B------:R-:W-:Y:S01]  /*2a790*/  PRMT R233, RZ, 0x7610, R233 ;  /* 0x00007610ffe97816 */ /* 0x000fe200000000e9 */
[----:B--2---:R-:W-:Y:S04]  /*2a7a0*/  STL [R1+0x1d90], R236 ;  /* 0x001d90ec01007387 */ /* 0x004fe80000100800 */
[----:B------:R-:W2:Y:S04]  /*2a7b0*/  LDL.LU R172, [R1+0x5b4] ;  /* 0x0005b40001ac7983 */ /* 0x000ea80000300800 */
[----:B------:R-:W2:Y:S04]  /*2a7c0*/  LDL.LU R175, [R1+0x588] ;  /* 0x0005880001af7983 */ /* 0x000ea80000300800 */
[----:B------:R1:W-:Y:S04]  /*2a7d0*/  STL [R1+0x47c], R8 ;  /* 0x00047c0801007387 */ /* 0x0003e80000100800 */
[----:B------:R-:W2:Y:S04]  /*2a7e0*/  LDL R5, [R1+0x19b0] ;  /* 0x0019b00001057983 */ /* 0x000ea80000100800 */
[----:B------:R-:W2:Y:S01]  /*2a7f0*/  LDL R4, [R1+0x19b4] ;  /* 0x0019b40001047983 */ /* 0x000ea20000100800 */
[----:B----4-:R-:W-:-:S02]  /*2a800*/  LOP3.LUT R17, R160, 0xffff, RZ, 0xc0, !PT ;  /* 0x0000ffffa0117812 */ /* 0x010fc400078ec0ff */
[----:B------:R-:W-:Y:S01]  /*2a810*/  LOP3.LUT R18, R173, 0xffff, RZ, 0xc0, !PT ;  /* 0x0000ffffad127812 */ /* 0x000fe200078ec0ff */
[----:B0-----:R-:W-:Y:S02]  /*2a820*/  @!P0 IMAD.MOV.U32 R157, RZ, RZ, R7 ;  /* 0x000000ffff9d8224 */ /* 0x001fe400078e0007 */
[----:B------:R-:W-:Y:S01]  /*2a830*/  @!P0 IMAD.MOV.U32 R156, RZ, RZ, R2 ;  /* 0x000000ffff9c8224 */ /* 0x000fe200078e0002 */
[----:B-1----:R-:W-:-:S04]  /*2a840*/  PRMT R8, R17, 0x3340, R18 ;  /* 0x0000334011087816 */ /* 0x002fc80000000012 */
[----:B------:R0:W4:Y:S04]  /*2a850*/  @!P0 LDG.E.U8 R234, desc[UR60][R156.64] ;  /* 0x0000003c9cea8981 */ /* 0x000128000c1e1100 */
[----:B---3--:R-:W-:Y:S04]  /*2a860*/  STL [R1+0x1d94], R235 ;  /* 0x001d94eb01007387 */ /* 0x008fe80000100800 */
[----:B------:R-:W3:Y:S04]  /*2a870*/  LDL.LU R160, [R1+0x5dc] ;  /* 0x0005dc0001a07983 */ /* 0x000ee80000300800 */
[----:B------:R-:W3:Y:S04]  /*2a880*/  LDL.LU R173, [R1+0x5b0] ;  /* 0x0005b00001ad7983 */ /* 0x000ee80000300800 */
[----:B------:R1:W-:Y:S04]  /*2a890*/  STL [R1+0x478], R8 ;  /* 0x0004780801007387 */ /* 0x0003e80000100800 */
[----:B------:R-:W3:Y:S04]  /*2a8a0*/  LDL R7, [R1+0x19a8] ;  /* 0x0019a80001077983 */ /* 0x000ee80000100800 */
[----:B------:R-:W3:Y:S01]  /*2a8b0*/  LDL R2, [R1+0x19ac] ;  /* 0x0019ac0001027983 */ /* 0x000ee20000100800 */
[----:B0-----:R-:W-:-:S02]  /*2a8c0*/  @!P1 IMAD.MOV.U32 R156, RZ, RZ, R3 ;  /* 0x000000ffff9c9224 */ /* 0x001fc400078e0003 */
[----:B------:R-:W-:-:S05]  /*2a8d0*/  @!P1 IMAD.MOV.U32 R157, RZ, RZ, R6 ;  /* 0x000000ffff9d9224 */ /* 0x000fca00078e0006 */
[----:B------:R2:W3:Y:S01]  /*2a8e0*/  @!P1 LDG.E.U8 R233, desc[UR60][R156.64] ;  /* 0x0000003c9ce99981 */ /* 0x0004e2000c1e1100 */
[----:B------:R-:W-:Y:S02]  /*2a8f0*/  LOP3.LUT R17, R170, 0xffff, RZ, 0xc0, !PT ;  /* 0x0000ffffaa117812 */ /* 0x000fe400078ec0ff */
[----:B------:R-:W-:Y:S02]  /*2a900*/  LOP3.LUT R18, R161, 0xffff, RZ, 0xc0, !PT ;  /* 0x0000ffffa1127812 */ /* 0x000fe400078ec0ff */
[----:B------:R-:W-:Y:S02]  /*2a910*/  PRMT R232, RZ, 0x7610, R232 ;  /* 0x00007610ffe87816 */ /* 0x000fe400000000e8 */
[----:B------:R-:W-:Y:S02]  /*2a920*/  PRMT R231, RZ, 0x7610, R231 ;  /* 0x00007610ffe77816 */ /* 0x000fe400000000e7 */
[----:B-1----:R-:W-:Y:S01]  /*2a930*/  PRMT R8, R17, 0x3340, R18 ;  /* 0x0000334011087816 */ /* 0x002fe20000000012 */
[----:B--2---:R-:W-:-:S02]  /*2a940*/  @!P0 IMAD.MOV.U32 R157, RZ, RZ, R5 ;  /* 0x000000ffff9d8224 */ /* 0x004fc400078e0005 */
[----:B------:R-:W-:-:S05]  /*2a950*/  @!P0 IMAD.MOV.U32 R156, RZ, RZ, R4 ;  /* 0x000000ffff9c8224 */ /* 0x000fca00078e0004 */
[----:B------:R3:W2:Y:S04]  /*2a960*/  @!P0 LDG.E.U8 R232, desc[UR60][R156.64] ;  /* 0x0000003c9ce88981 */ /* 0x0006a8000c1e1100 */
[----:B----4-:R-:W-:Y:S04]  /*2a970*/  STL [R1+0x1d98], R234 ;  /* 0x001d98ea01007387 */ /* 0x010fe80000100800 */
[----:B------:R-:W4:Y:S04]  /*2a980*/  LDL.LU R170, [R1+0x5cc] ;  /* 0x0005cc0001aa7983 */ /* 0x000f280000300800 */
[----:B------:R-:W4:Y:S04]  /*2a990*/  LDL.LU R161, [R1+0x5a8] ;  /* 0x0005a80001a17983 */ /* 0x000f280000300800 */
[----:B------:R0:W-:Y:S04]  /*2a9a0*/  STL [R1+0x46c], R8 ;  /* 0x00046c0801007387 */ /* 0x0001e80000100800 */
[----:B------:R-:W4:Y:S04]  /*2a9b0*/  LDL R6, [R1+0x1930] ;  /* 0x0019300001067983 */ /* 0x000f280000100800 */
[----:B------:R-:W4:Y:S01]  /*2a9c0*/  LDL R3, [R1+0x1934] ;  /* 0x0019340001037983 */ /* 0x000f220000100800 */
[----:B------:R-:W-:-:S02]  /*2a9d0*/  LOP3.LUT R17, R172, 0xffff, RZ, 0xc0, !PT ;  /* 0x0000ffffac117812 */ /* 0x000fc400078ec0ff */
[----:B------:R-:W-:-:S04]  /*2a9e0*/  LOP3.LUT R18, R175, 0xffff, RZ, 0xc0, !PT ;  /* 0x0000ffffaf127812 */ /* 0x000fc800078ec0ff */
[----:B0-----:R-:W-:Y:S01]  /*2a9f0*/  PRMT R8, R17, 0x3340, R18 ;  /* 0x0000334011087816 */ /* 0x001fe20000000012 */
        /* <DEDUP_REMOVED lines=29> */
[----:B------:R-:W-:Y:S04]  /*2abd0*/  STL [R1+0x460], R8 ;  /* 0x0004600801007387 */ /* 0x000fe80000100800 */
        /* <DEDUP_REMOVED lines=9> */
[----:B------:R-:W-:Y:S01]  /*2ac70*/  PRMT R232, R17, 0x3340, R18 ;  /* 0x0000334011e87816 */ /* 0x000fe20000000012 */
[----:B--2---:R-:W-:-:S02]  /*2ac80*/  @!P0 IMAD.MOV.U32 R157, RZ, RZ, R7 ;  /* 0x000000ffff9d8224 */ /* 0x004fc400078e0007 */
[----:B------:R-:W-:-:S05]  /*2ac90*/  @!P0 IMAD.MOV.U32 R156, RZ, RZ, R2 ;  /* 0x000000ffff9c8224 */ /* 0x000fca00078e0002 */
[----:B------:R3:W2:Y:S01]  /*2aca0*/  @!P0 LDG.E.U8 R228, desc[UR60][R156.64] ;  /* 0x0000003c9ce48981 */ /* 0x0006a2000c1e1100 */
[----:B------:R-:W-:Y:S02]  /*2acb0*/  LOP3.LUT R17, R160, 0xffff, RZ, 0xc0, !PT ;  /* 0x0000ffffa0117812 */ /* 0x000fe400078ec0ff */
[----:B------:R-:W-:Y:S01]  /*2acc0*/  LOP3.LUT R18, R173, 0xffff, RZ, 0xc0, !PT ;  /* 0x0000ffffad127812 */ /* 0x000fe200078ec0ff */
[----:B----4-:R0:W-:Y:S04]  /*2acd0*/  STL [R1+0x1da8], R230 ;  /* 0x001da8e601007387 */ /* 0x0101e80000100800 */
[----:B------:R-:W4:Y:S04]  /*2ace0*/  LDL.LU R172, [R1+0x5fc] ;  /* 0x0005fc0001ac7983 */ /* 0x000f280000300800 */
[----:B------:R-:W4:Y:S04]  /*2acf0*/  LDL.LU R175, [R1+0x5d8] ;  /* 0x0005d80001af7983 */ /* 0x000f280000300800 */
[----:B------:R-:W-:Y:S04]  /*2ad00*/  STL [R1+0x1dac], R232 ;  /* 0x001dace801007387 */ /* 0x000fe80000100800 */
[----:B------:R-:W4:Y:S04]  /*2ad10*/  LDL R5, [R1+0x82c] ;  /* 0x00082c0001057983 */ /* 0x000f280000100800 */
[----:B------:R-:W4:Y:S01]  /*2ad20*/  LDL R4, [R1+0x830] ;  /* 0x0008300001047983 */ /* 0x000f220000100800 */
[----:B0-----:R-:W-:Y:S01]  /*2ad30*/  PRMT R230, R17, 0x3340, R18 ;  /* 0x0000334011e67816 */ /* 0x001fe20000000012 */
[----:B---3--:R-:W-:-:S02]  /*2ad40*/  @!P1 IMAD.MOV.U32 R157, RZ, RZ, R6 ;  /* 0x000000ffff9d9224 */ /* 0x008fc400078e0006 */
[----:B------:R-:W-:-:S05]  /*2ad50*/  @!P1 IMAD.MOV.U32 R156, RZ, RZ, R3 ;  /* 0x000000ffff9c9224 */ /* 0x000fca00078e0003 */
[----:B------:R0:W3:Y:S04]  /*2ad60*/  @!P1 LDG.E.U8 R227, desc[UR60][R156.64] ;  /* 0x0000003c9ce39981 */ /* 0x0000e8000c1e1100 */
[----:B------:R-:W-:Y:S04]  /*2ad70*/  STL [R1+0x1db0], R229 ;  /* 0x001db0e501007387 */ /* 0x000fe80000100800 */
[----:B------:R-:W3:Y:S04]  /*2ad80*/  LDL.LU R160, [R1+0x61c] ;  /* 0x00061c0001a07983 */ /* 0x000ee80000300800 */
[----:B------:R-:W3:Y:S04]  /*2ad90*/  LDL.LU R173, [R1+0x5f8] ;  /* 0x0005f80001ad7983 */ /* 0x000ee80000300800 */
[----:B------:R-:W-:Y:S04]  /*2ada0*/  STL [R1+0x1db4], R230 ;  /* 0x001db4e601007387 */ /* 0x000fe80000100800 */
[----:B------:R-:W3:Y:S04]  /*2adb0*/  LDL R8, [R1+0x824] ;  /* 0x0008240001087983 */ /* 0x000ee80000100800 */
[----:B------:R-:W3:Y:S01]  /*2adc0*/  LDL R2, [R1+0x828] ;  /* 0x0008280001027983 */ /* 0x000ee20000100800 */
[----:B------:R-:W-:-:S02]  /*2add0*/  LOP3.LUT R17, R170, 0xffff, RZ, 0xc0, !PT ;  /* 0x0000ffffaa117812 */ /* 0x000fc400078ec0ff */
[----:B------:R-:W-:Y:S02]  /*2ade0*/  LOP3.LUT R18, R161, 0xffff, RZ, 0xc0, !PT ;  /* 0x0000ffffa1127812 */ /* 0x000fe400078ec0ff */
[----:B------:R-:W-:Y:S02]  /*2adf0*/  PRMT R226, RZ, 0x7610, R226 ;  /* 0x00007610ffe27816 */ /* 0x000fe400000000e2 */
[----:B------:R-:W-:Y:S02]  /*2ae00*/  PRMT R231, R17, 0x3340, R18 ;  /* 0x0000334011e77816 */ /* 0x000fe40000000012 */
[----:B------:R-:W-:Y:S01]  /*2ae10*/  PRMT R225, RZ, 0x7610, R225 ;  /* 0x00007610ffe17816 */ /* 0x000fe200000000e1 */
[----:B--2---:R-:W-:Y:S04]  /*2ae20*/  STL [R1+0x1db8], R228 ;  /* 0x001db8e401007387 */ /* 0x004fe80000100800 */
[----:B------:R-:W2:Y:S04]  /*2ae30*/  LDL.LU R161, [R1+0x5e8] ;  /* 0x0005e80001a17983 */ /* 0x000ea80000300800 */
[----:B------:R-:W-:Y:S01]  /*2ae40*/  STL [R1+0x1dbc], R231 ;  /* 0x001dbce701007387 */ /* 0x000fe20000100800 */
[----:B----4-:R-:W-:-:S02]  /*2ae50*/  LOP3.LUT R17, R172, 0xffff, RZ, 0xc0, !PT ;  /* 0x0000ffffac117812 */ /* 0x010fc400078ec0ff */
[----:B------:R-:W-:Y:S01]  /*2ae60*/  LOP3.LUT R18, R175, 0xffff, RZ, 0xc0, !PT ;  /* 0x0000ffffaf127812 */ /* 0x000fe200078ec0ff */
[----:B0-----:R-:W-:Y:S02]  /*2ae70*/  @!P0 IMAD.MOV.U32 R157, RZ, RZ, R5 ;  /* 0x000000ffff9d8224 */ /* 0x001fe400078e0005 */
[----:B------:R-:W-:Y:S01]  /*2ae80*/  @!P0 IMAD.MOV.U32 R156, RZ, RZ, R4 ;  /* 0x000000ffff9c8224 */ /* 0x000fe200078e0004 */
[----:B------:R-:W-:-:S04]  /*2ae90*/  PRMT R14, R17, 0x3340, R18 ;  /* 0x00003340110e7816 */ /* 0x000fc80000000012 */
[----:B------:R0:W4:Y:S04]  /*2aea0*/  @!P0 LDG.E.U8 R226, desc[UR60][R156.64] ;  /* 0x0000003c9ce28981 */ /* 0x000128000c1e1100 */
[----:B---3--:R-:W-:Y:S04]  /*2aeb0*/  STL [R1+0x1dc0], R227 ;  /* 0x001dc0e301007387 */ /* 0x008fe80000100800 */
[----:B------:R-:W3:Y:S04]  /*2aec0*/  LDL R7, [R1+0x7ac] ;  /* 0x0007ac0001077983 */ /* 0x000ee80000100800 */
[----:B------:R-:W2:Y:S04]  /*2aed0*/  LDL R3, [R1+0x7b0] ;  /* 0x0007b00001037983 */ /* 0x000ea80000100800 */
[----:B------:R-:W2:Y:S04]  /*2aee0*/  LDL.LU R172, [R1+0x63c] ;  /* 0x00063c0001ac7983 */ /* 0x000ea80000300800 */
[----:B------:R-:W2:Y:S04]  /*2aef0*/  LDL.LU R175, [R1+0x610] ;  /* 0x0006100001af7983 */ /* 0x000ea80000300800 */
[----:B------:R-:W-:Y:S04]  /*2af00*/  STL [R1+0x1dc4], R14 ;  /* 0x001dc40e01007387 */ /* 0x000fe80000100800 */
[----:B------:R-:W2:Y:S04]  /*2af10*/  LDL R5, [R1+0x7a4] ;  /* 0x0007a40001057983 */ /* 0x000ea80000100800 */
[----:B------:R-:W2:Y:S01]  /*2af20*/  LDL R4, [R1+0x7a8] ;  /* 0x0007a80001047983 */ /* 0x000ea20000100800 */
[----:B0-----:R-:W-:-:S02]  /*2af30*/  @!P1 IMAD.MOV.U32 R156, RZ, RZ, R2 ;  /* 0x000000ffff9c9224 */ /* 0x001fc400078e0002 */
[----:B------:R-:W-:-:S05]  /*2af40*/  @!P1 IMAD.MOV.U32 R157, RZ, RZ, R8 ;  /* 0x000000ffff9d9224 */ /* 0x000fca00078e0008 */
[----:B------:R3:W2:Y:S01]  /*2af50*/  @!P1 LDG.E.U8 R225, desc[UR60][R156.64] ;  /* 0x0000003c9ce19981 */ /* 0x0006a2000c1e1100 */
[----:B------:R-:W-:Y:S02]  /*2af60*/  PRMT R179, RZ, 0x7610, R179 ;  /* 0x00007610ffb37816 */ /* 0x000fe400000000b3 */
[----:B------:R-:W-:Y:S02]  /*2af70*/  LOP3.LUT R17, R160, 0xffff, RZ, 0xc0, !PT ;  /* 0x0000ffffa0117812 */ /* 0x000fe400078ec0ff */
[----:B------:R-:W-:Y:S02]  /*2af80*/  LOP3.LUT R18, R173, 0xffff, RZ, 0xc0, !PT ;  /* 0x0000ffffad127812 */ /* 0x000fe400078ec0ff */
[----:B------:R-:W-:Y:S02]  /*2af90*/  PRMT R178, RZ, 0x7610, R178 ;  /* 0x00007610ffb27816 */ /* 0x000fe400000000b2 */
[----:B------:R-:W-:Y:S02]  /*2afa0*/  PRMT R6, R17, 0x3340, R18 ;  /* 0x0000334011067816 */ /* 0x000fe40000000012 */
[----:B------:R-:W-:Y:S01]  /*2afb0*/  LOP3.LUT R17, R0, 0xffff, RZ, 0xc0, !PT ;  /* 0x0000ffff00117812 */ /* 0x000fe200078ec0ff */
[----:B----4-:R-:W-:Y:S04]  /*2afc0*/  STL [R1+0x1dc8], R226 ;  /* 0x001dc8e201007387 */ /* 0x010fe80000100800 */
[----:B------:R-:W4:Y:S04]  /*2afd0*/  LDL.LU R160, [R1+0x62c] ;  /* 0x00062c0001a07983 */ /* 0x000f280000300800 */
[----:B------:R-:W4:Y:S04]  /*2afe0*/  LDL.LU R173, [R1+0x608] ;  /* 0x0006080001ad7983 */ /* 0x000f280000300800 */
[----:B------:R-:W-:Y:S04]  /*2aff0*/  STL [R1+0x1dcc], R6 ;  /* 0x001dcc0601007387 */ /* 0x000fe80000100800 */
[----:B------:R-:W4:Y:S01]  /*2b000*/  LDL R2, [R1+0x728] ;  /* 0x0007280001027983 */ /* 0x000f220000100800 */
[----:B---3--:R-:W-:-:S02]  /*2b010*/  @!P0 IMAD.MOV.U32 R157, RZ, RZ, R7 ;  /* 0x000000ffff9d8224 */ /* 0x008fc400078e0007 */
[----:B--2---:R-:W-:-:S05]  /*2b020*/  @!P0 IMAD.MOV.U32 R156, RZ, RZ, R3 ;  /* 0x000000ffff9c8224 */ /* 0x004fca00078e0003 */
[----:B------:R0:W2:Y:S02]  /*2b030*/  @!P0 LDG.E.U8 R179, desc[UR60][R156.64] ;  /* 0x0000003c9cb38981 */ /* 0x0000a4000c1e1100 */
[----:B0-----:R-:W-:Y:S02]  /*2b040*/  @!P1 IMAD.MOV.U32 R156, RZ, RZ, R4 ;  /* 0x000000ffff9c9224 */ /* 0x001fe400078e0004 */
[----:B------:R-:W-:Y:S01]  /*2b050*/  @!P1 IMAD.MOV.U32 R157, RZ, RZ, R5 ;  /* 0x000000ffff9d9224 */ /* 0x000fe200078e0005 */
[----:B------:R-:W-:Y:S04]  /*2b060*/  STL [R1+0x1dd0], R225 ;  /* 0x001dd0e101007387 */ /* 0x000fe80000100800 */
[----:B------:R-:W3:Y:S01]  /*2b070*/  LDL.LU R0, [R1+0x724] ;  /* 0x0007240001007983 */ /* 0x000ee20000300800 */
[----:B------:R-:W-:-:S03]  /*2b080*/  LOP3.LUT R18, R161, 0xffff, RZ, 0xc0, !PT ;  /* 0x0000ffffa1127812 */ /* 0x000fc600078ec0ff */
[----:B------:R-:W3:Y:S04]  /*2b090*/  LDL.LU R170, [R1+0x64c] ;  /* 0x00064c0001aa7983 */ /* 0x000ee80000300800 */
[----:B------:R-:W3:Y:S04]  /*2b0a0*/  @!P1 LDG.E.U8 R178, desc[UR60][R156.64] ;  /* 0x0000003c9cb29981 */ /* 0x000ee8000c1e1100 */
[----:B------:R-:W3:Y:S01]  /*2b0b0*/  LDL.LU R161, [R1+0x628] ;  /* 0x0006280001a17983 */ /* 0x000ee20000300800 */
[----:B------:R-:W-:Y:S02]  /*2b0c0*/  PRMT R242, R17, 0x3340, R18 ;  /* 0x0000334011f27816 */ /* 0x000fe40000000012 */
[----:B------:R-:W-:-:S02]  /*2b0d0*/  LOP3.LUT R17, R172, 0xffff, RZ, 0xc0, !PT ;  /* 0x0000ffffac117812 */ /* 0x000fc400078ec0ff */
[----:B------:R-:W-:-:S04]  /*2b0e0*/  LOP3.LUT R18, R175, 0xffff, RZ, 0xc0, !PT ;  /* 0x0000ffffaf127812 */ /* 0x000fc800078ec0ff */
[----:B------:R-:W-:Y:S01]  /*2b0f0*/  PRMT R13, R17, 0x3340, R18 ;  /* 0x00003340110d7816 */ /* 0x000fe20000000012 */
[----:B------:R-:W-:Y:S01]  /*2b100*/  STL [R1+0x1dd4], R242 ;  /* 0x001dd4f201007387 */ /* 0x000fe20000100800 */
[----:B----4-:R-:W-:Y:S02]  /*2b110*/  LOP3.LUT R17, R160, 0xffff, RZ, 0xc0, !PT ;  /* 0x0000ffffa0117812 */ /* 0x010fe400078ec0ff */
[----:B------:R-:W-:-:S04]  /*2b120*/  LOP3.LUT R18, R173, 0xffff, RZ, 0xc0, !PT ;  /* 0x0000ffffad127812 */ /* 0x000fc800078ec0ff */
[----:B------:R-:W-:Y:S01]  /*2b130*/  PRMT R5, R17, 0x3340, R18 ;  /* 0x0000334011057816 */ /* 0x000fe20000000012 */
[----:B--2---:R-:W-:Y:S04]  /*2b140*/  STL [R1+0x1dd8], R179 ;  /* 0x001dd8b301007387 */ /* 0x004fe80000100800 */
[----:B------:R-:W2:Y:S04]  /*2b150*/  LDL R3, [R1+0x72c] ;  /* 0x00072c0001037983 */ /* 0x000ea80000100800 */
[----:B------:R-:W-:Y:S04]  /*2b160*/  STL [R1+0x1ddc], R13 ;  /* 0x001ddc0d01007387 */ /* 0x000fe80000100800 */
[----:B------:R-:W4:Y:S04]  /*2b170*/  LDL.LU R172, [R1+0x644] ;  /* 0x0006440001ac7983 */ /* 0x000f280000300800 */
[----:B------:R-:W4:Y:S04]  /*2b180*/  LDL.LU R175, [R1+0x618] ;  /* 0x0006180001af7983 */ /* 0x000f280000300800 */
[----:B---3--:R-:W-:Y:S04]  /*2b190*/  STL [R1+0x1de0], R178 ;  /* 0x001de0b201007387 */ /* 0x008fe80000100800 */
[----:B------:R-:W3:Y:S04]  /*2b1a0*/  LDL R7, [R1+0x1aa0] ;  /* 0x001aa00001077983 */ /* 0x000ee80000100800 */
[----:B------:R-:W3:Y:S04]  /*2b1b0*/  LDL R4, [R1+0x1aa4] ;  /* 0x001aa40001047983 */ /* 0x000ee80000100800 */
[----:B------:R-:W-:Y:S04]  /*2b1c0*/  STL [R1+0x1de4], R5 ;  /* 0x001de40501007387 */ /* 0x000fe80000100800 */
[----:B------:R-:W3:Y:S04]  /*2b1d0*/  LDL.LU R160, [R1+0x66c] ;  /* 0x00066c0001a07983 */ /* 0x000ee80000300800 */
[----:B------:R-:W3:Y:S01]  /*2b1e0*/  LDL.LU R173, [R1+0x640] ;  /* 0x0006400001ad7983 */ /* 0x000ee20000300800 */
[----:B------:R-:W-:-:S03]  /*2b1f0*/  @!P1 IMAD.MOV.U32 R157, RZ, RZ, R0 ;  /* 0x000000ffff9d9224 */ /* 0x000fc600078e0000 */
[----:B------:R0:W-:Y:S04]  /*2b200*/  STL [R1+0x1c88], R0 ;  /* 0x001c880001007387 */ /* 0x0001e80000100800 */
[----:B0-----:R-:W3:Y:S01]  /*2b210*/  LDL.LU R0, [R1+0x730] ;  /* 0x0007300001007983 */ /* 0x001ee20000300800 */
[----:B------:R-:W-:Y:S01]  /*2b220*/  PRMT R18, RZ, 0x7610, R18 ;  /* 0x00007610ff127816 */ /* 0x000fe20000000012 */
[----:B------:R-:W-:Y:S01]  /*2b230*/  @!P1 IMAD.MOV.U32 R156, RZ, RZ, R2 ;  /* 0x000000ffff9c9224 */ /* 0x000fe200078e0002 */
[----:B------:R-:W-:Y:S02]  /*2b240*/  LOP3.LUT R17, R170, 0xffff, RZ, 0xc0, !PT ;  /* 0x0000ffffaa117812 */ /* 0x000fe400078ec0ff */
[----:B------:R-:W-:Y:S02]  /*2b250*/  LOP3.LUT R155, R161, 0xffff, RZ, 0xc0, !PT ;  /* 0x0000ffffa19b7812 */ /* 0x000fe400078ec0ff */
[----:B------:R2:W3:Y:S02]  /*2b260*/  @!P1 LDG.E.U8 R18, desc[UR60][R156.64] ;  /* 0x0000003c9c129981 */ /* 0x0004e4000c1e1100 */
[----:B------:R-:W-:-:S02]  /*2b270*/  PRMT R2, R17, 0x3340, R155 ;  /* 0x0000334011027816 */ /* 0x000fc4000000009b */
[----:B------:R-:W-:Y:S02]  /*2b280*/  PRMT R17, RZ, 0x7610, R17 ;  /* 0x00007610ff117816 */ /* 0x000fe40000000011 */
[----:B------:R-:W-:Y:S01]  /*2b290*/  PRMT R220, RZ, 0x7610, R220 ;  /* 0x00007610ffdc7816 */ /* 0x000fe200000000dc */
[----:B--2---:R-:W-:Y:S01]  /*2b2a0*/  @!P0 IMAD.MOV.U32 R157, RZ, RZ, R3 ;  /* 0x000000ffff9d8224 */ /* 0x004fe200078e0003 */
[----:B----4-:R-:W-:Y:S01]  /*2b2b0*/  LOP3.LUT R155, R172, 0xffff, RZ, 0xc0, !PT ;  /* 0x0000ffffac9b7812 */ /* 0x010fe200078ec0ff */
[----:B---3--:R-:W-:-:S05]  /*2b2c0*/  @!P0 IMAD.MOV.U32 R156, RZ, RZ, R0 ;  /* 0x000000ffff9c8224 */ /* 0x008fca00078e0000 */
[----:B------:R0:W2:Y:S02]  /*2b2d0*/  @!P0 LDG.E.U8 R17, desc[UR60][R156.64] ;  /* 0x0000003c9c118981 */ /* 0x0000a4000c1e1100 */
[----:B0-----:R-:W-:Y:S01]  /*2b2e0*/  LOP3.LUT R156, R175, 0xffff, RZ, 0xc0, !PT ;  /* 0x0000ffffaf9c7812 */ /* 0x001fe200078ec0ff */
[----:B------:R-:W-:-:S03]  /*2b2f0*/  @!P0 IMAD.MOV.U32 R157, RZ, RZ, R7 ;  /* 0x000000ffff9d8224 */ /* 0x000fc600078e0007 */
[----:B------:R-:W-:Y:S01]  /*2b300*/  PRMT R12, R155, 0x3340, R156 ;  /* 0x000033409b0c7816 */ /* 0x000fe2000000009c */
[----:B------:R-:W-:-:S05]  /*2b310*/  @!P0 IMAD.MOV.U32 R156, RZ, RZ, R4 ;  /* 0x000000ffff9c8224 */ /* 0x000fca00078e0004 */
[----:B------:R-:W3:Y:S04]  /*2b320*/  @!P0 LDG.E.U8 R220, desc[UR60][R156.64] ;  /* 0x0000003c9cdc8981 */ /* 0x000ee8000c1e1100 */
[----:B------:R-:W-:Y:S04]  /*2b330*/  STL [R1+0x1de8], R18 ;  /* 0x001de81201007387 */ /* 0x000fe80000100800 */
[----:B------:R-:W4:Y:S04]  /*2b340*/  LDL R9, [R1+0x1a98] ;  /* 0x001a980001097983 */ /* 0x000f280000100800 */
[----:B------:R-:W4:Y:S04]  /*2b350*/  LDL R6, [R1+0x1a9c] ;  /* 0x001a9c0001067983 */ /* 0x000f280000100800 */
[----:B------:R-:W4:Y:S04]  /*2b360*/  LDL.LU R170, [R1+0x65c] ;  /* 0x00065c0001aa7983 */ /* 0x000f280000300800 */
[----:B------:R0:W-:Y:S04]  /*2b370*/  STL [R1+0x1dec], R2 ;  /* 0x001dec0201007387 */ /* 0x0001e80000100800 */
[----:B------:R-:W4:Y:S04]  /*2b380*/  LDL.LU R161, [R1+0x638] ;  /* 0x0006380001a17983 */ /* 0x000f280000300800 */
[----:B------:R1:W-:Y:S04]  /*2b390*/  STL [R1+0x1c8c], R0 ;  /* 0x001c8c0001007387 */ /* 0x0003e80000100800 */
[----:B--2---:R-:W-:Y:S04]  /*2b3a0*/  STL [R1+0x1df0], R17 ;  /* 0x001df01101007387 */ /* 0x004fe80000100800 */
[----:B------:R-:W2:Y:S04]  /*2b3b0*/  LDL R5, [R1+0x1a20] ;  /* 0x001a200001057983 */ /* 0x000ea80000100800 */
[----:B------:R-:W2:Y:S04]  /*2b3c0*/  LDL R3, [R1+0x1a24] ;  /* 0x001a240001037983 */ /* 0x000ea80000100800 */
[----:B------:R-:W2:Y:S04]  /*2b3d0*/  LDL.LU R172, [R1+0x67c] ;  /* 0x00067c0001ac7983 */ /* 0x000ea80000300800 */
[----:B------:R-:W2:Y:S04]  /*2b3e0*/  LDL.LU R175, [R1+0x658] ;  /* 0x0006580001af7983 */ /* 0x000ea80000300800 */
[----:B------:R-:W-:Y:S04]  /*2b3f0*/  STL [R1+0x1df4], R12 ;  /* 0x001df40c01007387 */ /* 0x000fe80000100800 */
[----:B---3--:R-:W-:Y:S04]  /*2b400*/  STL [R1+0x1df8], R220 ;  /* 0x001df8dc01007387 */ /* 0x008fe80000100800 */
[----:B------:R-:W3:Y:S04]  /*2b410*/  LDL R8, [R1+0x1a18] ;  /* 0x001a180001087983 */ /* 0x000ee80000100800 */
[----:B------:R-:W3:Y:S01]  /*2b420*/  LDL R7, [R1+0x1a1c] ;  /* 0x001a1c0001077983 */ /* 0x000ee20000100800 */
[----:B------:R-:W-:-:S02]  /*2b430*/  LOP3.LUT R155, R160, 0xffff, RZ, 0xc0, !PT ;  /* 0x0000ffffa09b7812 */ /* 0x000fc400078ec0ff */
[----:B------:R-:W-:Y:S02]  /*2b440*/  LOP3.LUT R156, R173, 0xffff, RZ, 0xc0, !PT ;  /* 0x0000ffffad9c7812 */ /* 0x000fe400078ec0ff */
[----:B------:R-:W-:Y:S01]  /*2b450*/  PRMT R219, RZ, 0x7610, R219 ;  /* 0x00007610ffdb7816 */ /* 0x000fe200000000db */
[----:B----4-:R-:W-:Y:S01]  /*2b460*/  @!P1 IMAD.MOV.U32 R157, RZ, RZ, R9 ;  /* 0x000000ffff9d9224 */ /* 0x010fe200078e0009 */
[----:B------:R-:W-:Y:S02]  /*2b470*/  PRMT R218, RZ, 0x7610, R218 ;  /* 0x00007610ffda7816 */ /* 0x000fe400000000da */
[----:B------:R-:W-:Y:S01]  /*2b480*/  PRMT R4, R155, 0x3340, R156 ;  /* 0x000033409b047816 */ /* 0x000fe2000000009c */
[----:B------:R-:W-:Y:S01]  /*2b490*/  @!P1 IMAD.MOV.U32 R156, RZ, RZ, R6 ;  /* 0x000000ffff9c9224 */ /* 0x000fe200078e0006 */
[----:B------:R-:W-:Y:S02]  /*2b4a0*/  LOP3.LUT R155, R170, 0xffff, RZ, 0xc0, !PT ;  /* 0x0000ffffaa9b7812 */ /* 0x000fe400078ec0ff */
[----:B------:R-:W-:Y:S01]  /*2b4b0*/  PRMT R217, RZ, 0x7610, R217 ;  /* 0x00007610ffd97816 */ /* 0x000fe200000000d9 */
[----:B------:R-:W4:Y:S04]  /*2b4c0*/  LDL.LU R160, [R1+0x674] ;  /* 0x0006740001a07983 */ /* 0x000f280000300800 */
[----:B------:R0:W4:Y:S04]  /*2b4d0*/  @!P1 LDG.E.U8 R219, desc[UR60][R156.64] ;  /* 0x0000003c9cdb9981 */ /* 0x000128000c1e1100 */
[----:B------:R-:W4:Y:S01]  /*2b4e0*/  LDL.LU R173, [R1+0x648] ;  /* 0x0006480001ad7983 */ /* 0x000f220000300800 */
[----:B0-----:R-:W-:-:S04]  /*2b4f0*/  LOP3.LUT R156, R161, 0xffff, RZ, 0xc0, !PT ;  /* 0x0000ffffa19c7812 */ /* 0x001fc800078ec0ff */
[----:B------:R-:W-:Y:S01]  /*2b500*/  PRMT R16, R155, 0x3340, R156 ;  /* 0x000033409b107816 */ /* 0x000fe2000000009c */
[----:B--2---:R-:W-:Y:S02]  /*2b510*/  @!P0 IMAD.MOV.U32 R157, RZ, RZ, R5 ;  /* 0x000000ffff9d8224 */ /* 0x004fe400078e0005 */
[----:B------:R-:W-:-:S05]  /*2b520*/  @!P0 IMAD.MOV.U32 R156, RZ, RZ, R3 ;  /* 0x000000ffff9c8224 */ /* 0x000fca00078e0003 */
[----:B------:R0:W2:Y:S01]  /*2b530*/  @!P0 LDG.E.U8 R218, desc[UR60][R156.64] ;  /* 0x0000003c9cda8981 */ /* 0x0000a2000c1e1100 */
[----:B------:R-:W-:Y:S02]  /*2b540*/  LOP3.LUT R155, R172, 0xffff, RZ, 0xc0, !PT ;  /* 0x0000ffffac9b7812 */ /* 0x000fe400078ec0ff */
[----:B0-----:R-:W-:-:S04]  /*2b550*/  LOP3.LUT R156, R175, 0xffff, RZ, 0xc0, !PT ;  /* 0x0000ffffaf9c7812 */ /* 0x001fc800078ec0ff */
[----:B------:R-:W-:Y:S01]  /*2b560*/  PRMT R3, R155, 0x3340, R156 ;  /* 0x000033409b037816 */ /* 0x000fe2000000009c */
[----:B---3--:R-:W-:Y:S02]  /*2b570*/  @!P1 IMAD.MOV.U32 R156, RZ, RZ, R7 ;  /* 0x000000ffff9c9224 */ /* 0x008fe400078e0007 */
[----:B------:R-:W-:-:S05]  /*2b580*/  @!P1 IMAD.MOV.U32 R157, RZ, RZ, R8 ;  /* 0x000000ffff9d9224 */ /* 0x000fca00078e0008 */
[----:B------:R-:W3:Y:S04]  /*2b590*/  @!P1 LDG.E.U8 R217, desc[UR60][R156.64] ;  /* 0x0000003c9cd99981 */ /* 0x000ee8000c1e1100 */
[----:B------:R0:W-:Y:S04]  /*2b5a0*/  STL [R1+0x1dfc], R4 ;  /* 0x001dfc0401007387 */ /* 0x0001e80000100800 */
[----:B----4-:R-:W-:Y:S04]  /*2b5b0*/  STL [R1+0x1e00], R219 ;  /* 0x001e00db01007387 */ /* 0x010fe80000100800 */
[----:B------:R-:W4:Y:S04]  /*2b5c0*/  LDL R2, [R1+0x19a0] ;  /* 0x0019a00001027983 */ /* 0x000f280000100800 */
[----:B-1----:R-:W4:Y:S04]  /*2b5d0*/  LDL R0, [R1+0x19a4] ;  /* 0x0019a40001007983 */ /* 0x002f280000100800 */
[----:B------:R-:W4:Y:S04]  /*2b5e0*/  LDL.LU R170, [R1+0x69c] ;  /* 0x00069c0001aa7983 */ /* 0x000f280000300800 */
[----:B------:R-:W4:Y:S04]  /*2b5f0*/  LDL.LU R161, [R1+0x670] ;  /* 0x0006700001a17983 */ /* 0x000f280000300800 */
[----:B------:R-:W-:Y:S04]  /*2b600*/  STL [R1+0x1e04], R16 ;  /* 0x001e041001007387 */ /* 0x000fe80000100800 */
[----:B--2---:R-:W-:Y:S04]  /*2b610*/  STL [R1+0x1e08], R218 ;  /* 0x001e08da01007387 */ /* 0x004fe80000100800 */
[----:B------:R-:W2:Y:S04]  /*2b620*/  LDL R6, [R1+0x1998] ;  /* 0x0019980001067983 */ /* 0x000ea80000100800 */
[----:B------:R-:W2:Y:S04]  /*2b630*/  LDL R5, [R1+0x199c] ;  /* 0x00199c0001057983 */ /* 0x000ea80000100800 */
[----:B------:R-:W2:Y:S04]  /*2b640*/  LDL.LU R172, [R1+0x68c] ;  /* 0x00068c0001ac7983 */ /* 0x000ea80000300800 */
[----:B------:R-:W2:Y:S04]  /*2b650*/  LDL.LU R175, [R1+0x668] ;  /* 0x0006680001af7983 */ /* 0x000ea80000300800 */
[----:B------:R1:W-:Y:S04]  /*2b660*/  STL [R1+0x1e0c], R3 ;  /* 0x001e0c0301007387 */ /* 0x0003e80000100800 */
[----:B---3--:R-:W-:Y:S04]  /*2b670*/  STL [R1+0x1e10], R217 ;  /* 0x001e10d901007387 */ /* 0x008fe80000100800 */
[----:B0-----:R-:W3:Y:S04]  /*2b680*/  LDL R4, [R1+0x1920] ;  /* 0x0019200001047983 */ /* 0x001ee80000100800 */
[----:B-1----:R-:W3:Y:S01]  /*2b690*/  LDL R3, [R1+0x1924] ;  /* 0x0019240001037983 */ /* 0x002ee20000100800 */
        /* <DEDUP_REMOVED lines=14> */
[----:B------:R-:W-:Y:S04]  /*2b780*/  STL [R1+0x1e14], R15 ;  /* 0x001e140f01007387 */ /* 0x000fe80000100800 */
[----:B------:R-:W4:Y:S04]  /*2b790*/  LDL R2, [R1+0x1918] ;  /* 0x0019180001027983 */ /* 0x000f280000100800 */
[----:B------:R-:W4:Y:S01]  /*2b7a0*/  LDL R0, [R1+0x191c] ;  /* 0x00191c0001007983 */ /* 0x000f220000100800 */
[----:B--2---:R-:W-:-:S02]  /*2b7b0*/  @!P1 IMAD.MOV.U32 R157, RZ, RZ, R6 ;  /* 0x000000ffff9d9224 */ /* 0x004fc400078e0006 */
[----:B------:R-:W-:-:S05]  /*2b7c0*/  @!P1 IMAD.MOV.U32 R156, RZ, RZ, R5 ;  /* 0x000000ffff9c9224 */ /* 0x000fca00078e0005 */
[----:B------:R0:W2:Y:S01]  /*2b7d0*/  @!P1 LDG.E.U8 R189, desc[UR60][R156.64] ;  /* 0x0000003c9cbd9981 */ /* 0x0000a2000c1e1100 */
[----:B------:R-:W-:Y:S02]  /*2b7e0*/  LOP3.LUT R155, R172, 0xffff, RZ, 0xc0, !PT ;  /* 0x0000ffffac9b7812 */ /* 0x000fe400078ec0ff */
[----:B0-----:R-:W-:-:S04]  /*2b7f0*/  LOP3.LUT R156, R175, 0xffff, RZ, 0xc0, !PT ;  /* 0x0000ffffaf9c7812 */ /* 0x001fc800078ec0ff */
[----:B------:R-:W-:Y:S01]  /*2b800*/  PRMT R152, R155, 0x3340, R156 ;  /* 0x000033409b987816 */ /* 0x000fe2000000009c */
[----:B---3--:R-:W-:Y:S02]  /*2b810*/  @!P0 IMAD.MOV.U32 R157, RZ, RZ, R4 ;  /* 0x000000ffff9d8224 */ /* 0x008fe400078e0004 */
[----:B------:R-:W-:-:S05]  /*2b820*/  @!P0 IMAD.MOV.U32 R156, RZ, RZ, R3 ;  /* 0x000000ffff9c8224 */ /* 0x000fca00078e0003 */
[----:B------:R0:W3:Y:S04]  /*2b830*/  @!P0 LDG.E.U8 R187, desc[UR60][R156.64] ;  /* 0x0000003c9cbb8981 */ /* 0x0000e8000c1e1100 */
[----:B----4-:R-:W-:Y:S04]  /*2b840*/  STL [R1+0x1e18], R191 ;  /* 0x001e18bf01007387 */ /* 0x010fe80000100800 */
[----:B------:R-:W4:Y:S04]  /*2b850*/  LDL.LU R170, [R1+0x6a4] ;  /* 0x0006a40001aa7983 */ /* 0x000f280000300800 */
[----:B------:R-:W4:Y:S04]  /*2b860*/  LDL.LU R161, [R1+0x678] ;  /* 0x0006780001a17983 */ /* 0x000f280000300800 */
[----:B------:R1:W-:Y:S01]  /*2b870*/  STL [R1+0x1e1c], R7 ;  /* 0x001e1c0701007387 */ /* 0x0003e20000100800 */
[----:B------:R-:W-:-:S02]  /*2b880*/  LOP3.LUT R155, R160, 0xffff, RZ, 0xc0, !PT ;  /* 0x0000ffffa09b7812 */ /* 0x000fc400078ec0ff */
[----:B0-----:R-:W-:-:S04]  /*2b890*/  LOP3.LUT R156, R173, 0xffff, RZ, 0xc0, !PT ;  /* 0x0000ffffad9c7812 */ /* 0x001fc800078ec0ff */
[----:B------:R-:W-:Y:S02]  /*2b8a0*/  PRMT R237, R155, 0x3340, R156 ;  /* 0x000033409bed7816 */ /* 0x000fe4000000009c */
[----:B------:R-:W-:Y:S01]  /*2b8b0*/  PRMT R185, RZ, 0x7610, R185 ;  /* 0x00007610ffb97816 */ /* 0x000fe200000000b9 */
[----:B------:R-:W-:Y:S02]  /*2b8c0*/  @!P1 IMAD.MOV.U32 R157, RZ, RZ, R2 ;  /* 0x000000ffff9d9224 */ /* 0x000fe400078e0002 */
[----:B------:R-:W-:-:S05]  /*2b8d0*/  @!P1 IMAD.MOV.U32 R156, RZ, RZ, R0 ;  /* 0x000000ffff9c9224 */ /* 0x000fca00078e0000 */
[----:B------:R0:W4:Y:S04]  /*2b8e0*/  @!P1 LDG.E.U8 R185, desc[UR60][R156.64] ;  /* 0x0000003c9cb99981 */ /* 0x000128000c1e1100 */
[----:B--2---:R-:W-:Y:S04]  /*2b8f0*/  STL [R1+0x1e20], R189 ;  /* 0x001e20bd01007387 */ /* 0x004fe80000100800 */
[----:B------:R-:W2:Y:S04]  /*2b900*/  LDL R8, [R1+0x89c] ;  /* 0x00089c0001087983 */ /* 0x000ea80000100800 */
[----:B-1----:R-:W2:Y:S04]  /*2b910*/  LDL R7, [R1+0x8a0] ;  /* 0x0008a00001077983 */ /* 0x002ea80000100800 */
[----:B------:R-:W2:Y:S04]  /*2b920*/  LDL.LU R172, [R1+0x6c8] ;  /* 0x0006c80001ac7983 */ /* 0x000ea80000300800 */
[----:B------:R-:W2:Y:S04]  /*2b930*/  LDL.LU R175, [R1+0x6a0] ;  /* 0x0006a00001af7983 */ /* 0x000ea80000300800 */
[----:B------:R-:W-:Y:S04]  /*2b940*/  STL [R1+0x1e24], R152 ;  /* 0x001e249801007387 */ /* 0x000fe80000100800 */
[----:B---3--:R-:W-:Y:S04]  /*2b950*/  STL [R1+0x1e28], R187 ;  /* 0x001e28bb01007387 */ /* 0x008fe80000100800 */
[----:B------:R-:W3:Y:S04]  /*2b960*/  LDL R4, [R1+0x894] ;  /* 0x0008940001047983 */ /* 0x000ee80000100800 */
[----:B------:R-:W3:Y:S04]  /*2b970*/  LDL R3, [R1+0x898] ;  /* 0x0008980001037983 */ /* 0x000ee80000100800 */
[----:B------:R-:W3:Y:S04]  /*2b980*/  LDL.LU R160, [R1+0x6bc] ;  /* 0x0006bc0001a07983 */ /* 0x000ee80000300800 */
[----:B------:R-:W-:Y:S04]  /*2b990*/  STL [R1+0x1e2c], R237 ;  /* 0x001e2ced01007387 */ /* 0x000fe80000100800 */
[----:B------:R-:W3:Y:S04]  /*2b9a0*/  LDL.LU R173, [R1+0x698] ;  /* 0x0006980001ad7983 */ /* 0x000ee80000300800 */
[----:B------:R-:W3:Y:S04]  /*2b9b0*/  LDL R2, [R1+0x81c] ;  /* 0x00081c0001027983 */ /* 0x000ee80000100800 */
[----:B------:R-:W3:Y:S01]  /*2b9c0*/  LDL R0, [R1+0x820] ;  /* 0x0008200001007983 */ /* 0x000ee20000100800 */
[----:B----4-:R-:W-:-:S02]  /*2b9d0*/  LOP3.LUT R155, R170, 0xffff, RZ, 0xc0, !PT ;  /* 0x0000ffffaa9b7812 */ /* 0x010fc400078ec0ff */
[----:B0-----:R-:W-:Y:S02]  /*2b9e0*/  LOP3.LUT R156, R161, 0xffff, RZ, 0xc0, !PT ;  /* 0x0000ffffa19c7812 */ /* 0x001fe400078ec0ff */
[----:B------:R-:W-:Y:S02]  /*2b9f0*/  PRMT R184, RZ, 0x7610, R184 ;  /* 0x00007610ffb87816 */ /* 0x000fe400000000b8 */
[----:B------:R-:W-:Y:S02]  /*2ba00*/  PRMT R23, R155, 0x3340, R156 ;  /* 0x000033409b177816 */ /* 0x000fe4000000009c */
[----:B------:R-:W-:Y:S02]  /*2ba10*/  PRMT R183, RZ, 0x7610, R183 ;  /* 0x00007610ffb77816 */ /* 0x000fe400000000b7 */
[----:B------:R-:W-:Y:S01]  /*2ba20*/  PRMT R182, RZ, 0x7610, R182 ;  /* 0x00007610ffb67816 */ /* 0x000fe200000000b6 */
[----:B------:R-:W-:Y:S04]  /*2ba30*/  STL [R1+0x1e30], R185 ;  /* 0x001e30b901007387 */ /* 0x000fe80000100800 */
[----:B------:R-:W4:Y:S04]  /*2ba40*/  LDL.LU R170, [R1+0x6d4] ;  /* 0x0006d40001aa7983 */ /* 0x000f280000300800 */
[----:B------:R-:W4:Y:S04]  /*2ba50*/  LDL.LU R161, [R1+0x6b8] ;  /* 0x0006b80001a17983 */ /* 0x000f280000300800 */
        /* <DEDUP_REMOVED lines=9> */
[----:B------:R-:W-:Y:S01]  /*2baf0*/  @!P1 IMAD.MOV.U32 R156, RZ, RZ, R3 ;  /* 0x000000ffff9c9224 */ /* 0x000fe200078e0003 */
[----:B------:R-:W-:-:S04]  /*2bb00*/  LOP3.LUT R155, R160, 0xffff, RZ, 0xc0, !PT ;  /* 0x0000ffffa09b7812 */ /* 0x000fc800078ec0ff */
[----:B------:R0:W3:Y:S02]  /*2bb10*/  @!P1 LDG.E.U8 R183, desc[UR60][R156.64] ;  /* 0x0000003c9cb79981 */ /* 0x0000e4000c1e1100 */
[----:B0-----:R-:W-:Y:S01]  /*2bb20*/  LOP3.LUT R156, R173, 0xffff, RZ, 0xc0, !PT ;  /* 0x0000ffffad9c7812 */ /* 0x001fe200078ec0ff */
[----:B------:R-:W-:-:S03]  /*2bb30*/  @!P0 IMAD.MOV.U32 R157, RZ, RZ, R2 ;  /* 0x000000ffff9d8224 */ /* 0x000fc600078e0002 */
[----:B------:R-:W-:Y:S01]  /*2bb40*/  PRMT R7, R155, 0x3340, R156 ;  /* 0x000033409b077816 */ /* 0x000fe2000000009c */
[----:B------:R-:W-:-:S05]  /*2bb50*/  @!P0 IMAD.MOV.U32 R156, RZ, RZ, R0 ;  /* 0x000000ffff9c8224 */ /* 0x000fca00078e0000 */
[----:B------:R0:W3:Y:S04]  /*2bb60*/  @!P0 LDG.E.U8 R182, desc[UR60][R156.64] ;  /* 0x0000003c9cb68981 */ /* 0x0000e8000c1e1100 */
[----:B------:R-:W-:Y:S01]  /*2bb70*/  STL [R1+0x1e34], R23 ;  /* 0x001e341701007387 */ /* 0x000fe20000100800 */
[----:B----4-:R-:W-:Y:S02]  /*2bb80*/  LOP3.LUT R155, R170, 0xffff, RZ, 0xc0, !PT ;  /* 0x0000ffffaa9b7812 */ /* 0x010fe400078ec0ff */
[----:B------:R-:W-:Y:S02]  /*2bb90*/  PRMT R181, RZ, 0x7610, R181 ;  /* 0x00007610ffb57816 */ /* 0x000fe400000000b5 */
[----:B0-----:R-:W-:Y:S01]  /*2bba0*/  LOP3.LUT R156, R161, 0xffff, RZ, 0xc0, !PT ;  /* 0x0000ffffa19c7812 */ /* 0x001fe200078ec0ff */
[----:B------:R-:W-:Y:S01]  /*2bbb0*/  @!P1 IMAD.MOV.U32 R157, RZ, RZ, R6 ;  /* 0x000000ffff9d9224 */ /* 0x000fe200078e0006 */
[----:B--2---:R-:W-:Y:S04]  /*2bbc0*/  STL [R1+0x1e38], R184 ;  /* 0x001e38b801007387 */ /* 0x004fe80000100800 */
[----:B------:R-:W2:Y:S04]  /*2bbd0*/  LDL.LU R172, [R1+0x6d0] ;  /* 0x0006d00001ac7983 */ /* 0x000ea80000300800 */
[----:B------:R-:W4:Y:S04]  /*2bbe0*/  LDL.LU R175, [R1+0x6a8] ;  /* 0x0006a80001af7983 */ /* 0x000f280000300800 */
[----:B------:R-:W-:Y:S04]  /*2bbf0*/  STL [R1+0x1e3c], R224 ;  /* 0x001e3ce001007387 */ /* 0x000fe80000100800 */
[----:B------:R-:W4:Y:S04]  /*2bc00*/  LDL R4, [R1+0x79c] ;  /* 0x00079c0001047983 */ /* 0x000f280000100800 */
[----:B------:R-:W4:Y:S04]  /*2bc10*/  LDL R3, [R1+0x7a0] ;  /* 0x0007a00001037983 */ /* 0x000f280000100800 */
[----:B---3--:R-:W-:Y:S04]  /*2bc20*/  STL [R1+0x1e40], R183 ;  /* 0x001e40b701007387 */ /* 0x008fe80000100800 */
[----:B------:R-:W3:Y:S04]  /*2bc30*/  LDL.LU R160, [R1+0x6e0] ;  /* 0x0006e00001a07983 */ /* 0x000ee80000300800 */
[----:B------:R-:W3:Y:S04]  /*2bc40*/  LDL.LU R173, [R1+0x6cc] ;  /* 0x0006cc0001ad7983 */ /* 0x000ee80000300800 */
[----:B------:R0:W-:Y:S04]  /*2bc50*/  STL [R1+0x3e0], R7 ;  /* 0x0003e00701007387 */ /* 0x0001e80000100800 */
[----:B------:R-:W3:Y:S01]  /*2bc60*/  LDL R2, [R1+0x798] ;  /* 0x0007980001027983 */ /* 0x000ee20000100800 */
[----:B0-----:R-:W-:Y:S01]  /*2bc70*/  PRMT R7, R155, 0x3340, R156 ;  /* 0x000033409b077816 */ /* 0x001fe2000000009c */
[----:B------:R-:W-:-:S05]  /*2bc80*/  @!P1 IMAD.MOV.U32 R156, RZ, RZ, R5 ;  /* 0x000000ffff9c9224 */ /* 0x000fca00078e0005 */
[----:B------:R4:W3:Y:S04]  /*2bc90*/  @!P1 LDG.E.U8 R181, desc[UR60][R156.64] ;  /* 0x0000003c9cb59981 */ /* 0x0008e8000c1e1100 */
[----:B------:R-:W-:Y:S04]  /*2bca0*/  STL [R1+0x1e44], R182 ;  /* 0x001e44b601007387 */ /* 0x000fe80000100800 */
[----:B------:R-:W3:Y:S01]  /*2bcb0*/  LDL.LU R0, [R1+0x794] ;  /* 0x0007940001007983 */ /* 0x000ee20000300800 */
[----:B------:R-:W-:-:S03]  /*2bcc0*/  PRMT R177, RZ, 0x7610, R177 ;  /* 0x00007610ffb17816 */ /* 0x000fc600000000b1 */
[----:B------:R-:W-:Y:S04]  /*2bcd0*/  STL [R1+0x3d4], R7 ;  /* 0x0003d40701007387 */ /* 0x000fe80000100800 */
[----:B------:R-:W3:Y:S04]  /*2bce0*/  LDL.LU R158, [R1+0x6dc] ;  /* 0x0006dc00019e7983 */ /* 0x000ee80000300800 */
[----:B------:R-:W3:Y:S04]  /*2bcf0*/  LDL.LU R159, [R1+0x6c4] ;  /* 0x0006c400019f7983 */ /* 0x000ee80000300800 */
[----:B------:R-:W3:Y:S04]  /*2bd00*/  LDL.LU R170, [R1+0x6d8] ;  /* 0x0006d80001aa7983 */ /* 0x000ee80000300800 */
[----:B------:R-:W3:Y:S01]  /*2bd10*/  LDL.LU R161, [R1+0x6c0] ;  /* 0x0006c00001a17983 */ /* 0x000ee20000300800 */
[----:B--2---:R-:W-:-:S02]  /*2bd20*/  LOP3.LUT R155, R172, 0xffff, RZ, 0xc0, !PT ;  /* 0x0000ffffac9b7812 */ /* 0x004fc400078ec0ff */
[----:B----4-:R-:W-:Y:S01]  /*2bd30*/  LOP3.LUT R156, R175, 0xffff, RZ, 0xc0, !PT ;  /* 0x0000ffffaf9c7812 */ /* 0x010fe200078ec0ff */
[----:B------:R-:W-:-:S03]  /*2bd40*/  @!P0 IMAD.MOV.U32 R157, RZ, RZ, R4 ;  /* 0x000000ffff9d8224 */ /* 0x000fc600078e0004 */
[----:B------:R-:W-:Y:S01]  /*2bd50*/  PRMT R5, R155, 0x3340, R156 ;  /* 0x000033409b057816 */ /* 0x000fe2000000009c */
[----:B------:R-:W-:-:S05]  /*2bd60*/  @!P0 IMAD.MOV.U32 R156, RZ, RZ, R3 ;  /* 0x000000ffff9c8224 */ /* 0x000fca00078e0003 */
[----:B------:R0:W2:Y:S01]  /*2bd70*/  @!P0 LDG.E.U8 R177, desc[UR60][R156.64] ;  /* 0x0000003c9cb18981 */ /* 0x0000a2000c1e1100 */
[----:B---3--:R-:W-:Y:S02]  /*2bd80*/  LOP3.LUT R155, R160, 0xffff, RZ, 0xc0, !PT ;  /* 0x0000ffffa09b7812 */ /* 0x008fe400078ec0ff */
[----:B0-----:R-:W-:-:S04]  /*2bd90*/  LOP3.LUT R156, R173, 0xffff, RZ, 0xc0, !PT ;  /* 0x0000ffffad9c7812 */ /* 0x001fc800078ec0ff */
[----:B------:R-:W-:Y:S02]  /*2bda0*/  PRMT R168, R155, 0x3340, R156 ;  /* 0x000033409ba87816 */ /* 0x000fe4000000009c */
[----:B------:R-:W-:Y:S01]  /*2bdb0*/  PRMT R155, RZ, 0x7610, R155 ;  /* 0x00007610ff9b7816 */ /* 0x000fe2000000009b */
[----:B------:R-:W-:Y:S02]  /*2bdc0*/  @!P1 IMAD.MOV.U32 R156, RZ, RZ, R2 ;  /* 0x000000ffff9c9224 */ /* 0x000fe400078e0002 */
[----:B------:R-:W-:Y:S01]  /*2bdd0*/  @!P1 IMAD.MOV.U32 R157, RZ, RZ, R0 ;  /* 0x000000ffff9d9224 */ /* 0x000fe200078e0000 */
[----:B------:R-:W-:Y:S04]  /*2bde0*/  STL [R1+0x1e48], R181 ;  /* 0x001e48b501007387 */ /* 0x000fe80000100800 */
[----:B------:R-:W3:Y:S04]  /*2bdf0*/  LDL.LU R172, [R1+0x6b4] ;  /* 0x0006b40001ac7983 */ /* 0x000ee80000300800 */
[----:B------:R-:W4:Y:S04]  /*2be00*/  LDL.LU R175, [R1+0x694] ;  /* 0x0006940001af7983 */ /* 0x000f280000300800 */
[----:B------:R0:W4:Y:S04]  /*2be10*/  @!P1 LDG.E.U8 R155, desc[UR60][R156.64] ;  /* 0x0000003c9c9b9981 */ /* 0x000128000c1e1100 */
[----:B------:R-:W-:Y:S04]  /*2be20*/  STL [R1+0x3d0], R5 ;  /* 0x0003d00501007387 */ /* 0x000fe80000100800 */
[----:B------:R-:W4:Y:S01]  /*2be30*/  LDL.LU R166, [R1+0x6b0] ;  /* 0x0006b00001a67983 */ /* 0x000f220000300800 */
[----:B0-----:R-:W-:-:S02]  /*2be40*/  LOP3.LUT R156, R158, 0xffff, RZ, 0xc0, !PT ;  /* 0x0000ffff9e9c7812 */ /* 0x001fc400078ec0ff */
[----:B------:R-:W-:Y:S01]  /*2be50*/  LOP3.LUT R157, R159, 0xffff, RZ, 0xc0, !PT ;  /* 0x0000ffff9f9d7812 */ /* 0x000fe200078ec0ff */
[----:B--2---:R-:W-:Y:S04]  /*2be60*/  STL [R1+0x1e4c], R177 ;  /* 0x001e4cb101007387 */ /* 0x004fe80000100800 */
[----:B------:R-:W2:Y:S04]  /*2be70*/  LDL.LU R167, [R1+0x690] ;  /* 0x0006900001a77983 */ /* 0x000ea80000300800 */
[----:B------:R-:W2:Y:S04]  /*2be80*/  LDL.LU R174, [R1+0x684] ;  /* 0x0006840001ae7983 */ /* 0x000ea80000300800 */
[----:B------:R-:W2:Y:S04]  /*2be90*/  LDL.LU R162, [R1+0x664] ;  /* 0x0006640001a27983 */ /* 0x000ea80000300800 */
[----:B------:R-:W-:Y:S04]  /*2bea0*/  STL [R1+0x1e64], R168 ;  /* 0x001e64a801007387 */ /* 0x000fe80000100800 */
[----:B------:R-:W2:Y:S04]  /*2beb0*/  LDL.LU R171, [R1+0x680] ;  /* 0x0006800001ab7983 */ /* 0x000ea80000300800 */
[----:B------:R-:W2:Y:S04]  /*2bec0*/  LDL.LU R8, [R1+0x660] ;  /* 0x0006600001087983 */ /* 0x000ea80000300800 */
[----:B------:R-:W2:Y:S04]  /*2bed0*/  LDL.LU R160, [R1+0x654] ;  /* 0x0006540001a07983 */ /* 0x000ea80000300800 */
[----:B------:R-:W2:Y:S04]  /*2bee0*/  LDL.LU R173, [R1+0x634] ;  /* 0x0006340001ad7983 */ /* 0x000ea80000300800 */
[----:B------:R0:W-:Y:S02]  /*2bef0*/  STL [R1+0x1e50], R0 ;  /* 0x001e500001007387 */ /* 0x0001e40000100800 */
[----:B0-----:R-:W-:-:S02]  /*2bf00*/  PRMT R0, R156, 0x3340, R157 ;  /* 0x000033409c007816 */ /* 0x001fc4000000009d */
[----:B------:R-:W-:Y:S02]  /*2bf10*/  LOP3.LUT R157, R161, 0xffff, RZ, 0xc0, !PT ;  /* 0x0000ffffa19d7812 */ /* 0x000fe400078ec0ff */
[----:B---3--:R-:W-:Y:S01]  /*2bf20*/  LOP3.LUT R158, R172, 0xffff, RZ, 0xc0, !PT ;  /* 0x0000ffffac9e7812 */ /* 0x008fe200078ec0ff */
[----:B----4-:R-:W-:Y:S04]  /*2bf30*/  STL [R1+0x1e54], R155 ;  /* 0x001e549b01007387 */ /* 0x010fe80000100800 */
[----:B------:R0:W-:Y:S04]  /*2bf40*/  STL [R1+0x3cc], R0 ;  /* 0x0003cc0001007387 */ /* 0x0001e80000100800 */
[----:B------:R-:W3:Y:S04]  /*2bf50*/  LDL.LU R161, [R1+0x650] ;  /* 0x0006500001a17983 */ /* 0x000ee80000300800 */
[----:B------:R-:W4:Y:S01]  /*2bf60*/  LDL.LU R172, [R1+0x630] ;  /* 0x0006300001ac7983 */ /* 0x000f220000300800 */
[----:B------:R-:W-:-:S03]  /*2bf70*/  LOP3.LUT R159, R175, 0xffff, RZ, 0xc0, !PT ;  /* 0x0000ffffaf9f7812 */ /* 0x000fc600078ec0ff */
[----:B------:R-:W4:Y:S01]  /*2bf80*/  LDL.LU R175, [R1+0x624] ;  /* 0x0006240001af7983 */ /* 0x000f220000300800 */
[----:B------:R-:W-:-:S03]  /*2bf90*/  LOP3.LUT R156, R170, 0xffff, RZ, 0xc0, !PT ;  /* 0x0000ffffaa9c7812 */ /* 0x000fc600078ec0ff */
[----:B------:R-:W4:Y:S01]  /*2bfa0*/  LDL.LU R170, [R1+0x604] ;  /* 0x0006040001aa7983 */ /* 0x000f220000300800 */
[----:B------:R-:W-:Y:S02]  /*2bfb0*/  PRMT R165, R158, 0x3340, R159 ;  /* 0x000033409ea57816 */ /* 0x000fe4000000009f */
[----:B0-----:R-:W-:Y:S02]  /*2bfc0*/  PRMT R0, R156, 0x3340, R157 ;  /* 0x000033409c007816 */ /* 0x001fe4000000009d */
[----:B------:R-:W-:-:S03]  /*2bfd0*/  LOP3.LUT R156, R166, 0xffff, RZ, 0xc0, !PT ;  /* 0x0000ffffa69c7812 */ /* 0x000fc600078ec0ff */
[----:B------:R0:W-:Y:S04]  /*2bfe0*/  STL [R1+0x3c8], R0 ;  /* 0x0003c80001007387 */ /* 0x0001e80000100800 */
[----:B------:R-:W-:Y:S04]  /*2bff0*/  STL [R1+0x1e68], R165 ;  /* 0x001e68a501007387 */ /* 0x000fe80000100800 */
[----:B------:R-:W4:Y:S01]  /*2c000*/  LDL.LU R9, [R1+0x620] ;  /* 0x0006200001097983 */ /* 0x000f220000300800 */
[----:B--2---:R-:W-:Y:S02]  /*2c010*/  LOP3.LUT R157, R167, 0xffff, RZ, 0xc0, !PT ;  /* 0x0000ffffa79d7812 */ /* 0x004fe400078ec0ff */
[----:B------:R-:W-:Y:S01]  /*2c020*/  LOP3.LUT R158, R174, 0xffff, RZ, 0xc0, !PT ;  /* 0x0000ffffae9e7812 */ /* 0x000fe200078ec0ff */
[----:B------:R-:W2:Y:S01]  /*2c030*/  LDL.LU R167, [R1+0x600] ;  /* 0x0006000001a77983 */ /* 0x000ea20000300800 */
[----:B------:R-:W-:-:S03]  /*2c040*/  LOP3.LUT R159, R162, 0xffff, RZ, 0xc0, !PT ;  /* 0x0000ffffa29f7812 */ /* 0x000fc600078ec0ff */
[----:B------:R-:W2:Y:S01]  /*2c050*/  LDL.LU R174, [R1+0x5f4] ;  /* 0x0005f40001ae7983 */ /* 0x000ea20000300800 */
[----:B------:R-:W-:-:S03]  /*2c060*/  PRMT R2, R156, 0x3340, R157 ;  /* 0x000033409c027816 */ /* 0x000fc6000000009d */
[----:B------:R-:W2:Y:S01]  /*2c070*/  LDL.LU R162, [R1+0x5d4] ;  /* 0x0005d40001a27983 */ /* 0x000ea20000300800 */
[----:B0-----:R-:W-:Y:S02]  /*2c080*/  PRMT R0, R158, 0x3340, R159 ;  /* 0x000033409e007816 */ /* 0x001fe4000000009f */
[----:B------:R-:W-:Y:S01]  /*2c090*/  LOP3.LUT R157, R8, 0xffff, RZ, 0xc0, !PT ;  /* 0x0000ffff089d7812 */ /* 0x000fe200078ec0ff */
[----:B------:R-:W-:Y:S04]  /*2c0a0*/  STL [R1+0x3c4], R2 ;  /* 0x0003c40201007387 */ /* 0x000fe80000100800 */
[----:B------:R0:W-:Y:S04]  /*2c0b0*/  STL [R1+0x3c0], R0 ;  /* 0x0003c00001007387 */ /* 0x0001e80000100800 */
[----:B------:R-:W2:Y:S01]  /*2c0c0*/  LDL.LU R8, [R1+0x5f0] ;  /* 0x0005f00001087983 */ /* 0x000ea20000300800 */
[----:B------:R-:W-:-:S02]  /*2c0d0*/  LOP3.LUT R159, R173, 0xffff, RZ, 0xc0, !PT ;  /* 0x0000ffffad9f7812 */ /* 0x000fc400078ec0ff */
[----:B------:R-:W-:Y:S01]  /*2c0e0*/  LOP3.LUT R156, R171, 0xffff, RZ, 0xc0, !PT ;  /* 0x0000ffffab9c7812 */ /* 0x000fe200078ec0ff */
[----:B------:R-:W2:Y:S04]  /*2c0f0*/  LDL.LU R173, [R1+0x5d0] ;  /* 0x0005d00001ad7983 */ /* 0x000ea80000300800 */
[----:B------:R-:W2:Y:S04]  /*2c100*/  LDL.LU R239, [R1+0x5c4] ;  /* 0x0005c40001ef7983 */ /* 0x000ea80000300800 */
[----:B------:R-:W2:Y:S01]  /*2c110*/  LDL.LU R171, [R1+0x5a4] ;  /* 0x0005a40001ab7983 */ /* 0x000ea20000300800 */
[----:B------:R-:W-:-:S02]  /*2c120*/  LOP3.LUT R158, R160, 0xffff, RZ, 0xc0, !PT ;  /* 0x0000ffffa09e7812 */ /* 0x000fc400078ec0ff */
[----:B0-----:R-:W-:Y:S02]  /*2c130*/  PRMT R0, R156, 0x3340, R157 ;  /* 0x000033409c007816 */ /* 0x001fe4000000009d */
[----:B------:R-:W-:-:S03]  /*2c140*/  PRMT R166, R158, 0x3340, R159 ;  /* 0x000033409ea67816 */ /* 0x000fc6000000009f */
[----:B------:R0:W-:Y:S04]  /*2c150*/  STL [R1+0x3b4], R0 ;  /* 0x0003b40001007387 */ /* 0x0001e80000100800 */
[----:B------:R-:W2:Y:S04]  /*2c160*/  LDL.LU R160, [R1+0x5c0] ;  /* 0x0005c00001a07983 */ /* 0x000ea80000300800 */
[----:B------:R-:W-:Y:S01]  /*2c170*/  STL [R1+0x1e6c], R166 ;  /* 0x001e6ca601007387 */ /* 0x000fe20000100800 */
[----:B---3--:R-:W-:Y:S02]  /*2c180*/  LOP3.LUT R156, R161, 0xffff, RZ, 0xc0, !PT ;  /* 0x0000ffffa19c7812 */ /* 0x008fe400078ec0ff */
[----:B----4-:R-:W-:Y:S01]  /*2c190*/  LOP3.LUT R157, R172, 0xffff, RZ, 0xc0, !PT ;  /* 0x0000ffffac9d7812 */ /* 0x010fe200078ec0ff */
[----:B------:R-:W3:Y:S04]  /*2c1a0*/  LDL.LU R161, [R1+0x5a0] ;  /* 0x0005a00001a17983 */ /* 0x000ee80000300800 */
[----:B------:R-:W4:Y:S01]  /*2c1b0*/  LDL.LU R172, [R1+0x594] ;  /* 0x0005940001ac7983 */ /* 0x000f220000300800 */
[----:B------:R-:W-:-:S03]  /*2c1c0*/  LOP3.LUT R158, R175, 0xffff, RZ, 0xc0, !PT ;  /* 0x0000ffffaf9e7812 */ /* 0x000fc600078ec0ff */
[----:B------:R-:W4:Y:S01]  /*2c1d0*/  LDL.LU R175, [R1+0x574] ;  /* 0x0005740001af7983 */ /* 0x000f220000300800 */
[----:B------:R-:W-:Y:S02]  /*2c1e0*/  LOP3.LUT R159, R170, 0xffff, RZ, 0xc0, !PT ;  /* 0x0000ffffaa9f7812 */ /* 0x000fe400078ec0ff */
[----:B------:R-:W-:Y:S02]  /*2c1f0*/  PRMT R170, R156, 0x3340, R157 ;  /* 0x000033409caa7816 */ /* 0x000fe4000000009d */
[----:B0-----:R-:W-:-:S03]  /*2c200*/  PRMT R0, R158, 0x3340, R159 ;  /* 0x000033409e007816 */ /* 0x001fc6000000009f */
[----:B------:R-:W-:Y:S04]  /*2c210*/  STL [R1+0x1e70], R170 ;  /* 0x001e70aa01007387 */ /* 0x000fe80000100800 */
[----:B------:R-:W4:Y:S04]  /*2c220*/  LDL.LU R10, [R1+0x590] ;  /* 0x00059000010a7983 */ /* 0x000f280000300800 */
[----:B------:R0:W-:Y:S01]  /*2c230*/  STL [R1+0x3b0], R0 ;  /* 0x0003b00001007387 */ /* 0x0001e20000100800 */
[----:B------:R-:W-:-:S03]  /*2c240*/  LOP3.LUT R156, R9, 0xffff, RZ, 0xc0, !PT ;  /* 0x0000ffff099c7812 */ /* 0x000fc600078ec0ff */
[----:B------:R-:W4:Y:S01]  /*2c250*/  LDL.LU R9, [R1+0x570] ;  /* 0x0005700001097983 */ /* 0x000f220000300800 */
[----:B--2---:R-:W-:Y:S02]  /*2c260*/  LOP3.LUT R157, R167, 0xffff, RZ, 0xc0, !PT ;  /* 0x0000ffffa79d7812 */ /* 0x004fe400078ec0ff */
[----:B------:R-:W-:Y:S02]  /*2c270*/  LOP3.LUT R158, R174, 0xffff, RZ, 0xc0, !PT ;  /* 0x0000ffffae9e7812 */ /* 0x000fe400078ec0ff */
[----:B------:R-:W2:Y:S04]  /*2c280*/  LDL.LU R174, [R1+0x564] ;  /* 0x0005640001ae7983 */ /* 0x000ea80000300800 */
[----:B------:R-:W2:Y:S01]  /*2c290*/  LDL.LU R153, [R1+0x544] ;  /* 0x0005440001997983 */ /* 0x000ea20000300800 */
[----:B0-----:R-:W-:-:S02]  /*2c2a0*/  PRMT R0, R156, 0x3340, R157 ;  /* 0x000033409c007816 */ /* 0x001fc4000000009d */
[----:B------:R-:W-:Y:S01]  /*2c2b0*/  LOP3.LUT R159, R162, 0xffff, RZ, 0xc0, !PT ;  /* 0x0000ffffa29f7812 */ /* 0x000fe200078ec0ff */
[----:B------:R-:W2:Y:S04]  /*2c2c0*/  LDL.LU R154, [R1+0x560] ;  /* 0x00056000019a7983 */ /* 0x000ea80000300800 */
[----:B------:R-:W2:Y:S04]  /*2c2d0*/  LDL.LU R162, [R1+0x540] ;  /* 0x0005400001a27983 */ /* 0x000ea80000300800 */
[----:B------:R0:W-:Y:S01]  /*2c2e0*/  STL [R1+0x3a4], R0 ;  /* 0x0003a40001007387 */ /* 0x0001e20000100800 */
[----:B------:R-:W-:-:S02]  /*2c2f0*/  LOP3.LUT R156, R8, 0xffff, RZ, 0xc0, !PT ;  /* 0x0000ffff089c7812 */ /* 0x000fc400078ec0ff */
[----:B------:R-:W-:Y:S01]  /*2c300*/  PRMT R167, R158, 0x3340, R159 ;  /* 0x000033409ea77816 */ /* 0x000fe2000000009f */
[----:B------:R-:W2:Y:S01]  /*2c310*/  LDL.LU R8, [R1+0x534] ;  /* 0x0005340001087983 */ /* 0x000ea20000300800 */
[----:B------:R-:W-:-:S03]  /*2c320*/  LOP3.LUT R157, R173, 0xffff, RZ, 0xc0, !PT ;  /* 0x0000ffffad9d7812 */ /* 0x000fc600078ec0ff */
[----:B------:R-:W2:Y:S01]  /*2c330*/  LDL.LU R173, [R1+0x514] ;  /* 0x0005140001ad7983 */ /* 0x000ea20000300800 */
[----:B------:R-:W-:Y:S02]  /*2c340*/  LOP3.LUT R158, R239, 0xffff, RZ, 0xc0, !PT ;  /* 0x0000ffffef9e7812 */ /* 0x000fe400078ec0ff */
[----:B------:R-:W-:Y:S01]  /*2c350*/  LOP3.LUT R159, R171, 0xffff, RZ, 0xc0, !PT ;  /* 0x0000ffffab9f7812 */ /* 0x000fe200078ec0ff */
[----:B------:R-:W2:Y:S03]  /*2c360*/  LDL.LU R238, [R1+0x530] ;  /* 0x0005300001ee7983 */ /* 0x000ea60000300800 */
[----:B0-----:R-:W-:Y:S02]  /*2c370*/  PRMT R0, R158, 0x3340, R159 ;  /* 0x000033409e007816 */ /* 0x001fe4000000009f */
[----:B------:R-:W-:Y:S02]  /*2c380*/  PRMT R171, R156, 0x3340, R157 ;  /* 0x000033409cab7816 */ /* 0x000fe4000000009d */
[----:B------:R-:W-:Y:S01]  /*2c390*/  LOP3.LUT R156, R160, 0xffff, RZ, 0xc0, !PT ;  /* 0x0000ffffa09c7812 */ /* 0x000fe200078ec0ff */
[----:B------:R0:W-:Y:S04]  /*2c3a0*/  STL [R1+0x39c], R0 ;  /* 0x00039c0001007387 */ /* 0x0001e80000100800 */
[----:B------:R-:W2:Y:S04]  /*2c3b0*/  LDL.LU R239, [R1+0x510] ;  /* 0x0005100001ef7983 */ /* 0x000ea80000300800 */
[----:B------:R-:W2:Y:S01]  /*2c3c0*/  LDL.LU R160, [R1+0x504] ;  /* 0x0005040001a07983 */ /* 0x000ea20000300800 */
[----:B---3--:R-:W-:-:S02]  /*2c3d0*/  LOP3.LUT R157, R161, 0xffff, RZ, 0xc0, !PT ;  /* 0x0000ffffa19d7812 */ /* 0x008fc400078ec0ff */
[----:B----4-:R-:W-:Y:S02]  /*2c3e0*/  LOP3.LUT R159, R175, 0xffff, RZ, 0xc0, !PT ;  /* 0x0000ffffaf9f7812 */ /* 0x010fe400078ec0ff */
[----:B------:R-:W3:Y:S04]  /*2c3f0*/  LDL.LU R175, [R1+0x4e4] ;  /* 0x0004e40001af7983 */ /* 0x000ee80000300800 */
[----:B------:R-:W4:Y:S01]  /*2c400*/  LDL.LU R161, [R1+0x500] ;  /* 0x0005000001a17983 */ /* 0x000f220000300800 */
[----:B------:R-:W-:Y:S02]  /*2c410*/  PRMT R232, R156, 0x3340, R157 ;  /* 0x000033409ce87816 */ /* 0x000fe4000000009d */
[----:B------:R-:W-:Y:S02]  /*2c420*/  LOP3.LUT R158, R172, 0xffff, RZ, 0xc0, !PT ;  /* 0x0000ffffac9e7812 */ /* 0x000fe400078ec0ff */
[----:B------:R-:W-:Y:S01]  /*2c430*/  LOP3.LUT R156, R10, 0xffff, RZ, 0xc0, !PT ;  /* 0x0000ffff0a9c7812 */ /* 0x000fe200078ec0ff */
[----:B------:R-:W-:Y:S01]  /*2c440*/  STL [R1+0x1e58], R232 ;  /* 0x001e58e801007387 */ /* 0x000fe20000100800 */
[----:B------:R-:W-:-:S03]  /*2c450*/  PRMT R172, R158, 0x3340, R159 ;  /* 0x000033409eac7816 */ /* 0x000fc6000000009f */
[----:B------:R-:W4:Y:S01]  /*2c460*/  LDL.LU R10, [R1+0x4e0] ;  /* 0x0004e000010a7983 */ /* 0x000f220000300800 */
[----:B------:R-:W-:-:S03]  /*2c470*/  LOP3.LUT R157, R9, 0xffff, RZ, 0xc0, !PT ;  /* 0x0000ffff099d7812 */ /* 0x000fc600078ec0ff */
[----:B------:R-:W4:Y:S01]  /*2c480*/  LDL.LU R9, [R1+0x4d4] ;  /* 0x0004d40001097983 */ /* 0x000f220000300800 */
[----:B------:R-:W-:Y:S02]  /*2c490*/  PRMT R2, R156, 0x3340, R157 ;  /* 0x000033409c027816 */ /* 0x000fe4000000009d */
[----:B--2---:R-:W-:Y:S02]  /*2c4a0*/  LOP3.LUT R158, R174, 0xffff, RZ, 0xc0, !PT ;  /* 0x0000ffffae9e7812 */ /* 0x004fe400078ec0ff */
[----:B------:R-:W-:Y:S01]  /*2c4b0*/  LOP3.LUT R159, R153, 0xffff, RZ, 0xc0, !PT ;  /* 0x0000ffff999f7812 */ /* 0x000fe200078ec0ff */
[----:B------:R-:W2:Y:S03]  /*2c4c0*/  LDL.LU R174, [R1+0x4b4] ;  /* 0x0004b40001ae7983 */ /* 0x000ea60000300800 */
[----:B0-----:R-:W-:Y:S01]  /*2c4d0*/  PRMT R0, R158, 0x3340, R159 ;  /* 0x000033409e007816 */ /* 0x001fe2000000009f */
[----:B------:R-:W-:Y:S01]  /*2c4e0*/  STL [R1+0x398], R2 ;  /* 0x0003980201007387 */ /* 0x000fe20000100800 */
[----:B------:R-:W-:-:S02]  /*2c4f0*/  LOP3.LUT R156, R154, 0xffff, RZ, 0xc0, !PT ;  /* 0x0000ffff9a9c7812 */ /* 0x000fc400078ec0ff */
[----:B------:R-:W-:Y:S02]  /*2c500*/  LOP3.LUT R157, R162, 0xffff, RZ, 0xc0, !PT ;  /* 0x0000ffffa29d7812 */ /* 0x000fe400078ec0ff */
[----:B------:R-:W-:Y:S01]  /*2c510*/  LOP3.LUT R158, R8, 0xffff, RZ, 0xc0, !PT ;  /* 0x0000ffff089e7812 */ /* 0x000fe200078ec0ff */
[----:B------:R0:W-:Y:S04]  /*2c520*/  STL [R1+0x390], R0 ;  /* 0x0003900001007387 */ /* 0x0001e80000100800 */
[----:B------:R-:W2:Y:S01]  /*2c530*/  LDL.LU R11, [R1+0x4d0] ;  /* 0x0004d000010b7983 */ /* 0x000ea20000300800 */
[----:B------:R-:W-:-:S03]  /*2c540*/  LOP3.LUT R159, R173, 0xffff, RZ, 0xc0, !PT ;  /* 0x0000ffffad9f7812 */ /* 0x000fc600078ec0ff */
[----:B------:R-:W2:Y:S04]  /*2c550*/  LDL.LU R162, [R1+0x4b0] ;  /* 0x0004b00001a27983 */ /* 0x000ea80000300800 */
[----:B------:R-:W2:Y:S04]  /*2c560*/  LDL.LU R154, [R1+0x4a4] ;  /* 0x0004a400019a7983 */ /* 0x000ea80000300800 */
[----:B------:R-:W2:Y:S01]  /*2c570*/  LDL.LU R8, [R1+0x484] ;  /* 0x0004840001087983 */ /* 0x000ea20000300800 */
[----:B------:R-:W-:Y:S02]  /*2c580*/  PRMT R173, R158, 0x3340, R159 ;  /* 0x000033409ead7816 */ /* 0x000fe4000000009f */
[----:B0-----:R-:W-:-:S02]  /*2c590*/  PRMT R0, R156, 0x3340, R157 ;  /* 0x000033409c007816 */ /* 0x001fc4000000009d */
[----:B------:R-:W-:Y:S02]  /*2c5a0*/  LOP3.LUT R156, R238, 0xffff, RZ, 0xc0, !PT ;  /* 0x0000ffffee9c7812 */ /* 0x000fe400078ec0ff */
[----:B------:R-:W-:Y:S01]  /*2c5b0*/  LOP3.LUT R157, R239, 0xffff, RZ, 0xc0, !PT ;  /* 0x0000ffffef9d7812 */ /* 0x000fe200078ec0ff */
[----:B------:R0:W-:Y:S04]  /*2c5c0*/  STL [R1+0x394], R0 ;  /* 0x0003940001007387 */ /* 0x0001e80000100800 */
[----:B------:R-:W-:Y:S04]  /*2c5d0*/  STL [R1+0x1e60], R173 ;  /* 0x001e60ad01007387 */ /* 0x000fe80000100800 */
[----:B------:R-:W2:Y:S04]  /*2c5e0*/  LDL.LU R238, [R1+0x4a0] ;  /* 0x0004a00001ee7983 */ /* 0x000ea80000300800 */
[----:B------:R-:W2:Y:S01]  /*2c5f0*/  LDL.LU R239, [R1+0x480] ;  /* 0x0004800001ef7983 */ /* 0x000ea20000300800 */
[----:B------:R-:W-:-:S03]  /*2c600*/  LOP3.LUT R158, R160, 0xffff, RZ, 0xc0, !PT ;  /* 0x0000ffffa09e7812 */ /* 0x000fc600078ec0ff */
[----:B------:R-:W2:Y:S01]  /*2c610*/  LDL.LU R160, [R1+0x474] ;  /* 0x0004740001a07983 */ /* 0x000ea20000300800 */
[----:B------:R-:W-:Y:S02]  /*2c620*/  PRMT R2, R156, 0x3340, R157 ;  /* 0x000033409c027816 */ /* 0x000fe4000000009d */
[----:B---3--:R-:W-:Y:S02]  /*2c630*/  LOP3.LUT R159, R175, 0xffff, RZ, 0xc0, !PT ;  /* 0x0000ffffaf9f7812 */ /* 0x008fe400078ec0ff */
[----:B----4-:R-:W-:Y:S01]  /*2c640*/  LOP3.LUT R156, R161, 0xffff, RZ, 0xc0, !PT ;  /* 0x0000ffffa19c7812 */ /* 0x010fe200078ec0ff */
[----:B------:R-:W3:Y:S04]  /*2c650*/  LDL.LU R175, [R1+0x454] ;  /* 0x0004540001af7983 */ /* 0x000ee80000300800 */
[----:B------:R-:W-:Y:S04]  /*2c660*/  STL [R1+0x384], R2 ;  /* 0x0003840201007387 */ /* 0x000fe80000100800 */
[----:B------:R-:W4:Y:S01]  /*2c670*/  LDL.LU R161, [R1+0x470] ;  /* 0x0004700001a17983 */ /* 0x000f220000300800 */
[----:B0-----:R-:W-:-:S02]  /*2c680*/  PRMT R0, R158, 0x3340, R159 ;  /* 0x000033409e007816 */ /* 0x001fc4000000009f */
[----:B------:R-:W-:-:S03]  /*2c690*/  LOP3.LUT R157, R10, 0xffff, RZ, 0xc0, !PT ;  /* 0x0000ffff0a9d7812 */ /* 0x000fc600078ec0ff */
[----:B------:R0:W-:Y:S04]  /*2c6a0*/  STL [R1+0x374], R0 ;  /* 0x0003740001007387 */ /* 0x0001e80000100800 */
[----:B------:R-:W3:Y:S01]  /*2c6b0*/  LDL.LU R10, [R1+0x450] ;  /* 0x00045000010a7983 */ /* 0x000ee20000300800 */
[----:B------:R-:W-:-:S03]  /*2c6c0*/  LOP3.LUT R158, R9, 0xffff, RZ, 0xc0, !PT ;  /* 0x0000ffff099e7812 */ /* 0x000fc600078ec0ff */
[----:B------:R-:W3:Y:S04]  /*2c6d0*/  LDL.LU R9, [R1+0x444] ;  /* 0x0004440001097983 */ /* 0x000ee80000300800 */
[----:B------:R-:W3:Y:S04]  /*2c6e0*/  LDL.LU R223, [R1+0x424] ;  /* 0x0004240001df7983 */ /* 0x000ee80000300800 */
[----:B------:R-:W3:Y:S01]  /*2c6f0*/  LDL.LU R153, [R1+0x440] ;  /* 0x0004400001997983 */ /* 0x000ee20000300800 */
[----:B0-----:R-:W-:-:S05]  /*2c700*/  PRMT R0, R156, 0x3340, R157 ;  /* 0x000033409c007816 */ /* 0x001fca000000009d */
[----:B------:R0:W-:Y:S01]  /*2c710*/  STL [R1+0x380], R0 ;  /* 0x0003800001007387 */ /* 0x0001e20000100800 */
[----:B--2---:R-:W-:-:S04]  /*2c720*/  LOP3.LUT R159, R174, 0xffff, RZ, 0xc0, !PT ;  /* 0x0000ffffae9f7812 */ /* 0x004fc800078ec0ff */
[----:B------:R-:W-:-:S05]  /*2c730*/  PRMT R174, R158, 0x3340, R159 ;  /* 0x000033409eae7816 */ /* 0x000fca000000009f */
[----:B------:R-:W-:Y:S01]  /*2c740*/  STL [R1+0x1e5c], R174 ;  /* 0x001e5cae01007387 */ /* 0x000fe20000100800 */
[----:B------:R-:W-:-:S03]  /*2c750*/  LOP3.LUT R156, R11, 0xffff, RZ, 0xc0, !PT ;  /* 0x0000ffff0b9c7812 */ /* 0x000fc600078ec0ff */
[----:B------:R-:W2:Y:S01]  /*2c760*/  LDL.LU R222, [R1+0x420] ;  /* 0x0004200001de7983 */ /* 0x000ea20000300800 */
[----:B------:R-:W-:-:S03]  /*2c770*/  LOP3.LUT R157, R162, 0xffff, RZ, 0xc0, !PT ;  /* 0x0000ffffa29d7812 */ /* 0x000fc600078ec0ff */
[----:B------:R-:W2:Y:S04]  /*2c780*/  LDL.LU R162, [R1+0x414] ;  /* 0x0004140001a27983 */ /* 0x000ea80000300800 */
[----:B------:R-:W2:Y:S01]  /*2c790*/  LDL.LU R11, [R1+0x3f4] ;  /* 0x0003f400010b7983 */ /* 0x000ea20000300800 */
[----:B0-----:R-:W-:Y:S02]  /*2c7a0*/  PRMT R0, R156, 0x3340, R157 ;  /* 0x000033409c007816 */ /* 0x001fe4000000009d */
[----:B------:R-:W-:Y:S02]  /*2c7b0*/  LOP3.LUT R158, R154, 0xffff, RZ, 0xc0, !PT ;  /* 0x0000ffff9a9e7812 */ /* 0x000fe400078ec0ff */
[----:B------:R-:W-:Y:S02]  /*2c7c0*/  LOP3.LUT R159, R8, 0xffff, RZ, 0xc0, !PT ;  /* 0x0000ffff089f7812 */ /* 0x000fe400078ec0ff */
[----:B------:R-:W2:Y:S04]  /*2c7d0*/  LDL.LU R8, [R1+0x410] ;  /* 0x0004100001087983 */ /* 0x000ea80000300800 */
[----:B------:R0:W-:Y:S01]  /*2c7e0*/  STL [R1+0x370], R0 ;  /* 0x0003700001007387 */ /* 0x0001e20000100800 */
[----:B------:R-:W-:-:S03]  /*2c7f0*/  PRMT R232, R158, 0x3340, R159 ;  /* 0x000033409ee87816 */ /* 0x000fc6000000009f */
[----:B------:R-:W2:Y:S01]  /*2c800*/  LDL.LU R154, [R1+0x3f0] ;  /* 0x0003f000019a7983 */ /* 0x000ea20000300800 */
[----:B------:R-:W-:-:S03]  /*2c810*/  LOP3.LUT R156, R238, 0xffff, RZ, 0xc0, !PT ;  /* 0x0000ffffee9c7812 */ /* 0x000fc600078ec0ff */
[----:B------:R-:W2:Y:S01]  /*2c820*/  LDL.LU R238, [R1+0x3dc] ;  /* 0x0003dc0001ee7983 */ /* 0x000ea20000300800 */
[----:B------:R-:W-:-:S03]  /*2c830*/  LOP3.LUT R158, R160, 0xffff, RZ, 0xc0, !PT ;  /* 0x0000ffffa09e7812 */ /* 0x000fc600078ec0ff */
[----:B------:R-:W2:Y:S01]  /*2c840*/  LDL.LU R160, [R1+0x3bc] ;  /* 0x0003bc0001a07983 */ /* 0x000ea20000300800 */
[----:B------:R-:W-:-:S03]  /*2c850*/  LOP3.LUT R157, R239, 0xffff, RZ, 0xc0, !PT ;  /* 0x0000ffffef9d7812 */ /* 0x000fc600078ec0ff */
[----:B------:R-:W2:Y:S01]  /*2c860*/  LDL.LU R239, [R1+0x3d8] ;  /* 0x0003d80001ef7983 */ /* 0x000ea20000300800 */
[----:B------:R-:W-:Y:S02]  /*2c870*/  PRMT R185, R156, 0x3340, R157 ;  /* 0x000033409cb97816 */ /* 0x000fe4000000009d */
[----:B----4-:R-:W-:Y:S02]  /*2c880*/  LOP3.LUT R156, R161, 0xffff, RZ, 0xc0, !PT ;  /* 0x0000ffffa19c7812 */ /* 0x010fe400078ec0ff */
[----:B------:R-:W4:Y:S01]  /*2c890*/  LDL.LU R161, [R1+0x3b8] ;  /* 0x0003b80001a17983 */ /* 0x000f220000300800 */
[----:B---3--:R-:W-:-:S04]  /*2c8a0*/  LOP3.LUT R159, R175, 0xffff, RZ, 0xc0, !PT ;  /* 0x0000ffffaf9f7812 */ /* 0x008fc800078ec0ff */
[----:B------:R-:W-:Y:S02]  /*2c8b0*/  PRMT R175, R158, 0x3340, R159 ;  /* 0x000033409eaf7816 */ /* 0x000fe4000000009f */
[----:B------:R-:W-:Y:S02]  /*2c8c0*/  LOP3.LUT R157, R10, 0xffff, RZ, 0xc0, !PT ;  /* 0x0000ffff0a9d7812 */ /* 0x000fe400078ec0ff */
[----:B------:R-:W-:Y:S02]  /*2c8d0*/  LOP3.LUT R158, R9, 0xffff, RZ, 0xc0, !PT ;  /* 0x0000ffff099e7812 */ /* 0x000fe400078ec0ff */
[----:B------:R-:W-:Y:S01]  /*2c8e0*/  LOP3.LUT R159, R223, 0xffff, RZ, 0xc0, !PT ;  /* 0x0000ffffdf9f7812 */ /* 0x000fe200078ec0ff */
[----:B------:R-:W3:Y:S01]  /*2c8f0*/  LDL.LU R10, [R1+0x3ac] ;  /* 0x0003ac00010a7983 */ /* 0x000ee20000300800 */
[----:B------:R-:W-:-:S03]  /*2c900*/  PRMT R2, R156, 0x3340, R157 ;  /* 0x000033409c027816 */ /* 0x000fc6000000009d */
[----:B------:R-:W3:Y:S01]  /*2c910*/  LDL.LU R9, [R1+0x38c] ;  /* 0x00038c0001097983 */ /* 0x000ee20000300800 */
[----:B0-----:R-:W-:-:S03]  /*2c920*/  PRMT R0, R158, 0x3340, R159 ;  /* 0x000033409e007816 */ /* 0x001fc6000000009f */
[----:B------:R-:W3:Y:S04]  /*2c930*/  LDL.LU R223, [R1+0x3a8] ;  /* 0x0003a80001df7983 */ /* 0x000ee80000300800 */
[----:B------:R0:W-:Y:S01]  /*2c940*/  STL [R1+0x364], R2 ;  /* 0x0003640201007387 */ /* 0x0001e20000100800 */
[----:B------:R-:W-:-:S03]  /*2c950*/  LOP3.LUT R156, R153, 0xffff, RZ, 0xc0, !PT ;  /* 0x0000ffff999c7812 */ /* 0x000fc600078ec0ff */
[----:B------:R1:W-:Y:S04]  /*2c960*/  STL [R1+0x360], R0 ;  /* 0x0003600001007387 */ /* 0x0003e80000100800 */
[----:B------:R-:W3:Y:S01]  /*2c970*/  LDL.LU R153, [R1+0x388] ;  /* 0x0003880001997983 */ /* 0x000ee20000300800 */
[----:B--2---:R-:W-:-:S03]  /*2c980*/  LOP3.LUT R157, R222, 0xffff, RZ, 0xc0, !PT ;  /* 0x0000ffffde9d7812 */ /* 0x004fc600078ec0ff */
[----:B------:R-:W2:Y:S01]  /*2c990*/  LDL.LU R222, [R1+0x37c] ;  /* 0x00037c0001de7983 */ /* 0x000ea20000300800 */
[----:B------:R-:W-:Y:S02]  /*2c9a0*/  LOP3.LUT R158, R162, 0xffff, RZ, 0xc0, !PT ;  /* 0x0000ffffa29e7812 */ /* 0x000fe400078ec0ff */
[----:B------:R-:W-:Y:S02]  /*2c9b0*/  LOP3.LUT R159, R11, 0xffff, RZ, 0xc0, !PT ;  /* 0x0000ffff0b9f7812 */ /* 0x000fe400078ec0ff */
[----:B0-----:R-:W-:Y:S01]  /*2c9c0*/  PRMT R2, R156, 0x3340, R157 ;  /* 0x000033409c027816 */ /* 0x001fe2000000009d */
[----:B------:R-:W2:Y:S04]  /*2c9d0*/  LDL.LU R162, [R1+0x35c] ;  /* 0x00035c0001a27983 */ /* 0x000ea80000300800 */
[----:B------:R-:W2:Y:S01]  /*2c9e0*/  LDL.LU R11, [R1+0x378] ;  /* 0x00037800010b7983 */ /* 0x000ea20000300800 */
[----:B-1----:R-:W-:-:S02]  /*2c9f0*/  PRMT R0, R158, 0x3340, R159 ;  /* 0x000033409e007816 */ /* 0x002fc4000000009f */
[----:B------:R-:W-:Y:S01]  /*2ca00*/  LOP3.LUT R156, R8, 0xffff, RZ, 0xc0, !PT ;  /* 0x0000ffff089c7812 */ /* 0x000fe200078ec0ff */
[----:B------:R0:W-:Y:S04]  /*2ca10*/  STL [R1+0x354], R2 ;  /* 0x0003540201007387 */ /* 0x0001e80000100800 */
[----:B------:R1:W-:Y:S01]  /*2ca20*/  STL [R1+0x350], R0 ;  /* 0x0003500001007387 */ /* 0x0003e20000100800 */
[----:B------:R-:W-:-:S03]  /*2ca30*/  LOP3.LUT R157, R154, 0xffff, RZ, 0xc0, !PT ;  /* 0x0000ffff9a9d7812 */ /* 0x000fc600078ec0ff */
[----:B------:R-:W2:Y:S04]  /*2ca40*/  LDL.LU R8, [R1+0x358] ;  /* 0x0003580001087983 */ /* 0x000ea80000300800 */
[----:B------:R-:W2:Y:S01]  /*2ca50*/  LDL.LU R154, [R1+0x34c] ;  /* 0x00034c00019a7983 */ /* 0x000ea20000300800 */
[----:B------:R-:W-:-:S03]  /*2ca60*/  LOP3.LUT R158, R238, 0xffff, RZ, 0xc0, !PT ;  /* 0x0000ffffee9e7812 */ /* 0x000fc600078ec0ff */
[----:B------:R-:W2:Y:S01]  /*2ca70*/  LDL.LU R238, [R1+0x32c] ;  /* 0x00032c0001ee7983 */ /* 0x000ea20000300800 */
[----:B------:R-:W-:Y:S02]  /*2ca80*/  LOP3.LUT R159, R160, 0xffff, RZ, 0xc0, !PT ;  /* 0x0000ffffa09f7812 */ /* 0x000fe400078ec0ff */
[----:B0-----:R-:W-:Y:S01]  /*2ca90*/  PRMT R2, R156, 0x3340, R157 ;  /* 0x000033409c027816 */ /* 0x001fe2000000009d */
[----:B------:R-:W2:Y:S01]  /*2caa0*/  LDL.LU R160, [R1+0x348] ;  /* 0x0003480001a07983 */ /* 0x000ea20000300800 */
[----:B-1----:R-:W-:Y:S02]  /*2cab0*/  PRMT R0, R158, 0x3340, R159 ;  /* 0x000033409e007816 */ /* 0x002fe4000000009f */
[----:B------:R-:W-:Y:S01]  /*2cac0*/  LOP3.LUT R156, R239, 0xffff, RZ, 0xc0, !PT ;  /* 0x0000ffffef9c7812 */ /* 0x000fe200078ec0ff */
[----:B------:R0:W-:Y:S04]  /*2cad0*/  STL [R1+0x344], R2 ;  /* 0x0003440201007387 */ /* 0x0001e80000100800 */
[----:B------:R1:W-:Y:S04]  /*2cae0*/  STL [R1+0x340], R0 ;  /* 0x0003400001007387 */ /* 0x0003e80000100800 */
[----:B------:R-:W2:Y:S01]  /*2caf0*/  LDL.LU R239, [R1+0x328] ;  /* 0x0003280001ef7983 */ /* 0x000ea20000300800 */
[----:B----4-:R-:W-:-:S03]  /*2cb00*/  LOP3.LUT R157, R161, 0xffff, RZ, 0xc0, !PT ;  /* 0x0000ffffa19d7812 */ /* 0x010fc600078ec0ff */
[----:B------:R-:W4:Y:S01]  /*2cb10*/  LDL.LU R161, [R1+0x31c] ;  /* 0x00031c0001a17983 */ /* 0x000f220000300800 */
[----:B0-----:R-:W-:Y:S02]  /*2cb20*/  PRMT R2, R156, 0x3340, R157 ;  /* 0x000033409c027816 */ /* 0x001fe4000000009d */
[----:B---3--:R-:W-:Y:S02]  /*2cb30*/  LOP3.LUT R158, R10, 0xffff, RZ, 0xc0, !PT ;  /* 0x0000ffff0a9e7812 */ /* 0x008fe400078ec0ff */
[----:B------:R-:W-:Y:S01]  /*2cb40*/  LOP3.LUT R159, R9, 0xffff, RZ, 0xc0, !PT ;  /* 0x0000ffff099f7812 */ /* 0x000fe200078ec0ff */
[----:B------:R-:W3:Y:S01]  /*2cb50*/  LDL.LU R10, [R1+0x314] ;  /* 0x00031400010a7983 */ /* 0x000ee20000300800 */
[----:B------:R-:W-:-:S03]  /*2cb60*/  LOP3.LUT R156, R223, 0xffff, RZ, 0xc0, !PT ;  /* 0x0000ffffdf9c7812 */ /* 0x000fc600078ec0ff */
[----:B------:R-:W3:Y:S01]  /*2cb70*/  LDL.LU R9, [R1+0x318] ;  /* 0x0003180001097983 */ /* 0x000ee20000300800 */
[----:B-1----:R-:W-:-:S03]  /*2cb80*/  PRMT R0, R158, 0x3340, R159 ;  /* 0x000033409e007816 */ /* 0x002fc6000000009f */
[----:B------:R0:W-:Y:S01]  /*2cb90*/  STL [R1+0x33c], R2 ;  /* 0x00033c0201007387 */ /* 0x0001e20000100800 */
[----:B------:R-:W-:-:S03]  /*2cba0*/  LOP3.LUT R157, R153, 0xffff, RZ, 0xc0, !PT ;  /* 0x0000ffff999d7812 */ /* 0x000fc600078ec0ff */
[----:B------:R1:W-:Y:S04]  /*2cbb0*/  STL [R1+0x338], R0 ;  /* 0x0003380001007387 */ /* 0x0003e80000100800 */
[----:B------:R-:W3:Y:S04]  /*2cbc0*/  LDL.LU R223, [R1+0x310] ;  /* 0x0003100001df7983 */ /* 0x000ee80000300800 */
[----:B------:R-:W3:Y:S01]  /*2cbd0*/  LDL.LU R153, [R1+0x30c] ;  /* 0x00030c0001997983 */ /* 0x000ee20000300800 */
[----:B0-----:R-:W-:Y:S02]  /*2cbe0*/  PRMT R2, R156, 0x3340, R157 ;  /* 0x000033409c027816 */ /* 0x001fe4000000009d */
[----:B--2---:R-:W-:-:S02]  /*2cbf0*/  LOP3.LUT R158, R222, 0xffff, RZ, 0xc0, !PT ;  /* 0x0000ffffde9e7812 */ /* 0x004fc400078ec0ff */
[----:B------:R-:W2:Y:S01]  /*2cc00*/  LDL.LU R222, [R1+0x304] ;  /* 0x0003040001de7983 */ /* 0x000ea20000300800 */
[----:B------:R-:W-:Y:S02]  /*2cc10*/  LOP3.LUT R159, R162, 0xffff, RZ, 0xc0, !PT ;  /* 0x0000ffffa29f7812 */ /* 0x000fe400078ec0ff */
[----:B------:R-:W-:Y:S01]  /*2cc20*/  LOP3.LUT R156, R11, 0xffff, RZ, 0xc0, !PT ;  /* 0x0000ffff0b9c7812 */ /* 0x000fe200078ec0ff */
[----:B------:R-:W2:Y:S04]  /*2cc30*/  LDL.LU R162, [R1+0x308] ;  /* 0x0003080001a27983 */ /* 0x000ea80000300800 */
[----:B------:R0:W-:Y:S04]  /*2cc40*/  STL [R1+0x334], R2 ;  /* 0x0003340201007387 */ /* 0x0001e80000100800 */
[----:B------:R-:W2:Y:S01]  /*2cc50*/  LDL.LU R11, [R1+0x300] ;  /* 0x00030000010b7983 */ /* 0x000ea20000300800 */
[----:B-1----:R-:W-:-:S02]  /*2cc60*/  PRMT R0, R158, 0x3340, R159 ;  /* 0x000033409e007816 */ /* 0x002fc4000000009f */
[----:B------:R-:W-:Y:S02]  /*2cc70*/  LOP3.LUT R157, R8, 0xffff, RZ, 0xc0, !PT ;  /* 0x0000ffff089d7812 */ /* 0x000fe400078ec0ff */
[----:B------:R-:W2:Y:S01]  /*2cc80*/  LDL.LU R8, [R1+0x2fc] ;  /* 0x0002fc0001087983 */ /* 0x000ea20000300800 */
[----:B------:R-:W-:-:S03]  /*2cc90*/  LOP3.LUT R158, R154, 0xffff, RZ, 0xc0, !PT ;  /* 0x0000ffff9a9e7812 */ /* 0x000fc600078ec0ff */
[----:B------:R-:W2:Y:S01]  /*2cca0*/  LDL.LU R154, [R1+0x2f4] ;  /* 0x0002f400019a7983 */ /* 0x000ea20000300800 */
[----:B------:R-:W-:Y:S02]  /*2ccb0*/  LOP3.LUT R159, R238, 0xffff, RZ, 0xc0, !PT ;  /* 0x0000ffffee9f7812 */ /* 0x000fe400078ec0ff */
[----:B------:R-:W-:Y:S01]  /*2ccc0*/  PRMT R181, R156, 0x3340, R157 ;  /* 0x000033409cb57816 */ /* 0x000fe2000000009d */
[----:B------:R-:W2:Y:S01]  /*2ccd0*/  LDL.LU R238, [R1+0x2f8] ;  /* 0x0002f80001ee7983 */ /* 0x000ea20000300800 */
[----:B------:R-:W-:-:S03]  /*2cce0*/  LOP3.LUT R156, R160, 0xffff, RZ, 0xc0, !PT ;  /* 0x0000ffffa09c7812 */ /* 0x000fc600078ec0ff */
[----:B------:R-:W2:Y:S01]  /*2ccf0*/  LDL.LU R160, [R1+0x2f0] ;  /* 0x0002f00001a07983 */ /* 0x000ea20000300800 */
[----:B------:R-:W-:Y:S02]  /*2cd00*/  PRMT R155, R158, 0x3340, R159 ;  /* 0x000033409e9b7816 */ /* 0x000fe4000000009f */
[----:B------:R-:W-:Y:S02]  /*2cd10*/  LOP3.LUT R157, R239, 0xffff, RZ, 0xc0, !PT ;  /* 0x0000ffffef9d7812 */ /* 0x000fe400078ec0ff */
[----:B------:R-:W2:Y:S01]  /*2cd20*/  LDL.LU R239, [R1+0x2ec] ;  /* 0x0002ec0001ef7983 */ /* 0x000ea20000300800 */
[----:B----4-:R-:W-:-:S03]  /*2cd30*/  LOP3.LUT R158, R161, 0xffff, RZ, 0xc0, !PT ;  /* 0x0000ffffa19e7812 */ /* 0x010fc600078ec0ff */
[----:B------:R-:W4:Y:S01]  /*2cd40*/  LDL.LU R161, [R1+0x2e4] ;  /* 0x0002e40001a17983 */ /* 0x000f220000300800 */
[----:B------:R-:W-:Y:S02]  /*2cd50*/  PRMT R177, R156, 0x3340, R157 ;  /* 0x000033409cb17816 */ /* 0x000fe4000000009d */
[----:B---3--:R-:W-:Y:S02]  /*2cd60*/  LOP3.LUT R159, R10, 0xffff, RZ, 0xc0, !PT ;  /* 0x0000ffff0a9f7812 */ /* 0x008fe400078ec0ff */
[----:B------:R-:W3:Y:S01]  /*2cd70*/  LDL.LU R10, [R1+0x2e8] ;  /* 0x0002e800010a7983 */ /* 0x000ee20000300800 */
[----:B------:R-:W-:Y:S02]  /*2cd80*/  LOP3.LUT R156, R9, 0xffff, RZ, 0xc0, !PT ;  /* 0x0000ffff099c7812 */ /* 0x000fe400078ec0ff */
[----:B------:R-:W-:Y:S01]  /*2cd90*/  PRMT R183, R158, 0x3340, R159 ;  /* 0x000033409eb77816 */ /* 0x000fe2000000009f */
[----:B------:R-:W3:Y:S01]  /*2cda0*/  LDL.LU R9, [R1+0x2e0] ;  /* 0x0002e00001097983 */ /* 0x000ee20000300800 */
[----:B------:R-:W-:-:S02]  /*2cdb0*/  LOP3.LUT R157, R223, 0xffff, RZ, 0xc0, !PT ;  /* 0x0000ffffdf9d7812 */ /* 0x000fc400078ec0ff */
[----:B------:R-:W-:Y:S01]  /*2cdc0*/  LOP3.LUT R158, R153, 0xffff, RZ, 0xc0, !PT ;  /* 0x0000ffff999e7812 */ /* 0x000fe200078ec0ff */
[----:B------:R-:W3:Y:S04]  /*2cdd0*/  LDL.LU R223, [R1+0x2dc] ;  /* 0x0002dc0001df7983 */ /* 0x000ee80000300800 */
[----:B------:R-:W3:Y:S01]  /*2cde0*/  LDL.LU R153, [R1+0x2d4] ;  /* 0x0002d40001997983 */ /* 0x000ee20000300800 */
[----:B------:R-:W-:-:S03]  /*2cdf0*/  PRMT R184, R156, 0x3340, R157 ;  /* 0x000033409cb87816 */ /* 0x000fc6000000009d */
[----:B------:R-:W3:Y:S01]  /*2ce00*/  LDL.LU R22, [R1+0x2d8] ;  /* 0x0002d80001167983 */ /* 0x000ee20000300800 */
[----:B--2---:R-:W-:Y:S02]  /*2ce10*/  LOP3.LUT R159, R222, 0xffff, RZ, 0xc0, !PT ;  /* 0x0000ffffde9f7812 */ /* 0x004fe400078ec0ff */
[----:B------:R-:W-:Y:S02]  /*2ce20*/  LOP3.LUT R156, R162, 0xffff, RZ, 0xc0, !PT ;  /* 0x0000ffffa29c7812 */ /* 0x000fe400078ec0ff */
[----:B------:R-:W-:Y:S01]  /*2ce30*/  PRMT R182, R158, 0x3340, R159 ;  /* 0x000033409eb67816 */ /* 0x000fe2000000009f */
[----:B------:R-:W2:Y:S01]  /*2ce40*/  LDL.LU R162, [R1+0x2d0] ;  /* 0x0002d00001a27983 */ /* 0x000ea20000300800 */
[----:B------:R-:W-:-:S03]  /*2ce50*/  LOP3.LUT R157, R11, 0xffff, RZ, 0xc0, !PT ;  /* 0x0000ffff0b9d7812 */ /* 0x000fc600078ec0ff */
        /* <DEDUP_REMOVED lines=16> */
[----:B------:R-:W-:Y:S02]  /*2cf60*/  PRMT R230, R158, 0x3340, R159 ;  /* 0x000033409ee67816 */ /* 0x000fe4000000009f */
[----:B---3--:R-:W-:Y:S02]  /*2cf70*/  LOP3.LUT R156, R10, 0xffff, RZ, 0xc0, !PT ;  /* 0x0000ffff0a9c7812 */ /* 0x008fe400078ec0ff */
[----:B------:R-:W3:Y:S01]  /*2cf80*/  LDL.LU R10, [R1+0x2b0] ;  /* 0x0002b000010a7983 */ /* 0x000ee20000300800 */
[----:B------:R-:W-:-:S03]  /*2cf90*/  LOP3.LUT R157, R9, 0xffff, RZ, 0xc0, !PT ;  /* 0x0000ffff099d7812 */ /* 0x000fc600078ec0ff */
[----:B------:R-:W3:Y:S04]  /*2cfa0*/  LDL.LU R9, [R1+0x2ac] ;  /* 0x0002ac0001097983 */ /* 0x000ee80000300800 */
[----:B------:R-:W3:Y:S01]  /*2cfb0*/  LDL.LU R222, [R1+0x2a4] ;  /* 0x0002a40001de7983 */ /* 0x000ee20000300800 */
[----:B------:R-:W-:Y:S02]  /*2cfc0*/  LOP3.LUT R158, R223, 0xffff, RZ, 0xc0, !PT ;  /* 0x0000ffffdf9e7812 */ /* 0x000fe400078ec0ff */
[----:B------:R-:W-:Y:S01]  /*2cfd0*/  LOP3.LUT R159, R153, 0xffff, RZ, 0xc0, !PT ;  /* 0x0000ffff999f7812 */ /* 0x000fe200078ec0ff */
[----:B------:R-:W3:Y:S04]  /*2cfe0*/  LDL.LU R223, [R1+0x2a8] ;  /* 0x0002a80001df7983 */ /* 0x000ee80000300800 */
[----:B------:R-:W3:Y:S01]  /*2cff0*/  LDL.LU R153, [R1+0x2a0] ;  /* 0x0002a00001997983 */ /* 0x000ee20000300800 */
[----:B------:R-:W-:-:S02]  /*2d000*/  PRMT R237, R156, 0x3340, R157 ;  /* 0x000033409ced7816 */ /* 0x000fc4000000009d */
[----:B------:R-:W-:Y:S02]  /*2d010*/  PRMT R189, R158, 0x3340, R159 ;  /* 0x000033409ebd7816 */ /* 0x000fe4000000009f */
[----:B------:R-:W-:Y:S02]  /*2d020*/  LOP3.LUT R156, R22, 0xffff, RZ, 0xc0, !PT ;  /* 0x0000ffff169c7812 */ /* 0x000fe400078ec0ff */
[----:B--2---:R-:W-:Y:S02]  /*2d030*/  LOP3.LUT R157, R162, 0xffff, RZ, 0xc0, !PT ;  /* 0x0000ffffa29d7812 */ /* 0x004fe400078ec0ff */
[----:B------:R-:W2:Y:S01]  /*2d040*/  LDL.LU R162, [R1+0x29c] ;  /* 0x00029c0001a27983 */ /* 0x000ea20000300800 */
[----:B------:R-:W-:-:S03]  /*2d050*/  LOP3.LUT R158, R11, 0xffff, RZ, 0xc0, !PT ;  /* 0x0000ffff0b9e7812 */ /* 0x000fc600078ec0ff */
[----:B------:R-:W2:Y:S01]  /*2d060*/  LDL.LU R11, [R1+0x294] ;  /* 0x00029400010b7983 */ /* 0x000ea20000300800 */
[----:B------:R-:W-:Y:S02]  /*2d070*/  PRMT R191, R156, 0x3340, R157 ;  /* 0x000033409cbf7816 */ /* 0x000fe4000000009d */
[----:B------:R-:W-:Y:S02]  /*2d080*/  LOP3.LUT R159, R8, 0xffff, RZ, 0xc0, !PT ;  /* 0x0000ffff089f7812 */ /* 0x000fe400078ec0ff */
        /* <DEDUP_REMOVED lines=17> */
[----:B------:R-:W-:Y:S01]  /*2d1a0*/  LOP3.LUT R159, R222, 0xffff, RZ, 0xc0, !PT ;  /* 0x0000ffffde9f7812 */ /* 0x000fe200078ec0ff */
[----:B------:R-:W3:Y:S01]  /*2d1b0*/  LDL.LU R9, [R1+0x274] ;  /* 0x0002740001097983 */ /* 0x000ee20000300800 */
[----:B------:R-:W-:-:S03]  /*2d1c0*/  PRMT R218, R156, 0x3340, R157 ;  /* 0x000033409cda7816 */ /* 0x000fc6000000009d */
[----:B------:R-:W3:Y:S01]  /*2d1d0*/  LDL.LU R21, [R1+0x278] ;  /* 0x0002780001157983 */ /* 0x000ee20000300800 */
[----:B------:R-:W-:Y:S02]  /*2d1e0*/  LOP3.LUT R156, R223, 0xffff, RZ, 0xc0, !PT ;  /* 0x0000ffffdf9c7812 */ /* 0x000fe400078ec0ff */
[----:B------:R-:W-:Y:S01]  /*2d1f0*/  LOP3.LUT R157, R153, 0xffff, RZ, 0xc0, !PT ;  /* 0x0000ffff999d7812 */ /* 0x000fe200078ec0ff */
[----:B------:R-:W3:Y:S01]  /*2d200*/  LDL.LU R223, [R1+0x270] ;  /* 0x0002700001df7983 */ /* 0x000ee20000300800 */
[----:B------:R-:W-:-:S03]  /*2d210*/  PRMT R15, R158, 0x3340, R159 ;  /* 0x000033409e0f7816 */ /* 0x000fc6000000009f */
[----:B------:R-:W3:Y:S01]  /*2d220*/  LDL.LU R153, [R1+0x26c] ;  /* 0x00026c0001997983 */ /* 0x000ee20000300800 */
[----:B------:R-:W-:Y:S02]  /*2d230*/  PRMT R3, R156, 0x3340, R157 ;  /* 0x000033409c037816 */ /* 0x000fe4000000009d */
[----:B--2---:R-:W-:Y:S02]  /*2d240*/  LOP3.LUT R158, R162, 0xffff, RZ, 0xc0, !PT ;  /* 0x0000ffffa29e7812 */ /* 0x004fe400078ec0ff */
        /* <DEDUP_REMOVED lines=17> */
[----:B------:R-:W-:-:S03]  /*2d360*/  PRMT R16, R158, 0x3340, R159 ;  /* 0x000033409e107816 */ /* 0x000fc6000000009f */
[----:B------:R-:W4:Y:S04]  /*2d370*/  LDL.LU R222, [R1+0x244] ;  /* 0x0002440001de7983 */ /* 0x000f280000300800 */
[----:B------:R-:W4:Y:S01]  /*2d380*/  LDL.LU R11, [R1+0x248] ;  /* 0x00024800010b7983 */ /* 0x000f220000300800 */
[----:B------:R-:W-:Y:S02]  /*2d390*/  PRMT R4, R156, 0x3340, R157 ;  /* 0x000033409c047816 */ /* 0x000fe4000000009d */
[----:B---3--:R-:W-:Y:S02]  /*2d3a0*/  LOP3.LUT R158, R10, 0xffff, RZ, 0xc0, !PT ;  /* 0x0000ffff0a9e7812 */ /* 0x008fe400078ec0ff */
[----:B------:R-:W3:Y:S01]  /*2d3b0*/  LDL.LU R10, [R1+0x240] ;  /* 0x00024000010a7983 */ /* 0x000ee20000300800 */
[----:B------:R-:W-:-:S03]  /*2d3c0*/  LOP3.LUT R159, R9, 0xffff, RZ, 0xc0, !PT ;  /* 0x0000ffff099f7812 */ /* 0x000fc600078ec0ff */
[----:B------:R-:W3:Y:S01]  /*2d3d0*/  LDL.LU R9, [R1+0x23c] ;  /* 0x00023c0001097983 */ /* 0x000ee20000300800 */
[----:B------:R-:W-:Y:S02]  /*2d3e0*/  LOP3.LUT R156, R21, 0xffff, RZ, 0xc0, !PT ;  /* 0x0000ffff159c7812 */ /* 0x000fe400078ec0ff */
[----:B------:R-:W-:Y:S02]  /*2d3f0*/  PRMT R17, R158, 0x3340, R159 ;  /* 0x000033409e117816 */ /* 0x000fe4000000009f */
[----:B------:R-:W-:Y:S02]  /*2d400*/  LOP3.LUT R157, R223, 0xffff, RZ, 0xc0, !PT ;  /* 0x0000ffffdf9d7812 */ /* 0x000fe400078ec0ff */
[----:B------:R-:W3:Y:S01]  /*2d410*/  LDL.LU R223, [R1+0x234] ;  /* 0x0002340001df7983 */ /* 0x000ee20000300800 */
[----:B------:R-:W-:Y:S02]  /*2d420*/  LOP3.LUT R158, R153, 0xffff, RZ, 0xc0, !PT ;  /* 0x0000ffff999e7812 */ /* 0x000fe400078ec0ff */
[----:B------:R-:W-:Y:S01]  /*2d430*/  PRMT R18, R156, 0x3340, R157 ;  /* 0x000033409c127816 */ /* 0x000fe2000000009d */
[----:B------:R-:W3:Y:S01]  /*2d440*/  LDL.LU R153, [R1+0x238] ;  /* 0x0002380001997983 */ /* 0x000ee20000300800 */
[----:B--2---:R-:W-:-:S02]  /*2d450*/  LOP3.LUT R159, R162, 0xffff, RZ, 0xc0, !PT ;  /* 0x0000ffffa29f7812 */ /* 0x004fc400078ec0ff */
[----:B------:R-:W-:Y:S01]  /*2d460*/  LOP3.LUT R156, R22, 0xffff, RZ, 0xc0, !PT ;  /* 0x0000ffff169c7812 */ /* 0x000fe200078ec0ff */
[----:B------:R-:W2:Y:S01]  /*2d470*/  LDL.LU R162, [R1+0x230] ;  /* 0x0002300001a27983 */ /* 0x000ea20000300800 */
[----:B------:R-:W-:Y:S02]  /*2d480*/  PRMT R12, R158, 0x3340, R159 ;  /* 0x000033409e0c7816 */ /* 0x000fe4000000009f */
[----:B------:R-:W-:Y:S02]  /*2d490*/  LOP3.LUT R157, R8, 0xffff, RZ, 0xc0, !PT ;  /* 0x0000ffff089d7812 */ /* 0x000fe400078ec0ff */
[----:B------:R-:W2:Y:S01]  /*2d4a0*/  LDL.LU R8, [R1+0x22c] ;  /* 0x00022c0001087983 */ /* 0x000ea20000300800 */
[----:B------:R-:W-:Y:S02]  /*2d4b0*/  LOP3.LUT R158, R154, 0xffff, RZ, 0xc0, !PT ;  /* 0x0000ffff9a9e7812 */ /* 0x000fe400078ec0ff */
[----:B0-----:R-:W-:Y:S01]  /*2d4c0*/  PRMT R2, R156, 0x3340, R157 ;  /* 0x000033409c027816 */ /* 0x001fe2000000009d */
        /* <DEDUP_REMOVED lines=10> */
[----:B------:R-:W-:Y:S02]  /*2d570*/  LOP3.LUT R159, R222, 0xffff, RZ, 0xc0, !PT ;  /* 0x0000ffffde9f7812 */ /* 0x000fe400078ec0ff */
[----:B------:R-:W-:Y:S02]  /*2d580*/  PRMT R179, R156, 0x3340, R157 ;  /* 0x000033409cb37816 */ /* 0x000fe4000000009d */
[----:B------:R-:W-:Y:S01]  /*2d590*/  LOP3.LUT R156, R11, 0xffff, RZ, 0xc0, !PT ;  /* 0x0000ffff0b9c7812 */ /* 0x000fe200078ec0ff */
[----:B------:R-:W4:Y:S04]  /*2d5a0*/  LDL.LU R252, [R1+0x218] ;  /* 0x0002180001fc7983 */ /* 0x000f280000300800 */
[----:B------:R-:W4:Y:S01]  /*2d5b0*/  LDL.LU R11, [R1+0x210] ;  /* 0x00021000010b7983 */ /* 0x000f220000300800 */
[----:B------:R-:W-:-:S02]  /*2d5c0*/  PRMT R5, R158, 0x3340, R159 ;  /* 0x000033409e057816 */ /* 0x000fc4000000009f */
[----:B---3--:R-:W-:Y:S02]  /*2d5d0*/  LOP3.LUT R157, R10, 0xffff, RZ, 0xc0, !PT ;  /* 0x0000ffff0a9d7812 */ /* 0x008fe400078ec0ff */
[----:B------:R-:W3:Y:S01]  /*2d5e0*/  LDL.LU R10, [R1+0x20c] ;  /* 0x00020c00010a7983 */ /* 0x000ee20000300800 */
[----:B------:R-:W-:-:S03]  /*2d5f0*/  LOP3.LUT R158, R9, 0xffff, RZ, 0xc0, !PT ;  /* 0x0000ffff099e7812 */ /* 0x000fc600078ec0ff */
[----:B------:R-:W3:Y:S01]  /*2d600*/  LDL.LU R9, [R1+0x204] ;  /* 0x0002040001097983 */ /* 0x000ee20000300800 */
[----:B------:R-:W-:-:S03]  /*2d610*/  PRMT R13, R156, 0x3340, R157 ;  /* 0x000033409c0d7816 */ /* 0x000fc6000000009d */
[----:B------:R-:W3:Y:S04]  /*2d620*/  LDL.LU R21, [R1+0x208] ;  /* 0x0002080001157983 */ /* 0x000ee80000300800 */
[----:B------:R-:W3:Y:S01]  /*2d630*/  LDL.LU R22, [R1+0x200] ;  /* 0x0002000001167983 */ /* 0x000ee20000300800 */
[----:B------:R-:W-:Y:S02]  /*2d640*/  LOP3.LUT R159, R223, 0xffff, RZ, 0xc0, !PT ;  /* 0x0000ffffdf9f7812 */ /* 0x000fe400078ec0ff */
[----:B------:R-:W-:Y:S02]  /*2d650*/  LOP3.LUT R156, R153, 0xffff, RZ, 0xc0, !PT ;  /* 0x0000ffff999c7812 */ /* 0x000fe400078ec0ff */
[----:B------:R-:W-:Y:S02]  /*2d660*/  PRMT R225, R158, 0x3340, R159 ;  /* 0x000033409ee17816 */ /* 0x000fe4000000009f */
[----:B--2---:R-:W-:-:S02]  /*2d670*/  LOP3.LUT R157, R162, 0xffff, RZ, 0xc0, !PT ;  /* 0x0000ffffa29d7812 */ /* 0x004fc400078ec0ff */
[----:B------:R-:W2:Y:S01]  /*2d680*/  LDL.LU R162, [R1+0x1fc] ;  /* 0x0001fc0001a27983 */ /* 0x000ea20000300800 */
[----:B------:R-:W-:-:S03]  /*2d690*/  LOP3.LUT R158, R8, 0xffff, RZ, 0xc0, !PT ;  /* 0x0000ffff089e7812 */ /* 0x000fc600078ec0ff */
[----:B------:R-:W2:Y:S04]  /*2d6a0*/  LDL.LU R8, [R1+0x1f0] ;  /* 0x0001f00001087983 */ /* 0x000ea80000300800 */
[----:B------:R-:W2:Y:S01]  /*2d6b0*/  LDL.LU R153, [R1+0x1f8] ;  /* 0x0001f80001997983 */ /* 0x000ea20000300800 */
[----:B------:R-:W-:Y:S02]  /*2d6c0*/  LOP3.LUT R159, R154, 0xffff, RZ, 0xc0, !PT ;  /* 0x0000ffff9a9f7812 */ /* 0x000fe400078ec0ff */
[----:B------:R-:W-:Y:S01]  /*2d6d0*/  PRMT R226, R156, 0x3340, R157 ;  /* 0x000033409ce27816 */ /* 0x000fe2000000009d */
[----:B------:R-:W2:Y:S01]  /*2d6e0*/  LDL.LU R154, [R1+0x1ec] ;  /* 0x0001ec00019a7983 */ /* 0x000ea20000300800 */
[----:B------:R-:W-:-:S03]  /*2d6f0*/  LOP3.LUT R157, R160, 0xffff, RZ, 0xc0, !PT ;  /* 0x0000ffffa09d7812 */ /* 0x000fc600078ec0ff */
[----:B------:R-:W2:Y:S04]  /*2d700*/  LDL.LU R160, [R1+0x1e8] ;  /* 0x0001e80001a07983 */ /* 0x000ea80000300800 */
[----:B------:R-:W2:Y:S01]  /*2d710*/  LDL.LU R222, [R1+0x1e0] ;  /* 0x0001e00001de7983 */ /* 0x000ea20000300800 */
[----:B------:R-:W-:Y:S02]  /*2d720*/  PRMT R242, R158, 0x3340, R159 ;  /* 0x000033409ef27816 */ /* 0x000fe4000000009f */
[----:B------:R-:W-:Y:S01]  /*2d730*/  LOP3.LUT R156, R238, 0xffff, RZ, 0xc0, !PT ;  /* 0x0000ffffee9c7812 */ /* 0x000fe200078ec0ff */
[----:B------:R-:W2:Y:S04]  /*2d740*/  LDL.LU R223, [R1+0x1e4] ;  /* 0x0001e40001df7983 */ /* 0x000ea80000300800 */
[----:B------:R-:W2:Y:S01]  /*2d750*/  LDL.LU R238, [R1+0x1dc] ;  /* 0x0001dc0001ee7983 */ /* 0x000ea20000300800 */
[----:B----4-:R-:W-:-:S03]  /*2d760*/  LOP3.LUT R159, R161, 0xffff, RZ, 0xc0, !PT ;  /* 0x0000ffffa19f7812 */ /* 0x010fc600078ec0ff */
[----:B------:R-:W4:Y:S01]  /*2d770*/  LDL.LU R161, [R1+0x1d4] ;  /* 0x0001d40001a17983 */ /* 0x000f220000300800 */
[----:B------:R-:W-:-:S03]  /*2d780*/  LOP3.LUT R158, R239, 0xffff, RZ, 0xc0, !PT ;  /* 0x0000ffffef9e7812 */ /* 0x000fc600078ec0ff */
[----:B------:R-:W4:Y:S01]  /*2d790*/  LDL.LU R239, [R1+0x1cc] ;  /* 0x0001cc0001ef7983 */ /* 0x000f220000300800 */
[----:B------:R-:W-:Y:S02]  /*2d7a0*/  PRMT R6, R156, 0x3340, R157 ;  /* 0x000033409c067816 */ /* 0x000fe4000000009d */
[----:B------:R-:W-:Y:S02]  /*2d7b0*/  LOP3.LUT R157, R11, 0xffff, RZ, 0xc0, !PT ;  /* 0x0000ffff0b9d7812 */ /* 0x000fe400078ec0ff */
[----:B------:R-:W-:Y:S01]  /*2d7c0*/  PRMT R227, R158, 0x3340, R159 ;  /* 0x000033409ee37816 */ /* 0x000fe2000000009f */
[----:B------:R-:W4:Y:S01]  /*2d7d0*/  LDL.LU R11, [R1+0x1d0] ;  /* 0x0001d000010b7983 */ /* 0x000f220000300800 */
[----:B---3--:R-:W-:-:S03]  /*2d7e0*/  LOP3.LUT R158, R10, 0xffff, RZ, 0xc0, !PT ;  /* 0x0000ffff0a9e7812 */ /* 0x008fc600078ec0ff */
[----:B------:R-:W3:Y:S01]  /*2d7f0*/  LDL.LU R10, [R1+0x1c8] ;  /* 0x0001c800010a7983 */ /* 0x000ee20000300800 */
[----:B------:R-:W-:Y:S02]  /*2d800*/  LOP3.LUT R156, R252, 0xffff, RZ, 0xc0, !PT ;  /* 0x0000fffffc9c7812 */ /* 0x000fe400078ec0ff */
[----:B------:R-:W-:Y:S02]  /*2d810*/  LOP3.LUT R159, R9, 0xffff, RZ, 0xc0, !PT ;  /* 0x0000ffff099f7812 */ /* 0x000fe400078ec0ff */
[----:B------:R-:W3:Y:S01]  /*2d820*/  LDL.LU R9, [R1+0x1c4] ;  /* 0x0001c40001097983 */ /* 0x000ee20000300800 */
[----:B------:R-:W-:Y:S02]  /*2d830*/  PRMT R228, R156, 0x3340, R157 ;  /* 0x000033409ce47816 */ /* 0x000fe4000000009d */
[----:B------:R-:W-:Y:S02]  /*2d840*/  PRMT R14, R158, 0x3340, R159 ;  /* 0x000033409e0e7816 */ /* 0x000fe4000000009f */
[----:B------:R-:W-:-:S02]  /*2d850*/  LOP3.LUT R156, R21, 0xffff, RZ, 0xc0, !PT ;  /* 0x0000ffff159c7812 */ /* 0x000fc400078ec0ff */
[----:B------:R-:W-:-:S04]  /*2d860*/  LOP3.LUT R157, R22, 0xffff, RZ, 0xc0, !PT ;  /* 0x0000ffff169d7812 */ /* 0x000fc800078ec0ff */
[----:B------:R-:W-:Y:S02]  /*2d870*/  PRMT R231, R156, 0x3340, R157 ;  /* 0x000033409ce77816 */ /* 0x000fe4000000009d */
[----:B--2---:R-:W-:Y:S02]  /*2d880*/  LOP3.LUT R158, R162, 0xffff, RZ, 0xc0, !PT ;  /* 0x0000ffffa29e7812 */ /* 0x004fe400078ec0ff */
[----:B------:R-:W2:Y:S01]  /*2d890*/  LDL.LU R162, [R1+0x1b8] ;  /* 0x0001b80001a27983 */ /* 0x000ea20000300800 */
[----:B------:R-:W-:-:S03]  /*2d8a0*/  LOP3.LUT R159, R8, 0xffff, RZ, 0xc0, !PT ;  /* 0x0000ffff089f7812 */ /* 0x000fc600078ec0ff */
[----:B------:R-:W2:Y:S01]  /*2d8b0*/  LDL.LU R8, [R1+0x1c0] ;  /* 0x0001c00001087983 */ /* 0x000ea20000300800 */
[----:B------:R-:W-:Y:S02]  /*2d8c0*/  LOP3.LUT R156, R153, 0xffff, RZ, 0xc0, !PT ;  /* 0x0000ffff999c7812 */ /* 0x000fe400078ec0ff */
[----:B------:R-:W-:Y:S02]  /*2d8d0*/  PRMT R234, R158, 0x3340, R159 ;  /* 0x000033409eea7816 */ /* 0x000fe4000000009f */
[----:B------:R-:W-:Y:S01]  /*2d8e0*/  LOP3.LUT R157, R154, 0xffff, RZ, 0xc0, !PT ;  /* 0x0000ffff9a9d7812 */ /* 0x000fe200078ec0ff */
[----:B------:R-:W2:Y:S04]  /*2d8f0*/  LDL.LU R153, [R1+0x1b4] ;  /* 0x0001b40001997983 */ /* 0x000ea80000300800 */
[----:B------:R-:W2:Y:S01]  /*2d900*/  LDL.LU R154, [R1+0x1ac] ;  /* 0x0001ac00019a7983 */ /* 0x000ea20000300800 */
[----:B------:R-:W-:-:S02]  /*2d910*/  LOP3.LUT R158, R160, 0xffff, RZ, 0xc0, !PT ;  /* 0x0000ffffa09e7812 */ /* 0x000fc400078ec0ff */
[----:B------:R-:W-:Y:S01]  /*2d920*/  LOP3.LUT R159, R222, 0xffff, RZ, 0xc0, !PT ;  /* 0x0000ffffde9f7812 */ /* 0x000fe200078ec0ff */
[----:B------:R-:W2:Y:S03]  /*2d930*/  LDL.LU R160, [R1+0x1a0] ;  /* 0x0001a00001a07983 */ /* 0x000ea60000300800 */
[----:B------:R-:W-:Y:S02]  /*2d940*/  PRMT R233, R158, 0x3340, R159 ;  /* 0x000033409ee97816 */ /* 0x000fe4000000009f */
[----:B----4-:R-:W-:Y:S02]  /*2d950*/  LOP3.LUT R158, R161, 0xffff, RZ, 0xc0, !PT ;  /* 0x0000ffffa19e7812 */ /* 0x010fe400078ec0ff */
[----:B------:R-:W4:Y:S01]  /*2d960*/  LDL.LU R161, [R1+0x1a8] ;  /* 0x0001a80001a17983 */ /* 0x000f220000300800 */
[----:B------:R-:W-:Y:S02]  /*2d970*/  PRMT R236, R156, 0x3340, R157 ;  /* 0x000033409cec7816 */ /* 0x000fe4000000009d */
[----:B------:R-:W-:-:S02]  /*2d980*/  LOP3.LUT R157, R238, 0xffff, RZ, 0xc0, !PT ;  /* 0x0000ffffee9d7812 */ /* 0x000fc400078ec0ff */
[----:B------:R-:W4:Y:S01]  /*2d990*/  LDL.LU R238, [R1+0x19c] ;  /* 0x00019c0001ee7983 */ /* 0x000f220000300800 */
[----:B------:R-:W-:Y:S02]  /*2d9a0*/  LOP3.LUT R159, R239, 0xffff, RZ, 0xc0, !PT ;  /* 0x0000ffffef9f7812 */ /* 0x000fe400078ec0ff */
[----:B------:R-:W-:Y:S01]  /*2d9b0*/  LOP3.LUT R156, R223, 0xffff, RZ, 0xc0, !PT ;  /* 0x0000ffffdf9c7812 */ /* 0x000fe200078ec0ff */
[----:B------:R-:W4:Y:S04]  /*2d9c0*/  LDL.LU R239, [R1+0x194] ;  /* 0x0001940001ef7983 */ /* 0x000f280000300800 */
[----:B------:R-:W4:Y:S04]  /*2d9d0*/  LDL.LU R251, [R1+0x188] ;  /* 0x0001880001fb7983 */ /* 0x000f280000300800 */
[----:B------:R-:W4:Y:S01]  /*2d9e0*/  LDL.LU R252, [R1+0x190] ;  /* 0x0001900001fc7983 */ /* 0x000f220000300800 */
[----:B------:R-:W-:-:S02]  /*2d9f0*/  PRMT R235, R156, 0x3340, R157 ;  /* 0x000033409ceb7816 */ /* 0x000fc4000000009d */
[----:B---3--:R-:W-:Y:S01]  /*2da00*/  LOP3.LUT R157, R10, 0xffff, RZ, 0xc0, !PT ;  /* 0x0000ffff0a9d7812 */ /* 0x008fe200078ec0ff */
[----:B------:R-:W3:Y:S04]  /*2da10*/  LDL.LU R21, [R1+0x184] ;  /* 0x0001840001157983 */ /* 0x000ee80000300800 */
[----:B------:R-:W3:Y:S01]  /*2da20*/  LDL.LU R10, [R1+0x17c] ;  /* 0x00017c00010a7983 */ /* 0x000ee20000300800 */
[----:B------:R-:W-:Y:S02]  /*2da30*/  PRMT R20, R158, 0x3340, R159 ;  /* 0x000033409e147816 */ /* 0x000fe4000000009f */
[----:B------:R-:W-:Y:S02]  /*2da40*/  LOP3.LUT R156, R11, 0xffff, RZ, 0xc0, !PT ;  /* 0x0000ffff0b9c7812 */ /* 0x000fe400078ec0ff */
[----:B------:R-:W-:-:S02]  /*2da50*/  LOP3.LUT R158, R9, 0xffff, RZ, 0xc0, !PT ;  /* 0x0000ffff099e7812 */ /* 0x000fc400078ec0ff */
[----:B------:R-:W3:Y:S01]  /*2da60*/  LDL.LU R9, [R1+0x170] ;  /* 0x0001700001097983 */ /* 0x000ee20000300800 */
[----:B------:R-:W-:-:S03]  /*2da70*/  PRMT R221, R156, 0x3340, R157 ;  /* 0x000033409cdd7816 */ /* 0x000fc6000000009d */
[----:B------:R-:W3:Y:S01]  /*2da80*/  LDL.LU R22, [R1+0x178] ;  /* 0x0001780001167983 */ /* 0x000ee20000300800 */
[----:B--2---:R-:W-:-:S03]  /*2da90*/  LOP3.LUT R159, R162, 0xffff, RZ, 0xc0, !PT ;  /* 0x0000ffffa29f7812 */ /* 0x004fc600078ec0ff */
[----:B------:R-:W2:Y:S01]  /*2daa0*/  LDL.LU R162, [R1+0x16c] ;  /* 0x00016c0001a27983 */ /* 0x000ea20000300800 */
[----:B------:R-:W-:-:S03]  /*2dab0*/  LOP3.LUT R156, R8, 0xffff, RZ, 0xc0, !PT ;  /* 0x0000ffff089c7812 */ /* 0x000fc600078ec0ff */
[----:B------:R-:W2:Y:S04]  /*2dac0*/  LDL.LU R8, [R1+0x164] ;  /* 0x0001640001087983 */ /* 0x000ea80000300800 */
[----:B------:R-:W2:Y:S01]  /*2dad0*/  LDL.LU R222, [R1+0x15c] ;  /* 0x00015c0001de7983 */ /* 0x000ea20000300800 */
[----:B------:R-:W-:-:S03]  /*2dae0*/  LOP3.LUT R157, R153, 0xffff, RZ, 0xc0, !PT ;  /* 0x0000ffff999d7812 */ /* 0x000fc600078ec0ff */
[----:B------:R-:W2:Y:S01]  /*2daf0*/  LDL.LU R223, [R1+0x160] ;  /* 0x0001600001df7983 */ /* 0x000ea20000300800 */
[----:B------:R-:W-:-:S03]  /*2db00*/  PRMT R19, R158, 0x3340, R159 ;  /* 0x000033409e137816 */ /* 0x000fc6000000009f */
[----:B------:R-:W2:Y:S04]  /*2db10*/  LDL.LU R11, [R1+0x158] ;  /* 0x00015800010b7983 */ /* 0x000ea80000300800 */
[----:B------:R-:W2:Y:S01]  /*2db20*/  LDL.LU R153, [R1+0x150] ;  /* 0x0001500001997983 */ /* 0x000ea20000300800 */
[----:B------:R-:W-:Y:S02]  /*2db30*/  LOP3.LUT R159, R160, 0xffff, RZ, 0xc0, !PT ;  /* 0x0000ffffa09f7812 */ /* 0x000fe400078ec0ff */
[----:B------:R-:W-:Y:S01]  /*2db40*/  PRMT R180, R156, 0x3340, R157 ;  /* 0x000033409cb47816 */ /* 0x000fe2000000009d */
[----:B------:R-:W2:Y:S01]  /*2db50*/  LDL.LU R160, [R1+0x148] ;  /* 0x0001480001a07983 */ /* 0x000ea20000300800 */
[----:B----4-:R-:W-:-:S03]  /*2db60*/  LOP3.LUT R156, R161, 0xffff, RZ, 0xc0, !PT ;  /* 0x0000ffffa19c7812 */ /* 0x010fc600078ec0ff */
[----:B------:R-:W4:Y:S01]  /*2db70*/  LDL.LU R161, [R1+0x14c] ;  /* 0x00014c0001a17983 */ /* 0x000f220000300800 */
[----:B------:R-:W-:Y:S02]  /*2db80*/  LOP3.LUT R158, R154, 0xffff, RZ, 0xc0, !PT ;  /* 0x0000ffff9a9e7812 */ /* 0x000fe400078ec0ff */
[----:B------:R-:W-:Y:S01]  /*2db90*/  LOP3.LUT R157, R238, 0xffff, RZ, 0xc0, !PT ;  /* 0x0000ffffee9d7812 */ /* 0x000fe200078ec0ff */
[----:B------:R-:W4:Y:S04]  /*2dba0*/  LDL.LU R154, [R1+0x144] ;  /* 0x00014400019a7983 */ /* 0x000f280000300800 */
[----:B------:R-:W4:Y:S01]  /*2dbb0*/  LDL.LU R238, [R1+0x13c] ;  /* 0x00013c0001ee7983 */ /* 0x000f220000300800 */
[----:B------:R-:W-:Y:S02]  /*2dbc0*/  PRMT R241, R158, 0x3340, R159 ;  /* 0x000033409ef17816 */ /* 0x000fe4000000009f */
[----:B------:R-:W-:-:S02]  /*2dbd0*/  LOP3.LUT R158, R239, 0xffff, RZ, 0xc0, !PT ;  /* 0x0000ffffef9e7812 */ /* 0x000fc400078ec0ff */
[----:B------:R-:W-:Y:S01]  /*2dbe0*/  LOP3.LUT R159, R251, 0xffff, RZ, 0xc0, !PT ;  /* 0x0000fffffb9f7812 */ /* 0x000fe200078ec0ff */
[----:B------:R-:W4:Y:S03]  /*2dbf0*/  LDL.LU R239, [R1+0x134] ;  /* 0x0001340001ef7983 */ /* 0x000f260000300800 */
[----:B------:R-:W-:Y:S02]  /*2dc00*/  PRMT R240, R158, 0x3340, R159 ;  /* 0x000033409ef07816 */ /* 0x000fe4000000009f */
[----:B---3--:R-:W-:Y:S02]  /*2dc10*/  LOP3.LUT R158, R10, 0xffff, RZ, 0xc0, !PT ;  /* 0x0000ffff0a9e7812 */ /* 0x008fe400078ec0ff */
[----:B------:R-:W-:Y:S01]  /*2dc20*/  PRMT R244, R156, 0x3340, R157 ;  /* 0x000033409cf47816 */ /* 0x000fe2000000009d */
[----:B------:R-:W3:Y:S01]  /*2dc30*/  LDL.LU R10, [R1+0x138] ;  /* 0x00013800010a7983 */ /* 0x000ee20000300800 */
[----:B------:R-:W-:-:S02]  /*2dc40*/  LOP3.LUT R156, R252, 0xffff, RZ, 0xc0, !PT ;  /* 0x0000fffffc9c7812 */ /* 0x000fc400078ec0ff */
[----:B------:R-:W-:Y:S02]  /*2dc50*/  LOP3.LUT R157, R21, 0xffff, RZ, 0xc0, !PT ;  /* 0x0000ffff159d7812 */ /* 0x000fe400078ec0ff */
[----:B------:R-:W-:Y:S02]  /*2dc60*/  LOP3.LUT R159, R9, 0xffff, RZ, 0xc0, !PT ;  /* 0x0000ffff099f7812 */ /* 0x000fe400078ec0ff */
[----:B------:R-:W3:Y:S01]  /*2dc70*/  LDL.LU R9, [R1+0x130] ;  /* 0x0001300001097983 */ /* 0x000ee20000300800 */
[----:B------:R-:W-:Y:S02]  /*2dc80*/  PRMT R243, R156, 0x3340, R157 ;  /* 0x000033409cf37816 */ /* 0x000fe4000000009d */
[----:B------:R-:W-:Y:S02]  /*2dc90*/  LOP3.LUT R156, R22, 0xffff, RZ, 0xc0, !PT ;  /* 0x0000ffff169c7812 */ /* 0x000fe400078ec0ff */
[----:B------:R-:W-:Y:S02]  /*2dca0*/  PRMT R246, R158, 0x3340, R159 ;  /* 0x000033409ef67816 */ /* 0x000fe4000000009f */
[----:B--2---:R-:W-:-:S02]  /*2dcb0*/  LOP3.LUT R157, R162, 0xffff, RZ, 0xc0, !PT ;  /* 0x0000ffffa29d7812 */ /* 0x004fc400078ec0ff */
[----:B------:R-:W2:Y:S02]  /*2dcc0*/  LDL.LU R162, [R1+0x128] ;  /* 0x0001280001a27983 */ /* 0x000ea40000300800 */
[----:B------:R-:W-:Y:S02]  /*2dcd0*/  PRMT R248, R156, 0x3340, R157 ;  /* 0x000033409cf87816 */ /* 0x000fe4000000009d */
[----:B------:R-:W-:Y:S02]  /*2dce0*/  LOP3.LUT R158, R8, 0xffff, RZ, 0xc0, !PT ;  /* 0x0000ffff089e7812 */ /* 0x000fe400078ec0ff */
[----:B------:R-:W-:Y:S01]  /*2dcf0*/  LOP3.LUT R159, R222, 0xffff, RZ, 0xc0, !PT ;  /* 0x0000ffffde9f7812 */ /* 0x000fe200078ec0ff */
[----:B------:R-:W2:Y:S01]  /*2dd00*/  LDL.LU R8, [R1+0x120] ;  /* 0x0001200001087983 */ /* 0x000ea20000300800 */
[----:B------:R-:W-:Y:S02]  /*2dd10*/  LOP3.LUT R156, R223, 0xffff, RZ, 0xc0, !PT ;  /* 0x0000ffffdf9c7812 */ /* 0x000fe400078ec0ff */
[----:B------:R-:W-:-:S02]  /*2dd20*/  LOP3.LUT R157, R11, 0xffff, RZ, 0xc0, !PT ;  /* 0x0000ffff0b9d7812 */ /* 0x000fc400078ec0ff */
[----:B------:R-:W-:Y:S02]  /*2dd30*/  PRMT R245, R158, 0x3340, R159 ;  /* 0x000033409ef57816 */ /* 0x000fe4000000009f */
[----:B------:R-:W-:Y:S02]  /*2dd40*/  LOP3.LUT R159, R160, 0xffff, RZ, 0xc0, !PT ;  /* 0x0000ffffa09f7812 */ /* 0x000fe400078ec0ff */
[----:B------:R-:W-:Y:S01]  /*2dd50*/  PRMT R247, R156, 0x3340, R157 ;  /* 0x000033409cf77816 */ /* 0x000fe2000000009d */
[----:B------:R-:W2:Y:S01]  /*2dd60*/  LDL.LU R160, [R1+0x124] ;  /* 0x0001240001a07983 */ /* 0x000ea20000300800 */
[----:B----4-:R-:W-:-:S03]  /*2dd70*/  LOP3.LUT R156, R161, 0xffff, RZ, 0xc0, !PT ;  /* 0x0000ffffa19c7812 */ /* 0x010fc600078ec0ff */
[----:B------:R-:W4:Y:S01]  /*2dd80*/  LDL.LU R161, [R1+0x11c] ;  /* 0x00011c0001a17983 */ /* 0x000f220000300800 */
[----:B------:R-:W-:-:S03]  /*2dd90*/  LOP3.LUT R158, R153, 0xffff, RZ, 0xc0, !PT ;  /* 0x0000ffff999e7812 */ /* 0x000fc600078ec0ff */
[----:B------:R-:W4:Y:S01]  /*2dda0*/  LDL.LU R251, [R1+0x114] ;  /* 0x0001140001fb7983 */ /* 0x000f220000300800 */
[----:B------:R-:W-:Y:S02]  /*2ddb0*/  PRMT R250, R158, 0x3340, R159 ;  /* 0x000033409efa7816 */ /* 0x000fe4000000009f */
[----:B------:R-:W-:Y:S02]  /*2ddc0*/  LOP3.LUT R158, R238, 0xffff, RZ, 0xc0, !PT ;  /* 0x0000ffffee9e7812 */ /* 0x000fe400078ec0ff */
[----:B------:R-:W4:Y:S04]  /*2ddd0*/  LDL.LU R238, [R1+0x108] ;  /* 0x0001080001ee7983 */ /* 0x000f280000300800 */
[----:B------:R-:W4:Y:S04]  /*2dde0*/  LDL.LU R174, [R1+0x110] ;  /* 0x0001100001ae7983 */ /* 0x000f280000300800 */
[----:B------:R-:W4:Y:S01]  /*2ddf0*/  LDL.LU R173, [R1+0x104] ;  /* 0x0001040001ad7983 */ /* 0x000f220000300800 */
[----:B------:R-:W-:-:S03]  /*2de00*/  LOP3.LUT R157, R154, 0xffff, RZ, 0xc0, !PT ;  /* 0x0000ffff9a9d7812 */ /* 0x000fc600078ec0ff */
[----:B------:R-:W4:Y:S04]  /*2de10*/  LDL.LU R22, [R1+0x100] ;  /* 0x0001000001167983 */ /* 0x000f280000300800 */
[----:B------:R-:W4:Y:S04]  /*2de20*/  LDL.LU R154, [R1+0xf0] ;  /* 0x0000f000019a7983 */ /* 0x000f280000300800 */
[----:B------:R-:W4:Y:S01]  /*2de30*/  LDL.LU R170, [R1+0xfc] ;  /* 0x0000fc0001aa7983 */ /* 0x000f220000300800 */
[----:B------:R-:W-:-:S03]  /*2de40*/  PRMT R153, R156, 0x3340, R157 ;  /* 0x000033409c997816 */ /* 0x000fc6000000009d */
[----:B------:R-:W4:Y:S01]  /*2de50*/  LDL.LU R166, [R1+0xec] ;  /* 0x0000ec0001a67983 */ /* 0x000f220000300800 */
[----:B---3--:R-:W-:-:S03]  /*2de60*/  LOP3.LUT R156, R10, 0xffff, RZ, 0xc0, !PT ;  /* 0x0000ffff0a9c7812 */ /* 0x008fc600078ec0ff */
[----:B------:R-:W3:Y:S04]  /*2de70*/  LDL.LU R21, [R1+0xb4] ;  /* 0x0000b40001157983 */ /* 0x000ee80000300800 */
[----:B------:R-:W3:Y:S04]  /*2de80*/  LDL.LU R10, [R1+0xac] ;  /* 0x0000ac00010a7983 */ /* 0x000ee80000300800 */
[----:B------:R-:W3:Y:S04]  /*2de90*/  LDL.LU R165, [R1+0xb0] ;  /* 0x0000b00001a57983 */ /* 0x000ee80000300800 */
[----:B------:R-:W3:Y:S01]  /*2dea0*/  LDL.LU R168, [R1+0xa8] ;  /* 0x0000a80001a87983 */ /* 0x000ee20000300800 */
[----:B------:R-:W-:-:S03]  /*2deb0*/  LOP3.LUT R159, R239, 0xffff, RZ, 0xc0, !PT ;  /* 0x0000ffffef9f7812 */ /* 0x000fc600078ec0ff */
[----:B------:R-:W3:Y:S04]  /*2dec0*/  LDL.LU R223, [R1+0xa4] ;  /* 0x0000a40001df7983 */ /* 0x000ee80000300800 */
[----:B------:R-:W3:Y:S04]  /*2ded0*/  LDL.LU R239, [R1+0x80] ;  /* 0x0000800001ef7983 */ /* 0x000ee80000300800 */
[----:B------:R-:W3:Y:S01]  /*2dee0*/  LDL.LU R23, [R1+0x90] ;  /* 0x0000900001177983 */ /* 0x000ee20000300800 */
[----:B------:R-:W-:Y:S02]  /*2def0*/  PRMT R249, R158, 0x3340, R159 ;  /* 0x000033409ef97816 */ /* 0x000fe4000000009f */
[----:B------:R-:W-:Y:S01]  /*2df00*/  LOP3.LUT R157, R9, 0xffff, RZ, 0xc0, !PT ;  /* 0x0000ffff099d7812 */ /* 0x000fe200078ec0ff */
[----:B------:R-:W3:Y:S04]  /*2df10*/  LDL.LU R222, [R1+0x7c] ;  /* 0x00007c0001de7983 */ /* 0x000ee80000300800 */
[----:B------:R-:W3:Y:S01]  /*2df20*/  LDL.LU R9, [R1+0x78] ;  /* 0x0000780001097983 */ /* 0x000ee20000300800 */
[----:B------:R-:W-:-:S02]  /*2df30*/  PRMT R11, R156, 0x3340, R157 ;  /* 0x000033409c0b7816 */ /* 0x000fc4000000009d */
[----:B--2---:R-:W-:Y:S02]  /*2df40*/  LOP3.LUT R158, R162, 0xffff, RZ, 0xc0, !PT ;  /* 0x0000ffffa29e7812 */ /* 0x004fe400078ec0ff */
[----:B------:R-:W-:Y:S02]  /*2df50*/  LOP3.LUT R159, R8, 0xffff, RZ, 0xc0, !PT ;  /* 0x0000ffff089f7812 */ /* 0x000fe400078ec0ff */
[----:B------:R-:W2:Y:S04]  /*2df60*/  LDL.LU R8, [R1+0x50] ;  /* 0x0000500001087983 */ /* 0x000ea80000300800 */
[----:B------:R-:W2:Y:S01]  /*2df70*/  LDL.LU R162, [R1+0x64] ;  /* 0x0000640001a27983 */ /* 0x000ea20000300800 */
[----:B------:R-:W-:-:S03]  /*2df80*/  LOP3.LUT R156, R160, 0xffff, RZ, 0xc0, !PT ;  /* 0x0000ffffa09c7812 */ /* 0x000fc600078ec0ff */
[----:B------:R-:W2:Y:S01]  /*2df90*/  LDL.LU R160, [R1+0x4c] ;  /* 0x00004c0001a07983 */ /* 0x000ea20000300800 */
[----:B----4-:R-:W-:-:S03]  /*2dfa0*/  LOP3.LUT R157, R161, 0xffff, RZ, 0xc0, !PT ;  /* 0x0000ffffa19d7812 */ /* 0x010fc600078ec0ff */
[----:B------:R-:W4:Y:S01]  /*2dfb0*/  LDL.LU R161, [R1+0x48] ;  /* 0x0000480001a17983 */ /* 0x000f220000300800 */
[----:B------:R-:W-:Y:S02]  /*2dfc0*/  PRMT R252, R158, 0x3340, R159 ;  /* 0x000033409efc7816 */ /* 0x000fe4000000009f */
[----:B------:R-:W-:Y:S02]  /*2dfd0*/  LOP3.LUT R158, R251, 0xffff, RZ, 0xc0, !PT ;  /* 0x0000fffffb9e7812 */ /* 0x000fe400078ec0ff */
[----:B------:R-:W-:Y:S02]  /*2dfe0*/  LOP3.LUT R159, R238, 0xffff, RZ, 0xc0, !PT ;  /* 0x0000ffffee9f7812 */ /* 0x000fe400078ec0ff */
[----:B------:R-:W-:Y:S02]  /*2dff0*/  PRMT R238, R156, 0x3340, R157 ;  /* 0x000033409cee7816 */ /* 0x000fe4000000009d */
[----:B------:R-:W-:Y:S02]  /*2e000*/  PRMT R251, R158, 0x3340, R159 ;  /* 0x000033409efb7816 */ /* 0x000fe4000000009f */
[----:B------:R-:W-:-:S02]  /*2e010*/  LOP3.LUT R158, R22, 0xffff, RZ, 0xc0, !PT ;  /* 0x0000ffff169e7812 */ /* 0x000fc400078ec0ff */
[----:B------:R-:W-:Y:S02]  /*2e020*/  LOP3.LUT R159, R154, 0xffff, RZ, 0xc0, !PT ;  /* 0x0000ffff9a9f7812 */ /* 0x000fe400078ec0ff */
[----:B------:R-:W-:Y:S02]  /*2e030*/  LOP3.LUT R156, R174, 0xffff, RZ, 0xc0, !PT ;  /* 0x0000ffffae9c7812 */ /* 0x000fe400078ec0ff */
[----:B------:R-:W-:Y:S02]  /*2e040*/  LOP3.LUT R157, R173, 0xffff, RZ, 0xc0, !PT ;  /* 0x0000ffffad9d7812 */ /* 0x000fe400078ec0ff */
[----:B------:R-:W-:Y:S02]  /*2e050*/  PRMT R22, R158, 0x3340, R159 ;  /* 0x000033409e167816 */ /* 0x000fe4000000009f */
[----:B---3--:R-:W-:Y:S02]  /*2e060*/  LOP3.LUT R158, R21, 0xffff, RZ, 0xc0, !PT ;  /* 0x0000ffff159e7812 */ /* 0x008fe400078ec0ff */
[----:B------:R-:W-:-:S02]  /*2e070*/  LOP3.LUT R159, R10, 0xffff, RZ, 0xc0, !PT ;  /* 0x0000ffff0a9f7812 */ /* 0x000fc400078ec0ff */
[----:B------:R-:W-:Y:S02]  /*2e080*/  PRMT R154, R156, 0x3340, R157 ;  /* 0x000033409c9a7816 */ /* 0x000fe4000000009d */
[----:B------:R-:W-:Y:S02]  /*2e090*/  LOP3.LUT R156, R170, 0xffff, RZ, 0xc0, !PT ;  /* 0x0000ffffaa9c7812 */ /* 0x000fe400078ec0ff */
[----:B------:R-:W-:Y:S02]  /*2e0a0*/  LOP3.LUT R157, R166, 0xffff, RZ, 0xc0, !PT ;  /* 0x0000ffffa69d7812 */ /* 0x000fe400078ec0ff */
[----:B------:R-:W-:Y:S02]  /*2e0b0*/  PRMT R21, R158, 0x3340, R159 ;  /* 0x000033409e157816 */ /* 0x000fe4000000009f */
[----:B------:R-:W-:Y:S02]  /*2e0c0*/  LOP3.LUT R158, R223, 0xffff, RZ, 0xc0, !PT ;  /* 0x0000ffffdf9e7812 */ /* 0x000fe400078ec0ff */
[----:B------:R-:W-:-:S02]  /*2e0d0*/  LOP3.LUT R159, R239, 0xffff, RZ, 0xc0, !PT ;  /* 0x0000ffffef9f7812 */ /* 0x000fc400078ec0ff */
[----:B------:R-:W-:Y:S02]  /*2e0e0*/  PRMT R10, R156, 0x3340, R157 ;  /* 0x000033409c0a7816 */ /* 0x000fe4000000009d */
[----:B------:R-:W-:Y:S02]  /*2e0f0*/  LOP3.LUT R156, R165, 0xffff, RZ, 0xc0, !PT ;  /* 0x0000ffffa59c7812 */ /* 0x000fe400078ec0ff */
[----:B------:R-:W-:Y:S02]  /*2e100*/  LOP3.LUT R157, R168, 0xffff, RZ, 0xc0, !PT ;  /* 0x0000ffffa89d7812 */ /* 0x000fe400078ec0ff */
[----:B------:R-:W-:Y:S02]  /*2e110*/  PRMT R223, R158, 0x3340, R159 ;  /* 0x000033409edf7816 */ /* 0x000fe4000000009f */
[----:B------:R-:W-:Y:S01]  /*2e120*/  LOP3.LUT R158, R9, 0xffff, RZ, 0xc0, !PT ;  /* 0x0000ffff099e7812 */ /* 0x000fe200078ec0ff */
[----:B------:R-:W3:Y:S01]  /*2e130*/  LDL.LU R166, [R1+0x1c70] ;  /* 0x001c700001a67983 */ /* 0x000ee20000300800 */
[----:B------:R-:W-:-:S02]  /*2e140*/  PRMT R239, R156, 0x3340, R157 ;  /* 0x000033409cef7816 */ /* 0x000fc4000000009d */
[----:B------:R-:W-:Y:S02]  /*2e150*/  LOP3.LUT R156, R23, 0xffff, RZ, 0xc0, !PT ;  /* 0x0000ffff179c7812 */ /* 0x000fe400078ec0ff */
[----:B------:R-:W-:Y:S01]  /*2e160*/  LOP3.LUT R157, R222, 0xffff, RZ, 0xc0, !PT ;  /* 0x0000ffffde9d7812 */ /* 0x000fe200078ec0ff */
[----:B------:R-:W3:Y:S04]  /*2e170*/  LDL.LU R165, [R1+0x1c74] ;  /* 0x001c740001a57983 */ /* 0x000ee80000300800 */
[----:B------:R-:W3:Y:S01]  /*2e180*/  LDL.LU R168, [R1+0x1c58] ;  /* 0x001c580001a87983 */ /* 0x000ee20000300800 */
[----:B--2---:R-:W-:Y:S02]  /*2e190*/  LOP3.LUT R159, R8, 0xffff, RZ, 0xc0, !PT ;  /* 0x0000ffff089f7812 */ /* 0x004fe400078ec0ff */
[----:B------:R-:W-:-:S02]  /*2e1a0*/  PRMT R8, R156, 0x3340, R157 ;  /* 0x000033409c087816 */ /* 0x000fc4000000009d */
[----:B------:R-:W-:Y:S02]  /*2e1b0*/  PRMT R222, R158, 0x3340, R159 ;  /* 0x000033409ede7816 */ /* 0x000fe4000000009f */
[----:B------:R-:W-:Y:S02]  /*2e1c0*/  LOP3.LUT R157, R162, 0xffff, RZ, 0xc0, !PT ;  /* 0x0000ffffa29d7812 */ /* 0x000fe400078ec0ff */
[----:B------:R-:W-:Y:S02]  /*2e1d0*/  LOP3.LUT R158, R160, 0xffff, RZ, 0xc0, !PT ;  /* 0x0000ffffa09e7812 */ /* 0x000fe400078ec0ff */
[----:B------:R-:W2:Y:S04]  /*2e1e0*/  LDL.LU R160, [R1+0x1c5c] ;  /* 0x001c5c0001a07983 */ /* 0x000ea80000300800 */
[----:B------:R-:W3:Y:S04]  /*2e1f0*/  LDL.LU R23, [R1+0x1c68] ;  /* 0x001c680001177983 */ /* 0x000ee80000300800 */
[----:B------:R-:W3:Y:S01]  /*2e200*/  LDL.LU R162, [R1+0x1c6c] ;  /* 0x001c6c0001a27983 */ /* 0x000ee20000300800 */
[----:B----4-:R-:W-:-:S03]  /*2e210*/  LOP3.LUT R156, R161, 0xffff, RZ, 0xc0, !PT ;  /* 0x0000ffffa19c7812 */ /* 0x010fc600078ec0ff */
[----:B------:R-:W4:Y:S01]  /*2e220*/  LDL.LU R161, [R1+0x1c50] ;  /* 0x001c500001a17983 */ /* 0x000f220000300800 */
[----:B------:R-:W-:Y:S02]  /*2e230*/  LOP3.LUT R201, R201, 0xffff, RZ, 0xc0, !PT ;  /* 0x0000ffffc9c97812 */ /* 0x000fe400078ec0ff */
[----:B------:R-:W-:Y:S01]  /*2e240*/  LOP3.LUT R199, R199, 0xffff, RZ, 0xc0, !PT ;  /* 0x0000ffffc7c77812 */ /* 0x000fe200078ec0ff */
[----:B------:R-:W2:Y:S04]  /*2e250*/  LDL.LU R174, [R1+0x1c38] ;  /* 0x001c380001ae7983 */ /* 0x000ea80000300800 */
[----:B------:R-:W2:Y:S01]  /*2e260*/  LDL.LU R173, [R1+0x1c40] ;  /* 0x001c400001ad7983 */ /* 0x000ea20000300800 */
[----:B------:R-:W-:Y:S02]  /*2e270*/  PRMT R9, R157, 0x3340, R158 ;  /* 0x000033409d097816 */ /* 0x000fe4000000009e */
[----:B------:R-:W-:-:S02]  /*2e280*/  PRMT R199, R199, 0x3340, R201 ;  /* 0x00003340c7c77816 */ /* 0x000fc400000000c9 */
[----:B------:R-:W-:Y:S01]  /*2e290*/  PRMT R158, R186, 0x5410, R176 ;  /* 0x00005410ba9e7816 */ /* 0x000fe200000000b0 */
[----:B------:R-:W2:Y:S01]  /*2e2a0*/  LDL R201, [R1+0x70c] ;  /* 0x00070c0001c97983 */ /* 0x000ea20000100800 */
[----:B------:R-:W-:Y:S02]  /*2e2b0*/  PRMT R159, R215, 0x5410, R163 ;  /* 0x00005410d79f7816 */ /* 0x000fe400000000a3 */
[----:B---3--:R-:W-:Y:S02]  /*2e2c0*/  PRMT R157, R162, 0x5410, R23 ;  /* 0x00005410a29d7816 */ /* 0x008fe40000000017 */
[----:B------:R-:W-:Y:S02]  /*2e2d0*/  PRMT R162, R190, 0x5410, R188 ;  /* 0x00005410bea27816 */ /* 0x000fe400000000bc */
[----:B----4-:R-:W-:Y:S02]  /*2e2e0*/  PRMT R161, R169, 0x5410, R161 ;  /* 0x00005410a9a17816 */ /* 0x010fe400000000a1 */
[----:B------:R-:W3:Y:S04]  /*2e2f0*/  LDL.LU R169, [R1+0x1e88] ;  /* 0x001e880001a97983 */ /* 0x000ee80000300800 */
[----:B------:R-:W4:Y:S04]  /*2e300*/  LDL.LU R176, [R1+0x1e84] ;  /* 0x001e840001b07983 */ /* 0x000f280000300800 */
[----:B------:R-:W4:Y:S04]  /*2e310*/  LDL.LU R186, [R1+0x1e80] ;  /* 0x001e800001ba7983 */ /* 0x000f280000300800 */
[----:B------:R-:W4:Y:S04]  /*2e320*/  LDL.LU R188, [R1+0x1e7c] ;  /* 0x001e7c0001bc7983 */ /* 0x000f280000300800 */
[----:B------:R-:W4:Y:S04]  /*2e330*/  LDL.LU R190, [R1+0x1e78] ;  /* 0x001e780001be7983 */ /* 0x000f280000300800 */
[----:B------:R-:W4:Y:S01]  /*2e340*/  LDL.LU R215, [R1+0x1e74] ;  /* 0x001e740001d77983 */ /* 0x000f220000300800 */
[----:B------:R-:W-:-:S02]  /*2e350*/  LOP3.LUT R192, R192, 0xffff, RZ, 0xc0, !PT ;  /* 0x0000ffffc0c07812 */ /* 0x000fc400078ec0ff */
[----:B------:R-:W-:Y:S02]  /*2e360*/  LOP3.LUT R216, R216, 0xffff, RZ, 0xc0, !PT ;  /* 0x0000ffffd8d87812 */ /* 0x000fe400078ec0ff */
[----:B------:R-:W-:Y:S02]  /*2e370*/  LOP3.LUT R164, R164, 0xffff, RZ, 0xc0, !PT ;  /* 0x0000ffffa4a47812 */ /* 0x000fe400078ec0ff */
[----:B------:R-:W-:Y:S02]  /*2e380*/  LOP3.LUT R214, R214, 0xffff, RZ, 0xc0, !PT ;  /* 0x0000ffffd6d67812 */ /* 0x000fe400078ec0ff */
[----:B------:R-:W-:Y:S02]  /*2e390*/  PRMT R192, R156, 0x3340, R192 ;  /* 0x000033409cc07816 */ /* 0x000fe400000000c0 */
[----:B------:R-:W-:Y:S01]  /*2e3a0*/  PRMT R156, R165, 0x5410, R166 ;  /* 0x00005410a59c7816 */ /* 0x000fe200000000a6 */
[----:B------:R-:W4:Y:S01]  /*2e3b0*/  LDL.LU R170, [R1+0x1c2c] ;  /* 0x001c2c0001aa7983 */ /* 0x000f220000300800 */
[----:B------:R-:W-:-:S02]  /*2e3c0*/  LOP3.LUT R193, R193, 0xffff, RZ, 0xc0, !PT ;  /* 0x0000ffffc1c17812 */ /* 0x000fc400078ec0ff */
[----:B------:R-:W-:Y:S01]  /*2e3d0*/  LOP3.LUT R213, R213, 0xffff, RZ, 0xc0, !PT ;  /* 0x0000ffffd5d57812 */ /* 0x000fe200078ec0ff */
[----:B------:R-:W4:Y:S01]  /*2e3e0*/  LDL.LU R166, [R1+0x1c28] ;  /* 0x001c280001a67983 */ /* 0x000f220000300800 */
[----:B------:R-:W-:Y:S02]  /*2e3f0*/  LOP3.LUT R212, R212, 0xffff, RZ, 0xc0, !PT ;  /* 0x0000ffffd4d47812 */ /* 0x000fe400078ec0ff */
[----:B------:R-:W-:Y:S02]  /*2e400*/  LOP3.LUT R211, R211, 0xffff, RZ, 0xc0, !PT ;  /* 0x0000ffffd3d37812 */ /* 0x000fe400078ec0ff */
[----:B--2---:R-:W-:Y:S01]  /*2e410*/  PRMT R160, R160, 0x5410, R168 ;  /* 0x00005410a0a07816 */ /* 0x004fe200000000a8 */
[----:B------:R-:W2:Y:S01]  /*2e420*/  LDL.LU R165, [R1+0x1c1c] ;  /* 0x001c1c0001a57983 */ /* 0x000ea20000300800 */
[----:B------:R-:W-:Y:S02]  /*2e430*/  LOP3.LUT R209, R209, 0xffff, RZ, 0xc0, !PT ;  /* 0x0000ffffd1d17812 */ /* 0x000fe400078ec0ff */
[----:B------:R-:W-:Y:S01]  /*2e440*/  LOP3.LUT R210, R210, 0xffff, RZ, 0xc0, !PT ;  /* 0x0000ffffd2d27812 */ /* 0x000fe200078ec0ff */
[----:B------:R-:W2:Y:S01]  /*2e450*/  LDL.LU R168, [R1+0x1c18] ;  /* 0x001c180001a87983 */ /* 0x000ea20000300800 */
[----:B------:R-:W-:-:S02]  /*2e460*/  LOP3.LUT R208, R208, 0xffff, RZ, 0xc0, !PT ;  /* 0x0000ffffd0d07812 */ /* 0x000fc400078ec0ff */
[----:B------:R-:W-:Y:S02]  /*2e470*/  LOP3.LUT R207, R207, 0xffff, RZ, 0xc0, !PT ;  /* 0x0000ffffcfcf7812 */ /* 0x000fe400078ec0ff */
[----:B------:R-:W-:Y:S01]  /*2e480*/  PRMT R214, R214, 0x3340, R216 ;  /* 0x00003340d6d67816 */ /* 0x000fe200000000d8 */
[----:B------:R-:W2:Y:S01]  /*2e490*/  LDL.LU R23, [R1+0x1c04] ;  /* 0x001c040001177983 */ /* 0x000ea20000300800 */
[----:B------:R-:W-:Y:S02]  /*2e4a0*/  PRMT R193, R164, 0x3340, R193 ;  /* 0x00003340a4c17816 */ /* 0x000fe400000000c1 */
[----:B------:R-:W-:Y:S02]  /*2e4b0*/  LOP3.LUT R205, R205, 0xffff, RZ, 0xc0, !PT ;  /* 0x0000ffffcdcd7812 */ /* 0x000fe400078ec0ff */
[----:B------:R-:W-:Y:S01]  /*2e4c0*/  LOP3.LUT R206, R206, 0xffff, RZ, 0xc0, !PT ;  /* 0x0000ffffcece7812 */ /* 0x000fe200078ec0ff */
[----:B------:R-:W2:Y:S01]  /*2e4d0*/  LDL.LU R216, [R1+0x3d0] ;  /* 0x0003d00001d87983 */ /* 0x000ea20000300800 */
[----:B------:R-:W-:-:S02]  /*2e4e0*/  LOP3.LUT R200, R200, 0xffff, RZ, 0xc0, !PT ;  /* 0x0000ffffc8c87812 */ /* 0x000fc400078ec0ff */
[----:B------:R-:W-:Y:S02]  /*2e4f0*/  LOP3.LUT R203, R203, 0xffff, RZ, 0xc0, !PT ;  /* 0x0000ffffcbcb7812 */ /* 0x000fe400078ec0ff */
[----:B------:R-:W-:Y:S01]  /*2e500*/  PRMT R211, R211, 0x3340, R213 ;  /* 0x00003340d3d37816 */ /* 0x000fe200000000d5 */
[----:B------:R-:W2:Y:S01]  /*2e510*/  LDL.LU R164, [R1+0x3e0] ;  /* 0x0003e00001a47983 */ /* 0x000ea20000300800 */
[----:B------:R-:W-:Y:S02]  /*2e520*/  LOP3.LUT R197, R197, 0xffff, RZ, 0xc0, !PT ;  /* 0x0000ffffc5c57812 */ /* 0x000fe400078ec0ff */
[----:B------:R-:W-:Y:S02]  /*2e530*/  LOP3.LUT R198, R198, 0xffff, RZ, 0xc0, !PT ;  /* 0x0000ffffc6c67812 */ /* 0x000fe400078ec0ff */
[----:B------:R-:W-:Y:S01]  /*2e540*/  PRMT R210, R210, 0x3340, R212 ;  /* 0x00003340d2d27816 */ /* 0x000fe200000000d4 */
[----:B------:R-:W2:Y:S01]  /*2e550*/  LDL.LU R213, [R1+0x3d4] ;  /* 0x0003d40001d57983 */ /* 0x000ea20000300800 */
[----:B------:R-:W-:-:S02]  /*2e560*/  LOP3.LUT R196, R196, 0xffff, RZ, 0xc0, !PT ;  /* 0x0000ffffc4c47812 */ /* 0x000fc400078ec0ff */
[----:B------:R-:W-:Y:S02]  /*2e570*/  LOP3.LUT R195, R195, 0xffff, RZ, 0xc0, !PT ;  /* 0x0000ffffc3c37812 */ /* 0x000fe400078ec0ff */
[----:B------:R-:W-:Y:S01]  /*2e580*/  PRMT R207, R207, 0x3340, R209 ;  /* 0x00003340cfcf7816 */ /* 0x000fe200000000d1 */
[----:B------:R-:W2:Y:S01]  /*2e590*/  LDL.LU R212, [R1+0x3cc] ;  /* 0x0003cc0001d47983 */ /* 0x000ea20000300800 */
[----:B------:R-:W-:Y:S02]  /*2e5a0*/  LOP3.LUT R194, R194, 0xffff, RZ, 0xc0, !PT ;  /* 0x0000ffffc2c27812 */ /* 0x000fe400078ec0ff */
[----:B------:R-:W-:Y:S01]  /*2e5b0*/  PRMT R206, R206, 0x3340, R208 ;  /* 0x00003340cece7816 */ /* 0x000fe200000000d0 */
[----:B------:R-:W2:Y:S01]  /*2e5c0*/  LDL.LU R209, [R1+0x3c4] ;  /* 0x0003c40001d17983 */ /* 0x000ea20000300800 */
[----:B------:R-:W-:-:S03]  /*2e5d0*/  PRMT R203, R203, 0x3340, R205 ;  /* 0x00003340cbcb7816 */ /* 0x000fc600000000cd */
[----:B------:R-:W2:Y:S01]  /*2e5e0*/  LDL.LU R208, [R1+0x3c8] ;  /* 0x0003c80001d07983 */ /* 0x000ea20000300800 */
[----:B------:R-:W-:Y:S02]  /*2e5f0*/  PRMT R198, R198, 0x3340, R200 ;  /* 0x00003340c6c67816 */ /* 0x000fe400000000c8 */
[----:B------:R-:W-:Y:S01]  /*2e600*/  LOP3.LUT R204, R204, 0xffff, RZ, 0xc0, !PT ;  /* 0x0000ffffcccc7812 */ /* 0x000fe200078ec0ff */
[----:B------:R-:W2:Y:S01]  /*2e610*/  LDL.LU R205, [R1+0x3c0] ;  /* 0x0003c00001cd7983 */ /* 0x000ea20000300800 */
[----:B------:R-:W-:Y:S02]  /*2e620*/  PRMT R195, R195, 0x3340, R197 ;  /* 0x00003340c3c37816 */ /* 0x000fe400000000c5 */
[----:B------:R-:W-:Y:S01]  /*2e630*/  LOP3.LUT R202, R202, 0xffff, RZ, 0xc0, !PT ;  /* 0x0000ffffcaca7812 */ /* 0x000fe200078ec0ff */
[----:B------:R-:W2:Y:S01]  /*2e640*/  LDL.LU R200, [R1+0x3b4] ;  /* 0x0003b40001c87983 */ /* 0x000ea20000300800 */
[----:B------:R-:W-:-:S03]  /*2e650*/  PRMT R194, R194, 0x3340, R196 ;  /* 0x00003340c2c27816 */ /* 0x000fc600000000c4 */
[----:B------:R-:W2:Y:S04]  /*2e660*/  LDL.LU R197, [R1+0x3b0] ;  /* 0x0003b00001c57983 */ /* 0x000ea80000300800 */
[----:B------:R-:W2:Y:S01]  /*2e670*/  LDL.LU R196, [R1+0x3a4] ;  /* 0x0003a40001c47983 */ /* 0x000ea20000300800 */
[----:B------:R-:W-:Y:S02]  /*2e680*/  PRMT R163, R173, 0x5410, R174 ;  /* 0x00005410ada37816 */ /* 0x000fe400000000ae */
[----:B------:R-:W-:Y:S01]  /*2e690*/  PRMT R202, R202, 0x3340, R204 ;  /* 0x00003340caca7816 */ /* 0x000fe200000000cc */
[----:B------:R-:W2:Y:S04]  /*2e6a0*/  LDL.LU R173, [R1+0x39c] ;  /* 0x00039c0001ad7983 */ /* 0x000ea80000300800 */
[----:B------:R-:W2:Y:S04]  /*2e6b0*/  LDL.LU R174, [R1+0x390] ;  /* 0x0003900001ae7983 */ /* 0x000ea80000300800 */
[----:B------:R-:W2:Y:S04]  /*2e6c0*/  LDL.LU R204, [R1+0x374] ;  /* 0x0003740001cc7983 */ /* 0x000ea80000300800 */
[----:B------:R0:W-:Y:S04]  /*2e6d0*/  STS.128 [R201], R156 ;  /* 0x0000009cc9007388 */ /* 0x0001e80000000c00 */
[----:B------:R1:W-:Y:S01]  /*2e6e0*/  STS.128 [R201+0x4000], R160 ;  /* 0x004000a0c9007388 */ /* 0x0003e20000000c00 */
[----:B---3--:R-:W-:-:S02]  /*2e6f0*/  LOP3.LUT R169, R169, 0xffff, RZ, 0xc0, !PT ;  /* 0x0000ffffa9a97812 */ /* 0x008fc400078ec0ff */
[----:B----4-:R-:W-:Y:S02]  /*2e700*/  LOP3.LUT R176, R176, 0xffff, RZ, 0xc0, !PT ;  /* 0x0000ffffb0b07812 */ /* 0x010fe400078ec0ff */
[----:B------:R-:W-:Y:S02]  /*2e710*/  LOP3.LUT R188, R188, 0xffff, RZ, 0xc0, !PT ;  /* 0x0000ffffbcbc7812 */ /* 0x000fe400078ec0ff */
[----:B------:R-:W-:Y:S02]  /*2e720*/  LOP3.LUT R190, R190, 0xffff, RZ, 0xc0, !PT ;  /* 0x0000ffffbebe7812 */ /* 0x000fe400078ec0ff */
[----:B------:R-:W-:Y:S02]  /*2e730*/  LOP3.LUT R215, R215, 0xffff, RZ, 0xc0, !PT ;  /* 0x0000ffffd7d77812 */ /* 0x000fe400078ec0ff */
[----:B------:R-:W-:Y:S02]  /*2e740*/  LOP3.LUT R186, R186, 0xffff, RZ, 0xc0, !PT ;  /* 0x0000ffffbaba7812 */ /* 0x000fe400078ec0ff */
[----:B------:R-:W-:-:S02]  /*2e750*/  PRMT R176, R188, 0x3340, R176 ;  /* 0x00003340bcb07816 */ /* 0x000fc400000000b0 */
[----:B------:R-:W-:Y:S02]  /*2e760*/  PRMT R190, R215, 0x3340, R190 ;  /* 0x00003340d7be7816 */ /* 0x000fe400000000be */
[----:B------:R-:W-:Y:S01]  /*2e770*/  PRMT R186, R186, 0x3340, R169 ;  /* 0x00003340baba7816 */ /* 0x000fe200000000a9 */
[----:B------:R-:W3:Y:S04]  /*2e780*/  LDL.LU R215, [R1+0x1c00] ;  /* 0x001c000001d77983 */ /* 0x000ee80000300800 */
[----:B------:R-:W3:Y:S04]  /*2e790*/  LDL.LU R188, [R1+0x1bf0] ;  /* 0x001bf00001bc7983 */ /* 0x000ee80000300800 */
[----:B------:R-:W4:Y:S04]  /*2e7a0*/  LDL.LU R169, [R1+0x1bf8] ;  /* 0x001bf80001a97983 */ /* 0x000f280000300800 */
[----:B0-----:R-:W2:Y:S04]  /*2e7b0*/  LDL.LU R156, [R1+0x1c34] ;  /* 0x001c3400019c7983 */ /* 0x001ea80000300800 */
[----:B------:R-:W3:Y:S04]  /*2e7c0*/  LDL.LU R157, [R1+0x1c24] ;  /* 0x001c2400019d7983 */ /* 0x000ee80000300800 */
[----:B------:R-:W4:Y:S04]  /*2e7d0*/  LDL.LU R158, [R1+0x1c14] ;  /* 0x001c1400019e7983 */ /* 0x000f280000300800 */
[----:B------:R-:W4:Y:S04]  /*2e7e0*/  LDL.LU R159, [R1+0x1c10] ;  /* 0x001c1000019f7983 */ /* 0x000f280000300800 */
[----:B-1----:R-:W4:Y:S04]  /*2e7f0*/  LDL.LU R160, [R1+0x1c30] ;  /* 0x001c300001a07983 */ /* 0x002f280000300800 */
[----:B------:R-:W4:Y:S04]  /*2e800*/  LDL.LU R161, [R1+0x1c20] ;  /* 0x001c200001a17983 */ /* 0x000f280000300800 */
[----:B------:R-:W4:Y:S04]  /*2e810*/  LDL.LU R162, [R1+0x1c0c] ;  /* 0x001c0c0001a27983 */ /* 0x000f280000300800 */
[----:B------:R-:W4:Y:S01]  /*2e820*/  LDL.LU R163, [R1+0x1c08] ;  /* 0x001c080001a37983 */ /* 0x000f220000300800 */
[----:B--2---:R-:W-:-:S02]  /*2e830*/  PRMT R156, R156, 0x5410, R170 ;  /* 0x000054109c9c7816 */ /* 0x004fc400000000aa */
[----:B---3--:R-:W-:Y:S01]  /*2e840*/  PRMT R157, R157, 0x5410, R165 ;  /* 0x000054109d9d7816 */ /* 0x008fe200000000a5 */
[----:B------:R-:W2:Y:S01]  /*2e850*/  LDL.LU R170, [R1+0x1e70] ;  /* 0x001e700001aa7983 */ /* 0x000ea20000300800 */
[----:B----4-:R-:W-:Y:S02]  /*2e860*/  PRMT R160, R160, 0x5410, R166 ;  /* 0x00005410a0a07816 */ /* 0x010fe400000000a6 */
[----:B------:R-:W-:Y:S01]  /*2e870*/  PRMT R161, R161, 0x5410, R168 ;  /* 0x00005410a1a17816 */ /* 0x000fe200000000a8 */
[----:B------:R-:W3:Y:S04]  /*2e880*/  LDL.LU R166, [R1+0x1e6c] ;  /* 0x001e6c0001a67983 */ /* 0x000ee80000300800 */
[----:B------:R-:W4:Y:S04]  /*2e890*/  LDL.LU R165, [R1+0x1e68] ;  /* 0x001e680001a57983 */ /* 0x000f280000300800 */
[----:B------:R-:W3:Y:S01]  /*2e8a0*/  LDL.LU R168, [R1+0x1e64] ;  /* 0x001e640001a87983 */ /* 0x000ee20000300800 */
[----:B------:R-:W-:-:S02]  /*2e8b0*/  PRMT R158, R158, 0x5410, R162 ;  /* 0x000054109e9e7816 */ /* 0x000fc400000000a2 */
[----:B------:R-:W-:Y:S02]  /*2e8c0*/  PRMT R162, R159, 0x5410, R163 ;  /* 0x000054109fa27816 */ /* 0x000fe400000000a3 */
[----:B------:R-:W-:Y:S02]  /*2e8d0*/  PRMT R159, R23, 0x5410, R169 ;  /* 0x00005410179f7816 */ /* 0x000fe400000000a9 */
[----:B------:R-:W-:Y:S01]  /*2e8e0*/  PRMT R163, R215, 0x5410, R188 ;  /* 0x00005410d7a37816 */ /* 0x000fe200000000bc */
[----:B------:R-:W3:Y:S04]  /*2e8f0*/  LDL R23, [R1+0x708] ;  /* 0x0007080001177983 */ /* 0x000ee80000100800 */
[----:B------:R-:W3:Y:S01]  /*2e900*/  LDL.LU R188, [R1+0x1bd8] ;  /* 0x001bd80001bc7983 */ /* 0x000ee20000300800 */
[----:B------:R-:W-:-:S03]  /*2e910*/  PRMT R164, R164, 0x5410, R216 ;  /* 0x00005410a4a47816 */ /* 0x000fc600000000d8 */
[----:B------:R-:W3:Y:S04]  /*2e920*/  LDL.LU R215, [R1+0x1be0] ;  /* 0x001be00001d77983 */ /* 0x000ee80000300800 */
[----:B------:R-:W3:Y:S01]  /*2e930*/  LDL.LU R216, [R1+0x1bcc] ;  /* 0x001bcc0001d87983 */ /* 0x000ee20000300800 */
[----:B------:R-:W-:Y:S02]  /*2e940*/  PRMT R169, R208, 0x5410, R209 ;  /* 0x00005410d0a97816 */ /* 0x000fe400000000d1 */
[----:B------:R-:W-:Y:S02]  /*2e950*/  PRMT R167, R197, 0x5410, R167 ;  /* 0x00005410c5a77816 */ /* 0x000fe400000000a7 */
[----:B------:R-:W-:Y:S02]  /*2e960*/  PRMT R171, R196, 0x5410, R171 ;  /* 0x00005410c4ab7816 */ /* 0x000fe400000000ab */
[----:B------:R-:W-:-:S02]  /*2e970*/  PRMT R172, R173, 0x5410, R172 ;  /* 0x00005410adac7816 */ /* 0x000fc400000000ac */
[----:B--2---:R-:W-:Y:S02]  /*2e980*/  PRMT R170, R200, 0x5410, R170 ;  /* 0x00005410c8aa7816 */ /* 0x004fe400000000aa */
[----:B----4-:R-:W-:Y:S02]  /*2e990*/  PRMT R165, R212, 0x5410, R165 ;  /* 0x00005410d4a57816 */ /* 0x010fe400000000a5 */
[----:B---3--:R-:W-:Y:S02]  /*2e9a0*/  PRMT R168, R213, 0x5410, R168 ;  /* 0x00005410d5a87816 */ /* 0x008fe400000000a8 */
[----:B------:R-:W2:Y:S04]  /*2e9b0*/  LDL.LU R213, [R1+0x1bd4] ;  /* 0x001bd40001d57983 */ /* 0x000ea80000300800 */
[----:B------:R-:W3:Y:S04]  /*2e9c0*/  LDL.LU R212, [R1+0x1bc8] ;  /* 0x001bc80001d47983 */ /* 0x000ee80000300800 */
[----:B------:R-:W3:Y:S01]  /*2e9d0*/  LDL.LU R209, [R1+0x1bd0] ;  /* 0x001bd00001d17983 */ /* 0x000ee20000300800 */
[----:B------:R-:W-:-:S03]  /*2e9e0*/  PRMT R166, R205, 0x5410, R166 ;  /* 0x00005410cda67816 */ /* 0x000fc600000000a6 */
[----:B------:R-:W4:Y:S04]  /*2e9f0*/  LDL.LU R208, [R1+0x1bb8] ;  /* 0x001bb80001d07983 */ /* 0x000f280000300800 */
[----:B------:R-:W4:Y:S04]  /*2ea00*/  LDL.LU R205, [R1+0x1bc4] ;  /* 0x001bc40001cd7983 */ /* 0x000f280000300800 */
[----:B------:R-:W4:Y:S04]  /*2ea10*/  LDL.LU R200, [R1+0x1bb0] ;  /* 0x001bb00001c87983 */ /* 0x000f280000300800 */
[----:B------:R-:W4:Y:S04]  /*2ea20*/  LDL.LU R197, [R1+0x1bc0] ;  /* 0x001bc00001c57983 */ /* 0x000f280000300800 */
[----:B------:R-:W4:Y:S04]  /*2ea30*/  LDL.LU R196, [R1+0x398] ;  /* 0x0003980001c47983 */ /* 0x000f280000300800 */
[----:B------:R-:W2:Y:S01]  /*2ea40*/  LDL.LU R173, [R1+0x1e60] ;  /* 0x001e600001ad7983 */ /* 0x000ea20000300800 */
[----:B------:R-:W-:-:S03]  /*2ea50*/  PRMT R175, R232, 0x5410, R175 ;  /* 0x00005410e8af7816 */ /* 0x000fc600000000af */
[----:B------:R0:W-:Y:S04]  /*2ea60*/  STS.128 [R201+0x8000], R164 ;  /* 0x008000a4c9007388 */ /* 0x0001e80000000c00 */
[----:B------:R1:W-:Y:S01]  /*2ea70*/  STS.128 [R201+0xc000], R168 ;  /* 0x00c000a8c9007388 */ /* 0x0003e20000000c00 */
[----:B--2---:R-:W-:-:S03]  /*2ea80*/  PRMT R173, R174, 0x5410, R173 ;  /* 0x00005410aead7816 */ /* 0x004fc600000000ad */
[----:B------:R-:W2:Y:S04]  /*2ea90*/  LDL.LU R174, [R1+0x1e5c] ;  /* 0x001e5c0001ae7983 */ /* 0x000ea80000300800 */
[----:B------:R-:W4:Y:S04]  /*2eaa0*/  LDL.LU R232, [R1+0x1e58] ;  /* 0x001e580001e87983 */ /* 0x000f280000300800 */
[----:B0-----:R-:W4:Y:S04]  /*2eab0*/  LDL.LU R164, [R1+0x1be4] ;  /* 0x001be40001a47983 */ /* 0x001f280000300800 */
[----:B------:R-:W4:Y:S04]  /*2eac0*/  LDL.LU R165, [R1+0x394] ;  /* 0x0003940001a57983 */ /* 0x000f280000300800 */
[----:B------:R-:W4:Y:S04]  /*2ead0*/  LDL.LU R166, [R1+0x380] ;  /* 0x0003800001a67983 */ /* 0x000f280000300800 */
[----:B------:R-:W4:Y:S04]  /*2eae0*/  LDL.LU R167, [R1+0x364] ;  /* 0x0003640001a77983 */ /* 0x000f280000300800 */
[----:B-1----:R-:W4:Y:S04]  /*2eaf0*/  LDL.LU R168, [R1+0x360] ;  /* 0x0003600001a87983 */ /* 0x002f280000300800 */
[----:B------:R-:W4:Y:S04]  /*2eb00*/  LDL.LU R169, [R1+0x354] ;  /* 0x0003540001a97983 */ /* 0x000f280000300800 */
[----:B------:R-:W4:Y:S04]  /*2eb10*/  LDL.LU R170, [R1+0x338] ;  /* 0x0003380001aa7983 */ /* 0x000f280000300800 */
[----:B------:R-:W4:Y:S04]  /*2eb20*/  LDL.LU R171, [R1+0x340] ;  /* 0x0003400001ab7983 */ /* 0x000f280000300800 */
[----:B------:R0:W-:Y:S04]  /*2eb30*/  STS.128 [R23], R156 ;  /* 0x0000009c17007388 */ /* 0x0001e80000000c00 */
[----:B------:R1:W-:Y:S01]  /*2eb40*/  STS.128 [R23+0x4000], R160 ;  /* 0x004000a017007388 */ /* 0x0003e20000000c00 */
[----:B--2---:R-:W-:-:S03]  /*2eb50*/  PRMT R174, R204, 0x5410, R174 ;  /* 0x00005410ccae7816 */ /* 0x004fc600000000ae */
[----:B------:R-:W2:Y:S04]  /*2eb60*/  LDL.LU R204, [R1+0x334] ;  /* 0x0003340001cc7983 */ /* 0x000ea80000300800 */
[----:B------:R-:W2:Y:S04]  /*2eb70*/  LDL.LU R201, [R1+0x33c] ;  /* 0x00033c0001c97983 */ /* 0x000ea80000300800 */
[----:B0-----:R-:W2:Y:S04]  /*2eb80*/  LDL.LU R156, [R1+0x1bfc] ;  /* 0x001bfc00019c7983 */ /* 0x001ea80000300800 */
[----:B------:R-:W2:Y:S04]  /*2eb90*/  LDL.LU R157, [R1+0x1be8] ;  /* 0x001be800019d7983 */ /* 0x000ea80000300800 */
[----:B------:R-:W2:Y:S04]  /*2eba0*/  LDL.LU R158, [R1+0x1bf4] ;  /* 0x001bf400019e7983 */ /* 0x000ea80000300800 */
[----:B------:R-:W2:Y:S04]  /*2ebb0*/  LDL.LU R159, [R1+0x1bdc] ;  /* 0x001bdc00019f7983 */ /* 0x000ea80000300800 */
[----:B-1----:R-:W2:Y:S04]  /*2ebc0*/  LDL.LU R163, [R1+0x1bec] ;  /* 0x001bec0001a37983 */ /* 0x002ea80000300800 */
[----:B------:R0:W-:Y:S04]  /*2ebd0*/  STS.128 [R23+0x8000], R172 ;  /* 0x008000ac17007388 */ /* 0x0001e80000000c00 */
[----:B0-----:R-:W2:Y:S04]  /*2ebe0*/  LDL.LU R172, [R1+0x384] ;  /* 0x0003840001ac7983 */ /* 0x001ea80000300800 */
[----:B------:R-:W2:Y:S04]  /*2ebf0*/  LDL.LU R173, [R1+0x370] ;  /* 0x0003700001ad7983 */ /* 0x000ea80000300800 */
[----:B------:R-:W2:Y:S04]  /*2ec00*/  LDL.LU R174, [R1+0x350] ;  /* 0x0003500001ae7983 */ /* 0x000ea80000300800 */
[----:B------:R-:W2:Y:S01]  /*2ec10*/  LDL.LU R175, [R1+0x344] ;  /* 0x0003440001af7983 */ /* 0x000ea20000300800 */
[----:B------:R-:W-:-:S03]  /*2ec20*/  PRMT R161, R215, 0x5410, R188 ;  /* 0x00005410d7a17816 */ /* 0x000fc600000000bc */
[----:B------:R-:W2:Y:S04]  /*2ec30*/  LDL.LU R188, [R1+0x1b88] ;  /* 0x001b880001bc7983 */ /* 0x000ea80000300800 */
[----:B------:R-:W2:Y:S01]  /*2ec40*/  LDL.LU R215, [R1+0x1b90] ;  /* 0x001b900001d77983 */ /* 0x000ea20000300800 */
[----:B---3--:R-:W-:Y:S02]  /*2ec50*/  PRMT R162, R209, 0x5410, R212 ;  /* 0x00005410d1a27816 */ /* 0x008fe400000000d4 */
[----:B----4-:R-:W-:Y:S02]  /*2ec60*/  PRMT R167, R185, 0x5410, R167 ;  /* 0x00005410b9a77816 */ /* 0x010fe400000000a7 */
[----:B--2---:R-:W-:Y:S02]  /*2ec70*/  PRMT R160, R158, 0x5410, R157 ;  /* 0x000054109ea07816 */ /* 0x004fe4000000009d */
[----:B------:R-:W-:-:S02]  /*2ec80*/  PRMT R158, R213, 0x5410, R216 ;  /* 0x00005410d59e7816 */ /* 0x000fc400000000d8 */
[----:B------:R-:W2:Y:S04]  /*2ec90*/  LDL.LU R216, [R1+0x1b7c] ;  /* 0x001b7c0001d87983 */ /* 0x000ea80000300800 */
[----:B------:R-:W2:Y:S01]  /*2eca0*/  LDL.LU R213, [R1+0x1b84] ;  /* 0x001b840001d57983 */ /* 0x000ea20000300800 */
[----:B------:R-:W-:-:S03]  /*2ecb0*/  PRMT R157, R164, 0x5410, R159 ;  /* 0x00005410a49d7816 */ /* 0x000fc6000000009f */
[----:B------:R-:W3:Y:S01]  /*2ecc0*/  LDL.LU R212, [R1+0x1b74] ;  /* 0x001b740001d47983 */ /* 0x000ee20000300800 */
[----:B------:R-:W-:-:S03]  /*2ecd0*/  PRMT R159, R205, 0x5410, R208 ;  /* 0x00005410cd9f7816 */ /* 0x000fc600000000d0 */
[----:B------:R-:W3:Y:S01]  /*2ece0*/  LDL.LU R209, [R1+0x1b80] ;  /* 0x001b800001d17983 */ /* 0x000ee20000300800 */
[----:B------:R-:W-:-:S03]  /*2ecf0*/  PRMT R164, R232, 0x5410, R196 ;  /* 0x00005410e8a47816 */ /* 0x000fc600000000c4 */
[----:B------:R-:W4:Y:S01]  /*2ed00*/  LDL.LU R208, [R1+0x1b68] ;  /* 0x001b680001d07983 */ /* 0x000f220000300800 */
[----:B------:R-:W-:-:S03]  /*2ed10*/  PRMT R156, R156, 0x5410, R163 ;  /* 0x000054109c9c7816 */ /* 0x000fc600000000a3 */
[----:B------:R-:W4:Y:S01]  /*2ed20*/  LDL.LU R232, [R1+0x1b70] ;  /* 0x001b700001e87983 */ /* 0x000f220000300800 */
[----:B------:R-:W-:-:S03]  /*2ed30*/  PRMT R163, R197, 0x5410, R200 ;  /* 0x00005410c5a37816 */ /* 0x000fc600000000c8 */
[----:B------:R-:W2:Y:S04]  /*2ed40*/  LDL.LU R205, [R1+0x1b58] ;  /* 0x001b580001cd7983 */ /* 0x000ea80000300800 */
[----:B------:R-:W2:Y:S04]  /*2ed50*/  LDL.LU R200, [R1+0x1b60] ;  /* 0x001b600001c87983 */ /* 0x000ea80000300800 */
[----:B------:R-:W3:Y:S04]  /*2ed60*/  LDL.LU R197, [R1+0x1b48] ;  /* 0x001b480001c57983 */ /* 0x000ee80000300800 */
[----:B------:R-:W3:Y:S04]  /*2ed70*/  LDL.LU R196, [R1+0x1b50] ;  /* 0x001b500001c47983 */ /* 0x000ee80000300800 */
[----:B------:R-:W4:Y:S01]  /*2ed80*/  LDL R185, [R1+0x704] ;  /* 0x0007040001b97983 */ /* 0x000f220000100800 */
[----:B------:R-:W-:-:S02]  /*2ed90*/  PRMT R165, R165, 0x5410, R172 ;  /* 0x00005410a5a57816 */ /* 0x000fc400000000ac */
[----:B------:R-:W-:Y:S02]  /*2eda0*/  PRMT R172, R169, 0x5410, R175 ;  /* 0x00005410a9ac7816 */ /* 0x000fe400000000af */
[----:B------:R-:W-:Y:S02]  /*2edb0*/  PRMT R169, R171, 0x5410, R170 ;  /* 0x00005410aba97816 */ /* 0x000fe400000000aa */
[----:B------:R-:W-:Y:S02]  /*2edc0*/  PRMT R170, R0, 0x5410, R155 ;  /* 0x0000541000aa7816 */ /* 0x000fe4000000009b */
[----:B------:R-:W-:Y:S01]  /*2edd0*/  PRMT R168, R168, 0x5410, R174 ;  /* 0x00005410a8a87816 */ /* 0x000fe200000000ae */
[----:B------:R-:W3:Y:S04]  /*2ede0*/  LDL.LU R155, [R1+0x1e54] ;  /* 0x001e5400019b7983 */ /* 0x000ee80000300800 */
[----:B------:R-:W3:Y:S01]  /*2edf0*/  LDL.LU R0, [R1+0x1e50] ;  /* 0x001e500001007983 */ /* 0x000ee20000300800 */
[----:B------:R-:W-:-:S02]  /*2ee00*/  PRMT R174, R181, 0x5410, R177 ;  /* 0x00005410b5ae7816 */ /* 0x000fc400000000b1 */
[----:B------:R-:W-:Y:S01]  /*2ee10*/  PRMT R171, R183, 0x5410, R182 ;  /* 0x00005410b7ab7816 */ /* 0x000fe200000000b6 */
[----:B------:R-:W3:Y:S04]  /*2ee20*/  LDL.LU R177, [R1+0x1e4c] ;  /* 0x001e4c0001b17983 */ /* 0x000ee80000300800 */
[----:B------:R-:W3:Y:S01]  /*2ee30*/  LDL.LU R181, [R1+0x1e48] ;  /* 0x001e480001b57983 */ /* 0x000ee20000300800 */
[----:B------:R-:W-:-:S03]  /*2ee40*/  PRMT R166, R166, 0x5410, R173 ;  /* 0x00005410a6a67816 */ /* 0x000fc600000000ad */
[----:B------:R-:W3:Y:S04]  /*2ee50*/  LDL.LU R182, [R1+0x1e44] ;  /* 0x001e440001b67983 */ /* 0x000ee80000300800 */
[----:B------:R-:W3:Y:S01]  /*2ee60*/  LDL.LU R183, [R1+0x1e40] ;  /* 0x001e400001b77983 */ /* 0x000ee20000300800 */
[----:B------:R-:W-:-:S03]  /*2ee70*/  PRMT R175, R184, 0x5410, R224 ;  /* 0x00005410b8af7816 */ /* 0x000fc600000000e0 */
[----:B------:R-:W3:Y:S01]  /*2ee80*/  LDL.LU R224, [R1+0x1e3c] ;  /* 0x001e3c0001e07983 */ /* 0x000ee20000300800 */
[----:B------:R-:W-:-:S03]  /*2ee90*/  PRMT R173, R201, 0x5410, R204 ;  /* 0x00005410c9ad7816 */ /* 0x000fc600000000cc */
[----:B------:R-:W3:Y:S04]  /*2eea0*/  LDL.LU R184, [R1+0x1e38] ;  /* 0x001e380001b87983 */ /* 0x000ee80000300800 */
[----:B------:R-:W3:Y:S04]  /*2eeb0*/  LDL.LU R204, [R1+0x1b3c] ;  /* 0x001b3c0001cc7983 */ /* 0x000ee80000300800 */
[----:B------:R-:W3:Y:S04]  /*2eec0*/  LDL.LU R201, [R1+0x1b44] ;  /* 0x001b440001c97983 */ /* 0x000ee80000300800 */
[----:B------:R0:W-:Y:S04]  /*2eed0*/  STS.128 [R23+0xc000], R164 ;  /* 0x00c000a417007388 */ /* 0x0001e80000000c00 */
[----:B0-----:R-:W3:Y:S04]  /*2eee0*/  LDL.LU R23, [R1+0x1e34] ;  /* 0x001e340001177983 */ /* 0x001ee80000300800 */
[----:B------:R-:W3:Y:S04]  /*2eef0*/  LDL.LU R164, [R1+0x1b98] ;  /* 0x001b980001a47983 */ /* 0x000ee80000300800 */
[----:B------:R-:W3:Y:S04]  /*2ef00*/  LDL.LU R165, [R1+0x1ba0] ;  /* 0x001ba00001a57983 */ /* 0x000ee80000300800 */
[----:B------:R-:W3:Y:S04]  /*2ef10*/  LDL.LU R166, [R1+0x1b8c] ;  /* 0x001b8c0001a67983 */ /* 0x000ee80000300800 */
[----:B------:R-:W3:Y:S04]  /*2ef20*/  LDL.LU R167, [R1+0x1b94] ;  /* 0x001b940001a77983 */ /* 0x000ee80000300800 */
[----:B----4-:R0:W-:Y:S04]  /*2ef30*/  STS.128 [R185], R156 ;  /* 0x0000009cb9007388 */ /* 0x0101e80000000c00 */
[----:B------:R1:W-:Y:S04]  /*2ef40*/  STS.128 [R185+0x4000], R160 ;  /* 0x004000a0b9007388 */ /* 0x0003e80000000c00 */
[----:B0-----:R-:W4:Y:S04]  /*2ef50*/  LDL.LU R156, [R1+0x1bbc] ;  /* 0x001bbc00019c7983 */ /* 0x001f280000300800 */
[----:B------:R-:W4:Y:S04]  /*2ef60*/  LDL.LU R157, [R1+0x1bb4] ;  /* 0x001bb400019d7983 */ /* 0x000f280000300800 */
[----:B------:R-:W4:Y:S04]  /*2ef70*/  LDL.LU R158, [R1+0x1b9c] ;  /* 0x001b9c00019e7983 */ /* 0x000f280000300800 */
[----:B------:R-:W4:Y:S01]  /*2ef80*/  LDL.LU R159, [R1+0x1ba4] ;  /* 0x001ba400019f7983 */ /* 0x000f220000300800 */
[----:B-1----:R-:W-:-:S03]  /*2ef90*/  IMAD.MOV.U32 R161, RZ, RZ, R185 ;  /* 0x000000ffffa17224 */ /* 0x002fc600078e00b9 */
[----:B------:R-:W4:Y:S04]  /*2efa0*/  LDL.LU R185, [R1+0x1e30] ;  /* 0x001e300001b97983 */ /* 0x000f280000300800 */
[----:B------:R-:W4:Y:S04]  /*2efb0*/  LDL.LU R162, [R1+0x1bac] ;  /* 0x001bac0001a27983 */ /* 0x000f280000300800 */
[----:B------:R-:W4:Y:S04]  /*2efc0*/  LDL.LU R163, [R1+0x1ba8] ;  /* 0x001ba80001a37983 */ /* 0x000f280000300800 */
[----:B------:R-:W-:Y:S04]  /*2efd0*/  STS.128 [R161+0x8000], R168 ;  /* 0x008000a8a1007388 */ /* 0x000fe80000000c00 */
[----:B------:R2:W-:Y:S02]  /*2efe0*/  STS.128 [R161+0xc000], R172 ;  /* 0x00c000aca1007388 */ /* 0x0005e40000000c00 */
[----:B--2---:R-:W-:-:S02]  /*2eff0*/  PRMT R173, R200, 0x5410, R205 ;  /* 0x00005410c8ad7816 */ /* 0x004fc400000000cd */
[----:B------:R-:W2:Y:S01]  /*2f000*/  LDL R200, [R1+0x700] ;  /* 0x0007000001c87983 */ /* 0x000ea20000100800 */
[----:B------:R-:W-:-:S03]  /*2f010*/  PRMT R172, R232, 0x5410, R208 ;  /* 0x00005410e8ac7816 */ /* 0x000fc600000000d0 */
[----:B------:R-:W2:Y:S01]  /*2f020*/  LDL R232, [R1+0x6fc] ;  /* 0x0006fc0001e87983 */ /* 0x000ea20000100800 */
[----:B---3--:R-:W-:Y:S02]  /*2f030*/  PRMT R174, R196, 0x5410, R197 ;  /* 0x00005410c4ae7816 */ /* 0x008fe400000000c5 */
[----:B------:R-:W-:Y:S01]  /*2f040*/  PRMT R161, R165, 0x5410, R164 ;  /* 0x00005410a5a17816 */ /* 0x000fe200000000a4 */
[----:B------:R-:W3:Y:S01]  /*2f050*/  LDL.LU R197, [R1+0x1b6c] ;  /* 0x001b6c0001c57983 */ /* 0x000ee20000300800 */
[----:B------:R-:W-:-:S03]  /*2f060*/  PRMT R164, R229, 0x5410, R230 ;  /* 0x00005410e5a47816 */ /* 0x000fc600000000e6 */
[----:B------:R-:W3:Y:S04]  /*2f070*/  LDL.LU R196, [R1+0x1b78] ;  /* 0x001b780001c47983 */ /* 0x000ee80000300800 */
[----:B------:R-:W3:Y:S04]  /*2f080*/  LDL.LU R230, [R1+0x1b5c] ;  /* 0x001b5c0001e67983 */ /* 0x000ee80000300800 */
[----:B------:R-:W3:Y:S01]  /*2f090*/  LDL.LU R229, [R1+0x1b64] ;  /* 0x001b640001e57983 */ /* 0x000ee20000300800 */
[----:B------:R-:W-:-:S03]  /*2f0a0*/  PRMT R168, R187, 0x5410, R237 ;  /* 0x00005410bba87816 */ /* 0x000fc600000000ed */
[----:B------:R-:W3:Y:S04]  /*2f0b0*/  LDL.LU R237, [R1+0x1e2c] ;  /* 0x001e2c0001ed7983 */ /* 0x000ee80000300800 */
[----:B------:R-:W3:Y:S01]  /*2f0c0*/  LDL.LU R187, [R1+0x1e28] ;  /* 0x001e280001bb7983 */ /* 0x000ee20000300800 */
[----:B------:R-:W-:Y:S02]  /*2f0d0*/  PRMT R165, R189, 0x5410, R152 ;  /* 0x00005410bda57816 */ /* 0x000fe40000000098 */
[----:B------:R-:W-:Y:S01]  /*2f0e0*/  PRMT R169, R191, 0x5410, R7 ;  /* 0x00005410bfa97816 */ /* 0x000fe20000000007 */
[----:B------:R-:W3:Y:S04]  /*2f0f0*/  LDL.LU R152, [R1+0x1e24] ;  /* 0x001e240001987983 */ /* 0x000ee80000300800 */
[----:B------:R-:W3:Y:S04]  /*2f100*/  LDL.LU R189, [R1+0x1e20] ;  /* 0x001e200001bd7983 */ /* 0x000ee80000300800 */
[----:B------:R-:W3:Y:S04]  /*2f110*/  LDL.LU R7, [R1+0x1e1c] ;  /* 0x001e1c0001077983 */ /* 0x000ee80000300800 */
[----:B------:R-:W3:Y:S01]  /*2f120*/  LDL.LU R191, [R1+0x1e18] ;  /* 0x001e180001bf7983 */ /* 0x000ee20000300800 */
[----:B------:R-:W-:-:S02]  /*2f130*/  PRMT R170, R218, 0x5410, R3 ;  /* 0x00005410daaa7816 */ /* 0x000fc40000000003 */
[----:B------:R-:W-:Y:S02]  /*2f140*/  PRMT R171, R220, 0x5410, R4 ;  /* 0x00005410dcab7816 */ /* 0x000fe40000000004 */
[----:B------:R-:W-:Y:S02]  /*2f150*/  PRMT R175, R201, 0x5410, R204 ;  /* 0x00005410c9af7816 */ /* 0x000fe400000000cc */
[----:B----4-:R-:W-:Y:S02]  /*2f160*/  PRMT R160, R157, 0x5410, R163 ;  /* 0x000054109da07816 */ /* 0x010fe400000000a3 */
[----:B------:R-:W-:Y:S02]  /*2f170*/  PRMT R157, R159, 0x5410, R158 ;  /* 0x000054109f9d7816 */ /* 0x000fe4000000009e */
[----:B------:R-:W-:Y:S02]  /*2f180*/  PRMT R158, R167, 0x5410, R166 ;  /* 0x00005410a79e7816 */ /* 0x000fe400000000a6 */
[----:B------:R-:W-:-:S02]  /*2f190*/  PRMT R166, R217, 0x5410, R15 ;  /* 0x00005410d9a67816 */ /* 0x000fc4000000000f */
[----:B------:R-:W4:Y:S04]  /*2f1a0*/  LDL.LU R15, [R1+0x1e14] ;  /* 0x001e1400010f7983 */ /* 0x000f280000300800 */
[----:B------:R-:W4:Y:S04]  /*2f1b0*/  LDL.LU R217, [R1+0x1e10] ;  /* 0x001e100001d97983 */ /* 0x000f280000300800 */
[----:B------:R-:W4:Y:S01]  /*2f1c0*/  LDL.LU R3, [R1+0x1e0c] ;  /* 0x001e0c0001037983 */ /* 0x000f220000300800 */
[----:B------:R-:W-:Y:S02]  /*2f1d0*/  PRMT R156, R156, 0x5410, R162 ;  /* 0x000054109c9c7816 */ /* 0x000fe400000000a2 */
[----:B------:R-:W-:Y:S01]  /*2f1e0*/  PRMT R159, R213, 0x5410, R216 ;  /* 0x00005410d59f7816 */ /* 0x000fe200000000d8 */
[----:B------:R-:W4:Y:S01]  /*2f1f0*/  LDL.LU R218, [R1+0x1e08] ;  /* 0x001e080001da7983 */ /* 0x000f220000300800 */
[----:B------:R-:W-:-:S03]  /*2f200*/  PRMT R167, R219, 0x5410, R16 ;  /* 0x00005410dba77816 */ /* 0x000fc60000000010 */
[----:B------:R-:W4:Y:S01]  /*2f210*/  LDL.LU R16, [R1+0x1e04] ;  /* 0x001e040001107983 */ /* 0x000f220000300800 */
[----:B------:R-:W-:Y:S02]  /*2f220*/  PRMT R162, R215, 0x5410, R188 ;  /* 0x00005410d7a27816 */ /* 0x000fe400000000bc */
[----:B------:R-:W-:Y:S01]  /*2f230*/  PRMT R163, R209, 0x5410, R212 ;  /* 0x00005410d1a37816 */ /* 0x000fe200000000d4 */
[----:B------:R-:W4:Y:S04]  /*2f240*/  LDL.LU R219, [R1+0x1e00] ;  /* 0x001e000001db7983 */ /* 0x000f280000300800 */
[----:B------:R-:W4:Y:S04]  /*2f250*/  LDL.LU R4, [R1+0x1dfc] ;  /* 0x001dfc0001047983 */ /* 0x000f280000300800 */
[----:B------:R-:W4:Y:S04]  /*2f260*/  LDL.LU R220, [R1+0x1df8] ;  /* 0x001df80001dc7983 */ /* 0x000f280000300800 */
[----:B------:R-:W4:Y:S04]  /*2f270*/  LDL.LU R188, [R1+0x1b20] ;  /* 0x001b200001bc7983 */ /* 0x000f280000300800 */
[----:B--2---:R0:W-:Y:S04]  /*2f280*/  STS.128 [R200], R156 ;  /* 0x0000009cc8007388 */ /* 0x0041e80000000c00 */
[----:B------:R1:W-:Y:S04]  /*2f290*/  STS.128 [R200+0x4000], R160 ;  /* 0x004000a0c8007388 */ /* 0x0003e80000000c00 */
[----:B------:R2:W-:Y:S04]  /*2f2a0*/  STS.128 [R200+0x8000], R164 ;  /* 0x008000a4c8007388 */ /* 0x0005e80000000c00 */
[----:B------:R3:W-:Y:S04]  /*2f2b0*/  STS.128 [R200+0xc000], R168 ;  /* 0x00c000a8c8007388 */ /* 0x0007e80000000c00 */
[----:B------:R3:W-:Y:S04]  /*2f2c0*/  STS.128 [R232], R172 ;  /* 0x000000ace8007388 */ /* 0x0007e80000000c00 */
[----:B0-----:R-:W4:Y:S04]  /*2f2d0*/  LDL.LU R158, [R1+0x1b54] ;  /* 0x001b5400019e7983 */ /* 0x001f280000300800 */
[----:B------:R-:W4:Y:S04]  /*2f2e0*/  LDL.LU R159, [R1+0x1b40] ;  /* 0x001b4000019f7983 */ /* 0x000f280000300800 */
[----:B-1----:R-:W4:Y:S04]  /*2f2f0*/  LDL.LU R160, [R1+0x4c8] ;  /* 0x0004c80001a07983 */ /* 0x002f280000300800 */
[----:B------:R-:W4:Y:S04]  /*2f300*/  LDL.LU R161, [R1+0x4dc] ;  /* 0x0004dc0001a17983 */ /* 0x000f280000300800 */
[----:B------:R-:W4:Y:S04]  /*2f310*/  LDL.LU R162, [R1+0x4c0] ;  /* 0x0004c00001a27983 */ /* 0x000f280000300800 */
[----:B------:R-:W4:Y:S04]  /*2f320*/  LDL.LU R163, [R1+0x4cc] ;  /* 0x0004cc0001a37983 */ /* 0x000f280000300800 */
[----:B--2---:R-:W2:Y:S04]  /*2f330*/  LDL.LU R164, [R1+0x1b30] ;  /* 0x001b300001a47983 */ /* 0x004ea80000300800 */
[----:B------:R-:W4:Y:S04]  /*2f340*/  LDL.LU R165, [R1+0x1b1c] ;  /* 0x001b1c0001a57983 */ /* 0x000f280000300800 */
[----:B------:R-:W4:Y:S04]  /*2f350*/  LDL.LU R166, [R1+0x1b24] ;  /* 0x001b240001a67983 */ /* 0x000f280000300800 */
[----:B------:R-:W4:Y:S04]  /*2f360*/  LDL.LU R167, [R1+0x4ec] ;  /* 0x0004ec0001a77983 */ /* 0x000f280000300800 */
[----:B---3--:R-:W3:Y:S04]  /*2f370*/  LDL.LU R168, [R1+0x1b2c] ;  /* 0x001b2c0001a87983 */ /* 0x008ee80000300800 */
[----:B------:R-:W3:Y:S04]  /*2f380*/  LDL.LU R169, [R1+0x1b34] ;  /* 0x001b340001a97983 */ /* 0x000ee80000300800 */
[----:B------:R-:W2:Y:S04]  /*2f390*/  LDL.LU R170, [R1+0x1b28] ;  /* 0x001b280001aa7983 */ /* 0x000ea80000300800 */
[----:B------:R-:W4:Y:S04]  /*2f3a0*/  LDL.LU R173, [R1+0x1b4c] ;  /* 0x001b4c0001ad7983 */ /* 0x000f280000300800 */
[----:B------:R-:W3:Y:S01]  /*2f3b0*/  LDL.LU R174, [R1+0x1b38] ;  /* 0x001b380001ae7983 */ /* 0x000ee20000300800 */
[----:B------:R-:W-:-:S03]  /*2f3c0*/  PRMT R157, R229, 0x5410, R230 ;  /* 0x00005410e59d7816 */ /* 0x000fc600000000e6 */
[----:B------:R-:W3:Y:S04]  /*2f3d0*/  LDL.LU R230, [R1+0x4b8] ;  /* 0x0004b80001e67983 */ /* 0x000ee80000300800 */
        /* <DEDUP_REMOVED lines=11> */
[----:B------:R-:W3:Y:S01]  /*2f490*/  LDL.LU R201, [R1+0x478] ;  /* 0x0004780001c97983 */ /* 0x000ee20000300800 */
[----:B------:R-:W-:-:S03]  /*2f4a0*/  PRMT R156, R196, 0x5410, R197 ;  /* 0x00005410c49c7816 */ /* 0x000fc600000000c5 */
[----:B------:R-:W3:Y:S04]  /*2f4b0*/  LDL.LU R200, [R1+0x464] ;  /* 0x0004640001c87983 */ /* 0x000ee80000300800 */
[----:B------:R-:W3:Y:S04]  /*2f4c0*/  LDL.LU R197, [R1+0x46c] ;  /* 0x00046c0001c57983 */ /* 0x000ee80000300800 */
[----:B------:R-:W3:Y:S01]  /*2f4d0*/  LDL.LU R196, [R1+0x460] ;  /* 0x0004600001c47983 */ /* 0x000ee20000300800 */
[----:B--2---:R-:W-:Y:S02]  /*2f4e0*/  PRMT R172, R164, 0x5410, R170 ;  /* 0x00005410a4ac7816 */ /* 0x004fe400000000aa */
[----:B----4-:R-:W-:-:S02]  /*2f4f0*/  PRMT R158, R158, 0x5410, R173 ;  /* 0x000054109e9e7816 */ /* 0x010fc400000000ad */
[----:B------:R-:W-:Y:S02]  /*2f500*/  PRMT R173, R188, 0x5410, R167 ;  /* 0x00005410bcad7816 */ /* 0x000fe400000000a7 */
[----:B------:R-:W-:Y:S01]  /*2f510*/  PRMT R170, R161, 0x5410, R160 ;  /* 0x00005410a1aa7816 */ /* 0x000fe200000000a0 */
[----:B------:R-:W2:Y:S01]  /*2f520*/  LDL R188, [R1+0x6f8] ;  /* 0x0006f80001bc7983 */ /* 0x000ea20000100800 */
[----:B------:R-:W-:-:S03]  /*2f530*/  PRMT R160, R17, 0x5410, R12 ;  /* 0x0000541011a07816 */ /* 0x000fc6000000000c */
[----:B------:R-:W4:Y:S04]  /*2f540*/  LDL.LU R12, [R1+0x1df4] ;  /* 0x001df400010c7983 */ /* 0x000f280000300800 */
[----:B------:R-:W4:Y:S01]  /*2f550*/  LDL.LU R17, [R1+0x1df0] ;  /* 0x001df00001117983 */ /* 0x000f220000300800 */
[----:B------:R-:W-:Y:S02]  /*2f560*/  PRMT R164, R18, 0x5410, R2 ;  /* 0x0000541012a47816 */ /* 0x000fe40000000002 */
[----:B---3--:R-:W-:Y:S01]  /*2f570*/  PRMT R168, R169, 0x5410, R168 ;  /* 0x00005410a9a87816 */ /* 0x008fe200000000a8 */
[----:B------:R-:W3:Y:S04]  /*2f580*/  LDL.LU R2, [R1+0x1dec] ;  /* 0x001dec0001027983 */ /* 0x000ee80000300800 */
[----:B------:R-:W3:Y:S01]  /*2f590*/  LDL.LU R18, [R1+0x1de8] ;  /* 0x001de80001127983 */ /* 0x000ee20000300800 */
[----:B------:R-:W-:-:S02]  /*2f5a0*/  PRMT R161, R178, 0x5410, R5 ;  /* 0x00005410b2a17816 */ /* 0x000fc40000000005 */
[----:B------:R-:W-:Y:S01]  /*2f5b0*/  PRMT R169, R166, 0x5410, R165 ;  /* 0x00005410a6a97816 */ /* 0x000fe200000000a5 */
[----:B------:R-:W4:Y:S01]  /*2f5c0*/  LDL.LU R5, [R1+0x1de4] ;  /* 0x001de40001057983 */ /* 0x000f220000300800 */
[----:B------:R-:W-:-:S03]  /*2f5d0*/  PRMT R159, R159, 0x5410, R174 ;  /* 0x000054109f9f7816 */ /* 0x000fc600000000ae */
[----:B------:R-:W3:Y:S01]  /*2f5e0*/  LDL.LU R178, [R1+0x1de0] ;  /* 0x001de00001b27983 */ /* 0x000ee20000300800 */
[----:B------:R-:W-:Y:S02]  /*2f5f0*/  PRMT R165, R179, 0x5410, R13 ;  /* 0x00005410b3a57816 */ /* 0x000fe4000000000d */
[----:B------:R-:W-:Y:S01]  /*2f600*/  PRMT R174, R163, 0x5410, R162 ;  /* 0x00005410a3ae7816 */ /* 0x000fe200000000a2 */
[----:B------:R-:W4:Y:S04]  /*2f610*/  LDL.LU R13, [R1+0x1ddc] ;  /* 0x001ddc00010d7983 */ /* 0x000f280000300800 */
[----:B------:R-:W3:Y:S01]  /*2f620*/  LDL.LU R179, [R1+0x1dd8] ;  /* 0x001dd80001b37983 */ /* 0x000ee20000300800 */
[----:B------:R-:W-:Y:S02]  /*2f630*/  PRMT R162, R225, 0x5410, R242 ;  /* 0x00005410e1a27816 */ /* 0x000fe400000000f2 */
[----:B------:R-:W-:Y:S01]  /*2f640*/  PRMT R166, R226, 0x5410, R6 ;  /* 0x00005410e2a67816 */ /* 0x000fe20000000006 */
[----:B------:R-:W4:Y:S04]  /*2f650*/  LDL.LU R242, [R1+0x1dd4] ;  /* 0x001dd40001f27983 */ /* 0x000f280000300800 */
[----:B------:R-:W3:Y:S04]  /*2f660*/  LDL.LU R225, [R1+0x1dd0] ;  /* 0x001dd00001e17983 */ /* 0x000ee80000300800 */
[----:B------:R-:W3:Y:S04]  /*2f670*/  LDL.LU R6, [R1+0x1dcc] ;  /* 0x001dcc0001067983 */ /* 0x000ee80000300800 */
[----:B------:R-:W3:Y:S01]  /*2f680*/  LDL.LU R226, [R1+0x1dc8] ;  /* 0x001dc80001e27983 */ /* 0x000ee20000300800 */
[----:B------:R-:W-:-:S02]  /*2f690*/  PRMT R163, R227, 0x5410, R14 ;  /* 0x00005410e3a37816 */ /* 0x000fc4000000000e */
[----:B------:R-:W-:Y:S01]  /*2f6a0*/  PRMT R167, R228, 0x5410, R231 ;  /* 0x00005410e4a77816 */ /* 0x000fe200000000e7 */
[----:B------:R-:W4:Y:S04]  /*2f6b0*/  LDL.LU R14, [R1+0x1dc4] ;  /* 0x001dc400010e7983 */ /* 0x000f280000300800 */
[----:B------:R-:W3:Y:S04]  /*2f6c0*/  LDL.LU R227, [R1+0x1dc0] ;  /* 0x001dc00001e37983 */ /* 0x000ee80000300800 */
[----:B------:R-:W2:Y:S04]  /*2f6d0*/  LDL.LU R231, [R1+0x1dbc] ;  /* 0x001dbc0001e77983 */ /* 0x000ea80000300800 */
[----:B------:R-:W3:Y:S01]  /*2f6e0*/  LDL.LU R228, [R1+0x1db8] ;  /* 0x001db80001e47983 */ /* 0x000ee20000300800 */
[----:B------:R-:W-:-:S02]  /*2f6f0*/  PRMT R171, R171, 0x5410, R230 ;  /* 0x00005410abab7816 */ /* 0x000fc400000000e6 */
[----:B------:R-:W-:Y:S01]  /*2f700*/  PRMT R175, R175, 0x5410, R229 ;  /* 0x00005410afaf7816 */ /* 0x000fe200000000e5 */
[----:B------:R-:W4:Y:S04]  /*2f710*/  LDL.LU R230, [R1+0x1db4] ;  /* 0x001db40001e67983 */ /* 0x000f280000300800 */
[----:B------:R0:W-:Y:S04]  /*2f720*/  STS.128 [R232+0x4000], R156 ;  /* 0x0040009ce8007388 */ /* 0x0001e80000000c00 */
[----:B------:R-:W3:Y:S01]  /*2f730*/  LDL.LU R229, [R1+0x1db0] ;  /* 0x001db00001e57983 */ /* 0x000ee20000300800 */
[----:B0-----:R-:W-:-:S03]  /*2f740*/  IMAD.MOV.U32 R158, RZ, RZ, R232 ;  /* 0x000000ffff9e7224 */ /* 0x001fc600078e00e8 */
[----:B------:R-:W2:Y:S04]  /*2f750*/  LDL.LU R232, [R1+0x1dac] ;  /* 0x001dac0001e87983 */ /* 0x000ea80000300800 */
[----:B------:R-:W4:Y:S04]  /*2f760*/  LDL.LU R159, [R1+0x498] ;  /* 0x00049800019f7983 */ /* 0x000f280000300800 */
[----:B------:R-:W-:Y:S04]  /*2f770*/  STS.128 [R158+0x8000], R160 ;  /* 0x008000a09e007388 */ /* 0x000fe80000000c00 */
[----:B------:R0:W-:Y:S02]  /*2f780*/  STS.128 [R158+0xc000], R164 ;  /* 0x00c000a49e007388 */ /* 0x0001e40000000c00 */
[----:B0-----:R-:W-:-:S02]  /*2f790*/  PRMT R164, R234, 0x5410, R233 ;  /* 0x00005410eaa47816 */ /* 0x001fc400000000e9 */
[----:B----4-:R-:W-:Y:S02]  /*2f7a0*/  PRMT R156, R215, 0x5410, R159 ;  /* 0x00005410d79c7816 */ /* 0x010fe4000000009f */
[----:B------:R-:W-:Y:S02]  /*2f7b0*/  PRMT R159, R196, 0x5410, R230 ;  /* 0x00005410c49f7816 */ /* 0x000fe400000000e6 */
[----:B------:R-:W4:Y:S04]  /*2f7c0*/  LDL.LU R230, [R1+0x1da8] ;  /* 0x001da80001e67983 */ /* 0x000f280000300800 */
[----:B------:R-:W3:Y:S01]  /*2f7d0*/  LDL R196, [R1+0x6f4] ;  /* 0x0006f40001c47983 */ /* 0x000ee20000100800 */
[----:B--2---:R-:W-:-:S03]  /*2f7e0*/  PRMT R163, R232, 0x5410, R231 ;  /* 0x00005410e8a37816 */ /* 0x004fc600000000e7 */
[----:B------:R-:W2:Y:S04]  /*2f7f0*/  LDL.LU R231, [R1+0x1da4] ;  /* 0x001da40001e77983 */ /* 0x000ea80000300800 */
[----:B------:R-:W4:Y:S04]  /*2f800*/  LDL.LU R232, [R1+0x1da0] ;  /* 0x001da00001e87983 */ /* 0x000f280000300800 */
[----:B------:R0:W-:Y:S04]  /*2f810*/  STS.128 [R188], R168 ;  /* 0x000000a8bc007388 */ /* 0x0001e80000000c00 */
[----:B------:R-:W2:Y:S04]  /*2f820*/  LDL.LU R233, [R1+0x1d9c] ;  /* 0x001d9c0001e97983 */ /* 0x000ea80000300800 */
[----:B------:R-:W4:Y:S01]  /*2f830*/  LDL.LU R234, [R1+0x1d98] ;  /* 0x001d980001ea7983 */ /* 0x000f220000300800 */
[----:B------:R-:W-:-:S02]  /*2f840*/  PRMT R165, R20, 0x5410, R19 ;  /* 0x0000541014a57816 */ /* 0x000fc40000000013 */
[----:B------:R-:W-:Y:S02]  /*2f850*/  PRMT R166, R241, 0x5410, R240 ;  /* 0x00005410f1a67816 */ /* 0x000fe400000000f0 */
[----:B------:R-:W-:Y:S02]  /*2f860*/  PRMT R167, R246, 0x5410, R245 ;  /* 0x00005410f6a77816 */ /* 0x000fe400000000f5 */
[----:B0-----:R-:W-:Y:S02]  /*2f870*/  PRMT R168, R236, 0x5410, R235 ;  /* 0x00005410eca87816 */ /* 0x001fe400000000eb */
[----:B------:R-:W2:Y:S04]  /*2f880*/  LDL.LU R235, [R1+0x1d94] ;  /* 0x001d940001eb7983 */ /* 0x000ea80000300800 */
[----:B------:R-:W4:Y:S04]  /*2f890*/  LDL.LU R236, [R1+0x1d90] ;  /* 0x001d900001ec7983 */ /* 0x000f280000300800 */
[----:B------:R-:W2:Y:S04]  /*2f8a0*/  LDL.LU R19, [R1+0x1d8c] ;  /* 0x001d8c0001137983 */ /* 0x000ea80000300800 */
[----:B------:R-:W4:Y:S01]  /*2f8b0*/  LDL.LU R20, [R1+0x1d88] ;  /* 0x001d880001147983 */ /* 0x000f220000300800 */
[----:B------:R-:W-:-:S03]  /*2f8c0*/  PRMT R169, R221, 0x5410, R180 ;  /* 0x00005410dda97816 */ /* 0x000fc600000000b4 */
        /* <DEDUP_REMOVED lines=10> */
[----:B------:R0:W-:Y:S04]  /*2f970*/  STS.128 [R188+0x4000], R172 ;  /* 0x004000acbc007388 */ /* 0x0001e80000000c00 */
[----:B------:R-:W2:Y:S04]  /*2f980*/  LDL.LU R247, [R1+0x1d64] ;  /* 0x001d640001f77983 */ /* 0x000ea80000300800 */
[----:B------:R-:W4:Y:S01]  /*2f990*/  LDL.LU R248, [R1+0x1d60] ;  /* 0x001d600001f87983 */ /* 0x000f220000300800 */
[----:B------:R-:W-:Y:S02]  /*2f9a0*/  PRMT R157, R209, 0x5410, R212 ;  /* 0x00005410d19d7816 */ /* 0x000fe400000000d4 */
[----:B------:R-:W-:-:S02]  /*2f9b0*/  PRMT R158, R201, 0x5410, R204 ;  /* 0x00005410c99e7816 */ /* 0x000fc400000000cc */
[----:B------:R-:W-:Y:S02]  /*2f9c0*/  PRMT R160, R213, 0x5410, R216 ;  /* 0x00005410d5a07816 */ /* 0x000fe400000000d8 */
[----:B------:R-:W-:Y:S02]  /*2f9d0*/  PRMT R161, R205, 0x5410, R208 ;  /* 0x00005410cda17816 */ /* 0x000fe400000000d0 */
[----:B------:R-:W-:Y:S01]  /*2f9e0*/  PRMT R162, R197, 0x5410, R200 ;  /* 0x00005410c5a27816 */ /* 0x000fe200000000c8 */
[----:B------:R1:W-:Y:S04]  /*2f9f0*/  STS.128 [R188+0x8000], R164 ;  /* 0x008000a4bc007388 */ /* 0x0003e80000000c00 */
[----:B------:R1:W-:Y:S01]  /*2fa00*/  STS.128 [R188+0xc000], R168 ;  /* 0x00c000a8bc007388 */ /* 0x0003e20000000c00 */
[----:B0-----:R-:W-:-:S02]  /*2fa10*/  PRMT R172, R250, 0x5410, R249 ;  /* 0x00005410faac7816 */ /* 0x001fc400000000f9 */
[----:B------:R-:W-:Y:S01]  /*2fa20*/  PRMT R173, R252, 0x5410, R251 ;  /* 0x00005410fcad7816 */ /* 0x000fe200000000fb */
[----:B------:R-:W2:Y:S04]  /*2fa30*/  LDL.LU R249, [R1+0x1d5c] ;  /* 0x001d5c0001f97983 */ /* 0x000ea80000300800 */
[----:B------:R-:W4:Y:S04]  /*2fa40*/  LDL.LU R250, [R1+0x1d58] ;  /* 0x001d580001fa7983 */ /* 0x000f280000300800 */
[----:B------:R-:W2:Y:S04]  /*2fa50*/  LDL.LU R251, [R1+0x1d54] ;  /* 0x001d540001fb7983 */ /* 0x000ea80000300800 */
[----:B------:R-:W4:Y:S01]  /*2fa60*/  LDL.LU R252, [R1+0x1d50] ;  /* 0x001d500001fc7983 */ /* 0x000f220000300800 */
[----:B------:R-:W-:-:S02]  /*2fa70*/  PRMT R174, R22, 0x5410, R21 ;  /* 0x0000541016ae7816 */ /* 0x000fc40000000015 */
[----:B------:R-:W-:Y:S01]  /*2fa80*/  PRMT R175, R223, 0x5410, R222 ;  /* 0x00005410dfaf7816 */ /* 0x000fe200000000de */
[----:B------:R-:W2:Y:S04]  /*2fa90*/  LDL.LU R21, [R1+0x1d4c] ;  /* 0x001d4c0001157983 */ /* 0x000ea80000300800 */
[----:B------:R-:W4:Y:S04]  /*2faa0*/  LDL.LU R22, [R1+0x1d48] ;  /* 0x001d480001167983 */ /* 0x000f280000300800 */
[----:B------:R-:W2:Y:S04]  /*2fab0*/  LDL.LU R222, [R1+0x1d44] ;  /* 0x001d440001de7983 */ /* 0x000ea80000300800 */
[----:B------:R-:W4:Y:S01]  /*2fac0*/  LDL.LU R223, [R1+0x1d40] ;  /* 0x001d400001df7983 */ /* 0x000f220000300800 */
[----:B-1----:R-:W-:-:S02]  /*2fad0*/  PRMT R164, R153, 0x5410, R11 ;  /* 0x0000541099a47816 */ /* 0x002fc4000000000b */
[----:B------:R-:W-:Y:S02]  /*2fae0*/  PRMT R165, R238, 0x5410, R154 ;  /* 0x00005410eea57816 */ /* 0x000fe4000000009a */
[----:B------:R-:W-:Y:S02]  /*2faf0*/  PRMT R166, R10, 0x5410, R239 ;  /* 0x000054100aa67816 */ /* 0x000fe400000000ef */
[----:B------:R-:W-:Y:S02]  /*2fb00*/  PRMT R167, R8, 0x5410, R9 ;  /* 0x0000541008a77816 */ /* 0x000fe40000000009 */
[----:B------:R-:W-:Y:S02]  /*2fb10*/  PRMT R169, R198, 0x5410, R202 ;  /* 0x00005410c6a97816 */ /* 0x000fe400000000ca */
[----:B------:R-:W-:Y:S01]  /*2fb20*/  PRMT R170, R206, 0x5410, R210 ;  /* 0x00005410ceaa7816 */ /* 0x000fe200000000d2 */
[----:B---3--:R0:W-:Y:S04]  /*2fb30*/  STS.128 [R196], R156 ;  /* 0x0000009cc4007388 */ /* 0x0081e80000000c00 */
[----:B------:R1:W-:Y:S01]  /*2fb40*/  STS.128 [R196+0x4000], R160 ;  /* 0x004000a0c4007388 */ /* 0x0003e20000000c00 */
[----:B0-----:R-:W-:-:S02]  /*2fb50*/  PRMT R156, R14, 0x5410, R242 ;  /* 0x000054100e9c7816 */ /* 0x001fc400000000f2 */
[----:B-1----:R-:W-:Y:S01]  /*2fb60*/  PRMT R160, R6, 0x5410, R13 ;  /* 0x0000541006a07816 */ /* 0x002fe2000000000d */
[----:B------:R-:W3:Y:S04]  /*2fb70*/  LDL.LU R242, [R1+0x1d3c] ;  /* 0x001d3c0001f27983 */ /* 0x000ee80000300800 */
[----:B------:R-:W2:Y:S04]  /*2fb80*/  LDL.LU R14, [R1+0x1d38] ;  /* 0x001d3800010e7983 */ /* 0x000ea80000300800 */
[----:B------:R-:W4:Y:S04]  /*2fb90*/  LDL.LU R13, [R1+0x1d34] ;  /* 0x001d3400010d7983 */ /* 0x000f280000300800 */
[----:B------:R-:W3:Y:S01]  /*2fba0*/  LDL.LU R6, [R1+0x1d30] ;  /* 0x001d300001067983 */ /* 0x000ee20000300800 */
[----:B------:R-:W-:-:S02]  /*2fbb0*/  PRMT R157, R5, 0x5410, R12 ;  /* 0x00005410059d7816 */ /* 0x000fc4000000000c */
[----:B------:R-:W-:Y:S01]  /*2fbc0*/  PRMT R161, R2, 0x5410, R4 ;  /* 0x0000541002a17816 */ /* 0x000fe20000000004 */
[----:B------:R-:W2:Y:S04]  /*2fbd0*/  LDL.LU R12, [R1+0x1d2c] ;  /* 0x001d2c00010c7983 */ /* 0x000ea80000300800 */
[----:B------:R-:W4:Y:S04]  /*2fbe0*/  LDL.LU R5, [R1+0x1d28] ;  /* 0x001d280001057983 */ /* 0x000f280000300800 */
[----:B------:R-:W3:Y:S04]  /*2fbf0*/  LDL.LU R4, [R1+0x1d24] ;  /* 0x001d240001047983 */ /* 0x000ee80000300800 */
[----:B------:R-:W2:Y:S01]  /*2fc00*/  LDL.LU R2, [R1+0x1d20] ;  /* 0x001d200001027983 */ /* 0x000ea20000300800 */
[----:B------:R-:W-:-:S02]  /*2fc10*/  PRMT R158, R16, 0x5410, R15 ;  /* 0x00005410109e7816 */ /* 0x000fc4000000000f */
[----:B------:R-:W-:Y:S01]  /*2fc20*/  PRMT R162, R3, 0x5410, R7 ;  /* 0x0000541003a27816 */ /* 0x000fe20000000007 */
[----:B------:R-:W4:Y:S04]  /*2fc30*/  LDL.LU R15, [R1+0x1d1c] ;  /* 0x001d1c00010f7983 */ /* 0x000f280000300800 */
[----:B------:R-:W3:Y:S04]  /*2fc40*/  LDL.LU R16, [R1+0x1d18] ;  /* 0x001d180001107983 */ /* 0x000ee80000300800 */
[----:B------:R-:W2:Y:S04]  /*2fc50*/  LDL.LU R7, [R1+0x1d14] ;  /* 0x001d140001077983 */ /* 0x000ea80000300800 */
[----:B------:R-:W4:Y:S01]  /*2fc60*/  LDL.LU R3, [R1+0x1d10] ;  /* 0x001d100001037983 */ /* 0x000f220000300800 */
[----:B------:R-:W-:-:S02]  /*2fc70*/  PRMT R159, R152, 0x5410, R23 ;  /* 0x00005410989f7816 */ /* 0x000fc40000000017 */
[----:B------:R-:W-:Y:S01]  /*2fc80*/  PRMT R163, R237, 0x5410, R224 ;  /* 0x00005410eda37816 */ /* 0x000fe200000000e0 */
[----:B------:R-:W3:Y:S04]  /*2fc90*/  LDL.LU R23, [R1+0x1d0c] ;  /* 0x001d0c0001177983 */ /* 0x000ee80000300800 */
[----:B------:R-:W2:Y:S04]  /*2fca0*/  LDL.LU R152, [R1+0x1d08] ;  /* 0x001d080001987983 */ /* 0x000ea80000300800 */
[----:B------:R-:W4:Y:S04]  /*2fcb0*/  LDL.LU R224, [R1+0x1d04] ;  /* 0x001d040001e07983 */ /* 0x000f280000300800 */
        /* <DEDUP_REMOVED lines=12> */
[----:B------:R-:W4:Y:S04]  /*2fd80*/  LDL.LU R197, [R1+0x168] ;  /* 0x0001680001c57983 */ /* 0x000f280000300800 */
[----:B------:R-:W3:Y:S04]  /*2fd90*/  LDL R188, [R1+0x1c60] ;  /* 0x001c600001bc7983 */ /* 0x000ee80000100800 */
[----:B------:R0:W-:Y:S04]  /*2fda0*/  STS.128 [R196+0x8000], R172 ;  /* 0x008000acc4007388 */ /* 0x0001e80000000c00 */
[----:B------:R-:W2:Y:S04]  /*2fdb0*/  LDL.LU R198, [R1+0x198] ;  /* 0x0001980001c67983 */ /* 0x000ea80000300800 */
[----:B------:R-:W4:Y:S01]  /*2fdc0*/  LDL.LU R202, [R1+0x18c] ;  /* 0x00018c0001ca7983 */ /* 0x000f220000300800 */
[----:B0-----:R-:W-:-:S03]  /*2fdd0*/  PRMT R173, R199, 0x5410, R203 ;  /* 0x00005410c7ad7816 */ /* 0x001fc600000000cb */
[----:B------:R-:W2:Y:S04]  /*2fde0*/  LDL.LU R199, [R1+0x1bc] ;  /* 0x0001bc0001c77983 */ /* 0x000ea80000300800 */
[----:B------:R-:W4:Y:S04]  /*2fdf0*/  LDL.LU R203, [R1+0x1b0] ;  /* 0x0001b00001cb7983 */ /* 0x000f280000300800 */
[----:B------:R-:W3:Y:S04]  /*2fe00*/  LDL.LU R206, [R1+0x1f4] ;  /* 0x0001f40001ce7983 */ /* 0x000ee80000300800 */
[----:B------:R-:W2:Y:S01]  /*2fe10*/  LDL.LU R210, [R1+0x1d8] ;  /* 0x0001d80001d27983 */ /* 0x000ea20000300800 */
[----:B------:R-:W-:-:S03]  /*2fe20*/  PRMT R174, R207, 0x5410, R211 ;  /* 0x00005410cfae7816 */ /* 0x000fc600000000d3 */
[----:B------:R-:W4:Y:S01]  /*2fe30*/  LDL R211, [R1+0x6f0] ;  /* 0x0006f00001d37983 */ /* 0x000f220000100800 */
[----:B------:R-:W-:Y:S02]  /*2fe40*/  PRMT R168, R192, 0x5410, R194 ;  /* 0x00005410c0a87816 */ /* 0x000fe400000000c2 */
[----:B------:R-:W-:Y:S02]  /*2fe50*/  PRMT R171, R214, 0x5410, R176 ;  /* 0x00005410d6ab7816 */ /* 0x000fe400000000b0 */
[----:B------:R-:W-:Y:S02]  /*2fe60*/  PRMT R172, R193, 0x5410, R195 ;  /* 0x00005410c1ac7816 */ /* 0x000fe400000000c3 */
[----:B------:R-:W-:Y:S01]  /*2fe70*/  PRMT R175, R190, 0x5410, R186 ;  /* 0x00005410beaf7816 */ /* 0x000fe200000000ba */
[----:B------:R0:W-:Y:S04]  /*2fe80*/  STS.128 [R196+0xc000], R164 ;  /* 0x00c000a4c4007388 */ /* 0x0001e80000000c00 */
[----:B------:R-:W2:Y:S04]  /*2fe90*/  LDL.LU R193, [R1+0x154] ;  /* 0x0001540001c17983 */ /* 0x000ea80000300800 */
[----:B------:R-:W2:Y:S04]  /*2fea0*/  LDL.LU R195, [R1+0x140] ;  /* 0x0001400001c37983 */ /* 0x000ea80000300800 */
[----:B------:R-:W2:Y:S04]  /*2feb0*/  LDL.LU R192, [R1+0x12c] ;  /* 0x00012c0001c07983 */ /* 0x000ea80000300800 */
[----:B------:R-:W2:Y:S04]  /*2fec0*/  LDL.LU R194, [R1+0x118] ;  /* 0x0001180001c27983 */ /* 0x000ea80000300800 */
[----:B------:R-:W2:Y:S04]  /*2fed0*/  LDL.LU R215, [R1+0x10c] ;  /* 0x00010c0001d77983 */ /* 0x000ea80000300800 */
[----:B0-----:R-:W2:Y:S04]  /*2fee0*/  LDL.LU R196, [R1+0xf8] ;  /* 0x0000f80001c47983 */ /* 0x001ea80000300800 */
[----:B------:R-:W2:Y:S04]  /*2fef0*/  LDL.LU R216, [R1+0xf4] ;  /* 0x0000f40001d87983 */ /* 0x000ea80000300800 */
[----:B------:R-:W2:Y:S04]  /*2ff00*/  LDL.LU R213, [R1+0xe8] ;  /* 0x0000e80001d57983 */ /* 0x000ea80000300800 */
[----:B------:R-:W2:Y:S04]  /*2ff10*/  LDL.LU R212, [R1+0xe4] ;  /* 0x0000e40001d47983 */ /* 0x000ea80000300800 */
[----:B------:R-:W2:Y:S04]  /*2ff20*/  LDL.LU R209, [R1+0xe0] ;  /* 0x0000e00001d17983 */ /* 0x000ea80000300800 */
[----:B------:R-:W2:Y:S04]  /*2ff30*/  LDL.LU R208, [R1+0xdc] ;  /* 0x0000dc0001d07983 */ /* 0x000ea80000300800 */
[----:B------:R-:W2:Y:S04]  /*2ff40*/  LDL.LU R205, [R1+0xd8] ;  /* 0x0000d80001cd7983 */ /* 0x000ea80000300800 */
[----:B----4-:R-:W-:Y:S04]  /*2ff50*/  STS.128 [R211], R156 ;  /* 0x0000009cd3007388 */ /* 0x010fe80000000c00 */
[----:B------:R-:W-:Y:S04]  /*2ff60*/  STS.128 [R211+0x4000], R160 ;  /* 0x004000a0d3007388 */ /* 0x000fe80000000c00 */
[----:B------:R-:W-:Y:S04]  /*2ff70*/  STS.128 [R211+0x8000], R168 ;  /* 0x008000a8d3007388 */ /* 0x000fe80000000c00 */
[----:B------:R-:W-:Y:S04]  /*2ff80*/  STS.128 [R211+0xc000], R172 ;  /* 0x00c000acd3007388 */ /* 0x000fe80000000c00 */
[----:B---3--:R-:W-:Y:S04]  /*2ff90*/  STS.U8 [R188+0x10000], R206 ;  /* 0x010000cebc007388 */ /* 0x008fe80000000000 */
[----:B--2---:R-:W-:Y:S04]  /*2ffa0*/  STS.U8 [R188+0x12000], R210 ;  /* 0x012000d2bc007388 */ /* 0x004fe80000000000 */
[----:B------:R-:W-:Y:S04]  /*2ffb0*/  STS.U8 [R188+0x10400], R199 ;  /* 0x010400c7bc007388 */ /* 0x000fe80000000000 */
[----:B------:R-:W-:Y:S04]  /*2ffc0*/  STS.U8 [R188+0x12400], R203 ;  /* 0x012400cbbc007388 */ /* 0x000fe80000000000 */
[----:B------:R0:W-:Y:S04]  /*2ffd0*/  STS.U8 [R188+0x10800], R204 ;  /* 0x010800ccbc007388 */ /* 0x0001e80000000000 */
[----:B------:R-:W-:Y:S04]  /*2ffe0*/  STS.U8 [R188+0x12800], R198 ;  /* 0x012800c6bc007388 */ /* 0x000fe80000000000 */
[----:B------:R-:W-:Y:S04]  /*2fff0*/  STS.U8 [R188+0x10c00], R202 ;  /* 0x010c00cabc007388 */ /* 0x000fe80000000000 */
[----:B------:R-:W-:Y:S04]  /*30000*/  STS.U8 [R188+0x12c00], R201 ;  /* 0x012c00c9bc007388 */ /* 0x000fe80000000000 */
[----:B------:R1:W-:Y:S04]  /*30010*/  STS.U8 [R188+0x11000], R8 ;  /* 0x01100008bc007388 */ /* 0x0003e80000000000 */
[----:B0-----:R-:W2:Y:S04]  /*30020*/  LDL.LU R204, [R1+0xd4] ;  /* 0x0000d40001cc7983 */ /* 0x001ea80000300800 */
[----:B-1----:R-:W3:Y:S04]  /*30030*/  LDL.LU R8, [R1+0x1cdc] ;  /* 0x001cdc0001087983 */ /* 0x002ee80000300800 */
[----:B------:R0:W-:Y:S04]  /*30040*/  STS.U8 [R188+0x13000], R200 ;  /* 0x013000c8bc007388 */ /* 0x0001e80000000000 */
[----:B------:R1:W-:Y:S04]  /*30050*/  STS.U8 [R188+0x11400], R197 ;  /* 0x011400c5bc007388 */ /* 0x0003e80000000000 */
[----:B------:R-:W-:Y:S04]  /*30060*/  STS.U8 [R188+0x13400], R193 ;  /* 0x013400c1bc007388 */ /* 0x000fe80000000000 */
[----:B------:R-:W-:Y:S04]  /*30070*/  STS.U8 [R188+0x11800], R195 ;  /* 0x011800c3bc007388 */ /* 0x000fe80000000000 */
[----:B------:R-:W-:Y:S04]  /*30080*/  STS.U8 [R188+0x13800], R192 ;  /* 0x013800c0bc007388 */ /* 0x000fe80000000000 */
[----:B------:R-:W4:Y:S04]  /*30090*/  LDL.LU R201, [R1+0xd0] ;  /* 0x0000d00001c97983 */ /* 0x000f280000300800 */
[----:B------:R-:W-:Y:S04]  /*300a0*/  STS.U8 [R188+0x11c00], R194 ;  /* 0x011c00c2bc007388 */ /* 0x000fe80000000000 */
[----:B------:R-:W-:Y:S04]  /*300b0*/  STS.U8 [R188+0x13c00], R215 ;  /* 0x013c00d7bc007388 */ /* 0x000fe80000000000 */
[----:B0-----:R-:W4:Y:S04]  /*300c0*/  LDL.LU R200, [R1+0xcc] ;  /* 0x0000cc0001c87983 */ /* 0x001f280000300800 */
[----:B-1----:R-:W4:Y:S04]  /*300d0*/  LDL.LU R197, [R1+0xc8] ;  /* 0x0000c80001c57983 */ /* 0x002f280000300800 */
[----:B---3--:R0:W-:Y:S04]  /*300e0*/  STS.U8 [R8+0x10080], R196 ;  /* 0x010080c408007388 */ /* 0x0081e80000000000 */
[----:B0-----:R-:W3:Y:S04]  /*300f0*/  LDL.LU R196, [R1+0xc4] ;  /* 0x0000c40001c47983 */ /* 0x001ee80000300800 */
        /* <DEDUP_REMOVED lines=14> */
[----:B------:R0:W-:Y:S04]  /*301e0*/  STS.U8 [R8+0x13480], R9 ;  /* 0x0134800908007388 */ /* 0x0001e80000000000 */
[----:B0-----:R-:W3:Y:S04]  /*301f0*/  LDL.LU R9, [R1+0x1cd8] ;  /* 0x001cd80001097983 */ /* 0x001ee80000300800 */
[----:B------:R0:W-:Y:S04]  /*30200*/  STS.U8 [R8+0x12080], R216 ;  /* 0x012080d808007388 */ /* 0x0001e80000000000 */
[----:B------:R1:W-:Y:S04]  /*30210*/  STS.U8 [R8+0x10480], R213 ;  /* 0x010480d508007388 */ /* 0x0003e80000000000 */
[----:B------:R2:W-:Y:S04]  /*30220*/  STS.U8 [R8+0x12480], R212 ;  /* 0x012480d408007388 */ /* 0x0005e80000000000 */
[----:B------:R4:W-:Y:S04]  /*30230*/  STS.U8 [R8+0x10880], R209 ;  /* 0x010880d108007388 */ /* 0x0009e80000000000 */
[----:B------:R4:W-:Y:S04]  /*30240*/  STS.U8 [R8+0x12880], R208 ;  /* 0x012880d008007388 */ /* 0x0009e80000000000 */
[----:B------:R4:W-:Y:S04]  /*30250*/  STS.U8 [R8+0x10c80], R205 ;  /* 0x010c80cd08007388 */ /* 0x0009e80000000000 */
[----:B0-----:R-:W3:Y:S04]  /*30260*/  LDL.LU R216, [R1+0x74] ;  /* 0x0000740001d87983 */ /* 0x001ee80000300800 */
[----:B-1----:R-:W3:Y:S04]  /*30270*/  LDL.LU R213, [R1+0x70] ;  /* 0x0000700001d57983 */ /* 0x002ee80000300800 */
[----:B--2---:R-:W2:Y:S04]  /*30280*/  LDL.LU R212, [R1+0x6c] ;  /* 0x00006c0001d47983 */ /* 0x004ea80000300800 */
[----:B----4-:R-:W4:Y:S04]  /*30290*/  LDL.LU R209, [R1+0x68] ;  /* 0x0000680001d17983 */ /* 0x010f280000300800 */
[----:B------:R-:W4:Y:S04]  /*302a0*/  LDL.LU R208, [R1+0x60] ;  /* 0x0000600001d07983 */ /* 0x000f280000300800 */
[----:B------:R0:W-:Y:S04]  /*302b0*/  STS.U8 [R8+0x12c80], R204 ;  /* 0x012c80cc08007388 */ /* 0x0001e80000000000 */
[----:B------:R-:W4:Y:S04]  /*302c0*/  LDL.LU R205, [R1+0x58] ;  /* 0x0000580001cd7983 */ /* 0x000f280000300800 */
[----:B------:R1:W-:Y:S04]  /*302d0*/  STS.U8 [R8+0x11080], R201 ;  /* 0x011080c908007388 */ /* 0x0003e80000000000 */
[----:B------:R1:W-:Y:S04]  /*302e0*/  STS.U8 [R8+0x13080], R200 ;  /* 0x013080c808007388 */ /* 0x0003e80000000000 */
[----:B------:R1:W-:Y:S04]  /*302f0*/  STS.U8 [R8+0x11480], R197 ;  /* 0x011480c508007388 */ /* 0x0003e80000000000 */
[----:B0-----:R-:W4:Y:S04]  /*30300*/  LDL.LU R204, [R1+0x54] ;  /* 0x0000540001cc7983 */ /* 0x001f280000300800 */
[----:B-1----:R-:W4:Y:S04]  /*30310*/  LDL.LU R201, [R1+0x3c] ;  /* 0x00003c0001c97983 */ /* 0x002f280000300800 */
[----:B------:R-:W4:Y:S04]  /*30320*/  LDL.LU R200, [R1+0x18] ;  /* 0x0000180001c87983 */ /* 0x000f280000300800 */
[----:B------:R-:W4:Y:S04]  /*30330*/  LDL.LU R197, [R1+0x4] ;  /* 0x0000040001c57983 */ /* 0x000f280000300800 */
[----:B---3--:R0:W-:Y:S04]  /*30340*/  STS.U8 [R8+0x11880], R196 ;  /* 0x011880c408007388 */ /* 0x0081e80000000000 */
[----:B------:R-:W-:Y:S04]  /*30350*/  STS.U8 [R8+0x13880], R207 ;  /* 0x013880cf08007388 */ /* 0x000fe80000000000 */
[----:B------:R-:W-:Y:S04]  /*30360*/  STS.U8 [R8+0x11c80], R211 ;  /* 0x011c80d308007388 */ /* 0x000fe80000000000 */
[----:B------:R-:W-:Y:S04]  /*30370*/  STS.U8 [R8+0x13c80], R206 ;  /* 0x013c80ce08007388 */ /* 0x000fe80000000000 */
[----:B0-----:R-:W3:Y:S04]  /*30380*/  LDL.LU R196, [R1] ;  /* 0x0000000001c47983 */ /* 0x001ee80000300800 */
[----:B------:R0:W-:Y:S04]  /*30390*/  STS.U8 [R9+0x12900], R10 ;  /* 0x0129000a09007388 */ /* 0x0001e80000000000 */
[----:B0-----:R-:W2:Y:S04]  /*303a0*/  LDL.LU R10, [R1+0x1cd4] ;  /* 0x001cd400010a7983 */ /* 0x001ea80000300800 */
[----:B------:R-:W-:Y:S04]  /*303b0*/  STS.U8 [R9+0x10100], R210 ;  /* 0x010100d209007388 */ /* 0x000fe80000000000 */
        /* <DEDUP_REMOVED lines=14> */
[----:B--2---:R0:W-:Y:S04]  /*304a0*/  STS.U8 [R10+0x12980], R11 ;  /* 0x0129800b0a007388 */ /* 0x0041e80000000000 */
[----:B0-----:R-:W2:Y:S04]  /*304b0*/  LDL.LU R11, [R1+0x1cd0] ;  /* 0x001cd000010b7983 */ /* 0x001ea80000300800 */
[----:B------:R-:W-:Y:S04]  /*304c0*/  STS.U8 [R10+0x10180], R216 ;  /* 0x010180d80a007388 */ /* 0x000fe80000000000 */
[----:B------:R-:W-:Y:S04]  /*304d0*/  STS.U8 [R10+0x12180], R213 ;  /* 0x012180d50a007388 */ /* 0x000fe80000000000 */
[----:B------:R-:W-:Y:S04]  /*304e0*/  STS.U8 [R10+0x10580], R212 ;  /* 0x010580d40a007388 */ /* 0x000fe80000000000 */
[----:B----4-:R-:W-:Y:S04]  /*304f0*/  STS.U8 [R10+0x12580], R209 ;  /* 0x012580d10a007388 */ /* 0x010fe80000000000 */
[----:B------:R-:W-:Y:S04]  /*30500*/  STS.U8 [R10+0x10980], R208 ;  /* 0x010980d00a007388 */ /* 0x000fe80000000000 */
[----:B------:R-:W-:Y:S04]  /*30510*/  STS.U8 [R10+0x10d80], R205 ;  /* 0x010d80cd0a007388 */ /* 0x000fe80000000000 */
[----:B------:R-:W-:Y:S04]  /*30520*/  STS.U8 [R10+0x12d80], R204 ;  /* 0x012d80cc0a007388 */ /* 0x000fe80000000000 */
[----:B------:R-:W-:Y:S04]  /*30530*/  STS.U8 [R10+0x11180], R201 ;  /* 0x011180c90a007388 */ /* 0x000fe80000000000 */
[----:B------:R-:W-:Y:S04]  /*30540*/  STS.U8 [R10+0x13180], R200 ;  /* 0x013180c80a007388 */ /* 0x000fe80000000000 */
[----:B------:R-:W-:Y:S04]  /*30550*/  STS.U8 [R10+0x11580], R197 ;  /* 0x011580c50a007388 */ /* 0x000fe80000000000 */
[----:B---3--:R-:W-:Y:S04]  /*30560*/  STS.U8 [R10+0x13580], R196 ;  /* 0x013580c40a007388 */ /* 0x008fe80000000000 */
[----:B------:R-:W-:Y:S04]  /*30570*/  STS.U8 [R10+0x11980], R237 ;  /* 0x011980ed0a007388 */ /* 0x000fe80000000000 */
[----:B------:R-:W-:Y:S04]  /*30580*/  STS.U8 [R10+0x13980], R224 ;  /* 0x013980e00a007388 */ /* 0x000fe80000000000 */
[----:B------:R-:W-:Y:S04]  /*30590*/  STS.U8 [R10+0x11d80], R152 ;  /* 0x011d80980a007388 */ /* 0x000fe80000000000 */
[----:B------:R-:W-:Y:S04]  /*305a0*/  STS.U8 [R10+0x13d80], R23 ;  /* 0x013d80170a007388 */ /* 0x000fe80000000000 */
[----:B--2---:R0:W-:Y:S04]  /*305b0*/  STS.U8 [R11+0x10200], R3 ;  /* 0x010200030b007388 */ /* 0x0041e80000000000 */
[----:B------:R1:W-:Y:S04]  /*305c0*/  STS.U8 [R11+0x12200], R7 ;  /* 0x012200070b007388 */ /* 0x0003e80000000000 */
[----:B------:R2:W-:Y:S04]  /*305d0*/  STS.U8 [R11+0x10600], R16 ;  /* 0x010600100b007388 */ /* 0x0005e80000000000 */
[----:B------:R3:W-:Y:S04]  /*305e0*/  STS.U8 [R11+0x12600], R15 ;  /* 0x0126000f0b007388 */ /* 0x0007e80000000000 */
[----:B------:R4:W-:Y:S04]  /*305f0*/  STS.U8 [R11+0x10a00], R2 ;  /* 0x010a00020b007388 */ /* 0x0009e80000000000 */
[----:B------:R4:W-:Y:S04]  /*30600*/  STS.U8 [R11+0x12a00], R4 ;  /* 0x012a00040b007388 */ /* 0x0009e80000000000 */
[----:B0-----:R-:W4:Y:S04]  /*30610*/  LDL.LU R3, [R1+0x1ccc] ;  /* 0x001ccc0001037983 */ /* 0x001f280000300800 */
[----:B-1----:R-:W4:Y:S04]  /*30620*/  LDL.LU R7, [R1+0x1cc8] ;  /* 0x001cc80001077983 */ /* 0x002f280000300800 */
[----:B--2---:R-:W2:Y:S04]  /*30630*/  LDL.LU R16, [R1+0x1cc4] ;  /* 0x001cc40001107983 */ /* 0x004ea80000300800 */
[----:B---3--:R-:W3:Y:S04]  /*30640*/  LDL.LU R15, [R1+0x1cc0] ;  /* 0x001cc000010f7983 */ /* 0x008ee80000300800 */
[----:B----4-:R-:W4:Y:S04]  /*30650*/  LDL.LU R2, [R1+0x1cbc] ;  /* 0x001cbc0001027983 */ /* 0x010f280000300800 */
[----:B------:R-:W3:Y:S04]  /*30660*/  LDL.LU R4, [R1+0x1cb8] ;  /* 0x001cb80001047983 */ /* 0x000ee80000300800 */
[----:B------:R0:W-:Y:S04]  /*30670*/  STS.U8 [R11+0x10e00], R5 ;  /* 0x010e00050b007388 */ /* 0x0001e80000000000 */
[----:B------:R1:W-:Y:S04]  /*30680*/  STS.U8 [R11+0x12e00], R12 ;  /* 0x012e000c0b007388 */ /* 0x0003e80000000000 */
[----:B------:R1:W-:Y:S04]  /*30690*/  STS.U8 [R11+0x11200], R6 ;  /* 0x011200060b007388 */ /* 0x0003e80000000000 */
[----:B------:R1:W-:Y:S04]  /*306a0*/  STS.U8 [R11+0x13200], R13 ;  /* 0x0132000d0b007388 */ /* 0x0003e80000000000 */
[----:B------:R1:W-:Y:S04]  /*306b0*/  STS.U8 [R11+0x11600], R14 ;  /* 0x0116000e0b007388 */ /* 0x0003e80000000000 */
[----:B0-----:R-:W4:Y:S04]  /*306c0*/  LDL.LU R5, [R1+0x1cb4] ;  /* 0x001cb40001057983 */ /* 0x001f280000300800 */
[----:B-1----:R-:W2:Y:S04]  /*306d0*/  LDL.LU R12, [R1+0x1cb0] ;  /* 0x001cb000010c7983 */ /* 0x002ea80000300800 */
[----:B------:R-:W3:Y:S04]  /*306e0*/  LDL.LU R6, [R1+0x1cac] ;  /* 0x001cac0001067983 */ /* 0x000ee80000300800 */
[----:B------:R-:W4:Y:S04]  /*306f0*/  LDL.LU R13, [R1+0x1ca8] ;  /* 0x001ca800010d7983 */ /* 0x000f280000300800 */
[----:B------:R-:W3:Y:S04]  /*30700*/  LDL.LU R14, [R1+0x1ca4] ;  /* 0x001ca400010e7983 */ /* 0x000ee80000300800 */
[----:B------:R-:W-:Y:S04]  /*30710*/  STS.U8 [R11+0x13600], R242 ;  /* 0x013600f20b007388 */ /* 0x000fe80000000000 */
[----:B------:R-:W-:Y:S04]  /*30720*/  STS.U8 [R11+0x11a00], R223 ;  /* 0x011a00df0b007388 */ /* 0x000fe80000000000 */
[----:B------:R-:W-:Y:S04]  /*30730*/  STS.U8 [R11+0x13a00], R222 ;  /* 0x013a00de0b007388 */ /* 0x000fe80000000000 */
[----:B------:R-:W-:Y:S04]  /*30740*/  STS.U8 [R11+0x11e00], R22 ;  /* 0x011e00160b007388 */ /* 0x000fe80000000000 */
[----:B------:R-:W-:Y:S01]  /*30750*/  STS.U8 [R11+0x13e00], R21 ;  /* 0x013e00150b007388 */ /* 0x000fe20000000000 */
[----:B------:R-:W0:Y:S01]  /*30760*/  S2R R152, SR_CgaCtaId ;  /* 0x0000000000987919 */ /* 0x000e220000008800 */
[----:B------:R-:W-:Y:S01]  /*30770*/  MOV R23, 0x400 ;  /* 0x0000040000177802 */ /* 0x000fe20000000f00 */
[----:B------:R-:W-:-:S03]  /*30780*/  UMOV UR33, 0x40000040 ;  /* 0x4000004000217882 */ /* 0x000fc60000000000 */
[----:B0-----:R-:W-:-:S04]  /*30790*/  LEA R23, R152, R23, 0x18 ;  /* 0x0000001798177211 */ /* 0x001fc800078ec0ff */
[----:B------:R-:W-:-:S04]  /*307a0*/  SHF.R.U32.HI R23, RZ, 0x4, R23 ;  /* 0x00000004ff177819 */ /* 0x000fc80000011617 */
[----:B------:R-:W-:-:S04]  /*307b0*/  SGXT.U32 R23, R23, 0xe ;  /* 0x0000000e1717781a */ /* 0x000fc80000000000 */
[----:B------:R-:W-:Y:S01]  /*307c0*/  R2UR UR32, R23 ;  /* 0x00000000172072ca */ /* 0x000fe200000e0000 */
[----:B--2---:R-:W-:Y:S04]  /*307d0*/  STS.U8 [R12+0x10280], R252 ;  /* 0x010280fc0c007388 */ /* 0x004fe80000000000 */
        /* <DEDUP_REMOVED lines=31> */
[----:B---3--:R0:W-:Y:S04]  /*309d0*/  STS.U8 [R14+0x11f80], R7 ;  /* 0x011f80070e007388 */ /* 0x0081e80000000000 */
[----:B------:R1:W-:Y:S04]  /*309e0*/  STS.U8 [R14+0x13f80], R16 ;  /* 0x013f80100e007388 */ /* 0x0003e80000000000 */
        /* <DEDUP_REMOVED lines=13> */
[----:B------:R-:W-:Y:S01]  /*30ac0*/  STS.U8 [R14+0x13b80], R155 ;  /* 0x013b809b0e007388 */ /* 0x000fe20000000000 */
[----:B------:R2:W-:Y:S06]  /*30ad0*/  MEMBAR.ALL.CTA ;  /* 0x0000000000007992 */ /* 0x0005ec0000008000 */
[----:B--2---:R-:W2:Y:S01]  /*30ae0*/  FENCE.VIEW.ASYNC.S ;  /* 0x00000000000073c6 */ /* 0x004ea20000000000 */
[----:B------:R-:W-:Y:S01]  /*30af0*/  UIADD3.64 UR52, UR4, 0x1fe, URZ ;  /* 0x000001fe04347897 */ /* 0x000fe2000fffe03f */
[----:B------:R-:W-:Y:S01]  /*30b00*/  UMOV UR54, UR34 ;  /* 0x0000002200367c82 */ /* 0x000fe20008000000 */
[----:B------:R-:W-:Y:S01]  /*30b10*/  UMOV UR55, UR35 ;  /* 0x0000002300377c82 */ /* 0x000fe20008000000 */
[----:B------:R-:W-:Y:S01]  /*30b20*/  UIADD3.64 UR48, UR4, 0x200, URZ ;  /* 0x0000020004307897 */ /* 0x000fe2000fffe03f */
[----:B------:R-:W-:Y:S01]  /*30b30*/  UMOV UR50, UR6 ;  /* 0x0000000600327c82 */ /* 0x000fe20008000000 */
[----:B------:R-:W-:Y:S01]  /*30b40*/  UMOV UR51, UR7 ;  /* 0x0000000700337c82 */ /* 0x000fe20008000000 */
[----:B0-----:R-:W3:Y:S04]  /*30b50*/  LDL.LU R7, [R1+0x1ca0] ;  /* 0x001ca00001077983 */ /* 0x001ee80000300800 */
[----:B-1----:R-:W4:Y:S04]  /*30b60*/  LDL.LU R16, [R1+0x1c9c] ;  /* 0x001c9c0001107983 */ /* 0x002f280000300800 */
[----:B------:R-:W3:Y:S04]  /*30b70*/  LDL.LU R208, [R1+0x1b18] ;  /* 0x001b180001d07983 */ /* 0x000ee80000300800 */
[----:B------:R-:W3:Y:S04]  /*30b80*/  LDL.LU R205, [R1+0x1b14] ;  /* 0x001b140001cd7983 */ /* 0x000ee80000300800 */
[----:B------:R-:W3:Y:S04]  /*30b90*/  LDL.LU R204, [R1+0x1b10] ;  /* 0x001b100001cc7983 */ /* 0x000ee80000300800 */
[----:B------:R-:W3:Y:S04]  /*30ba0*/  LDL.LU R201, [R1+0x1b0c] ;  /* 0x001b0c0001c97983 */ /* 0x000ee80000300800 */
[----:B------:R-:W3:Y:S04]  /*30bb0*/  LDL.LU R200, [R1+0x1b08] ;  /* 0x001b080001c87983 */ /* 0x000ee80000300800 */
[----:B------:R-:W3:Y:S04]  /*30bc0*/  LDL.LU R197, [R1+0x1b04] ;  /* 0x001b040001c57983 */ /* 0x000ee80000300800 */
[----:B------:R-:W3:Y:S04]  /*30bd0*/  LDL R17, [R1+0x1c7c] ;  /* 0x001c7c0001117983 */ /* 0x000ee80000100800 */
[----:B------:R-:W3:Y:S01]  /*30be0*/  LDL.LU R196, [R1+0x18d4] ;  /* 0x0018d40001c47983 */ /* 0x000ee20000300800 */
[----:B--2---:R-:W-:Y:S06]  /*30bf0*/  BAR.SYNC.DEFER_BLOCKING 0x0 ;  /* 0x0000000000007b1d */ /* 0x004fec0000010000 */
[----:B------:R-:W-:-:S06]  /*30c00*/  WARPGROUP.ARRIVE ;  /* 0x00000000000079c5 */ /* 0x000fcc0000000000 */
[----:B------:R-:W-:Y:S04]  /*30c10*/  QGMMA.64x64x32.F32.E4M3.E4M3 R120, gdesc[UR32], R120 ;  /* 0x00e00000207879f3 */ /* 0x000fe80008700878 */
[----:B------:R-:W-:Y:S04]  /*30c20*/  QGMMA.64x64x32.F32.E4M3.E4M3 R120, gdesc[UR4], R120 ;  /* 0x00e00000047879f3 */ /* 0x000fe80008700878 */
[----:B------:R-:W-:Y:S04]  /*30c30*/  QGMMA.64x64x32.F32.E4M3.E4M3 R120, gdesc[UR8], R120 ;  /* 0x00e00000087879f3 */ /* 0x000fe80008700878 */
[----:B------:R-:W-:Y:S04]  /*30c40*/  QGMMA.64x64x32.F32.E4M3.E4M3 R120, gdesc[UR12], R120 ;  /* 0x00e000000c7879f3 */ /* 0x000fe80008700878 */
[----:B------:R-:W-:Y:S04]  /*30c50*/  QGMMA.64x64x32.F32.E4M3.E4M3 R120, gdesc[UR16], R120 ;  /* 0x00e00000107879f3 */ /* 0x000fe80008700878 */
[----:B------:R-:W-:Y:S04]  /*30c60*/  QGMMA.64x64x32.F32.E4M3.E4M3 R120, gdesc[UR20], R120 ;  /* 0x00e00000147879f3 */ /* 0x000fe80008700878 */
[----:B------:R-:W-:Y:S04]  /*30c70*/  QGMMA.64x64x32.F32.E4M3.E4M3 R120, gdesc[UR24], R120 ;  /* 0x00e00000187879f3 */ /* 0x000fe80008700878 */
[----:B------:R-:W-:Y:S04]  /*30c80*/  QGMMA.64x64x32.F32.E4M3.E4M3 R120, gdesc[UR28], R120 ;  /* 0x00e000001c7879f3 */ /* 0x000fe80008700878 */
[----:B------:R-:W-:Y:S01]  /*30c90*/  QGMMA.64x64x32.F32.E4M3.E4M3 R88, gdesc[UR52], R88 ;  /* 0x00e00000345879f3 */ /* 0x000fe20008700858 */
[----:B------:R-:W-:Y:S01]  /*30ca0*/  UIADD3.64 UR52, UR4, 0x202, URZ ;  /* 0x0000020204347897 */ /* 0x000fe2000fffe03f */
[----:B------:R-:W-:-:S02]  /*30cb0*/  UMOV UR54, UR10 ;  /* 0x0000000a00367c82 */ /* 0x000fc40008000000 */
[----:B------:R-:W-:Y:S01]  /*30cc0*/  QGMMA.64x64x32.F32.E4M3.E4M3 R88, gdesc[UR48], R88 ;  /* 0x00e00000305879f3 */ /* 0x000fe20008700858 */
[----:B------:R-:W-:Y:S01]  /*30cd0*/  UMOV UR55, UR11 ;  /* 0x0000000b00377c82 */ /* 0x000fe20008000000 */
[----:B------:R-:W-:-:S04]  /*30ce0*/  UIADD3.64 UR48, UR4, 0x204, URZ ;  /* 0x0000020404307897 */ /* 0x000fc8000fffe03f */
[----:B------:R-:W-:Y:S01]  /*30cf0*/  QGMMA.64x64x32.F32.E4M3.E4M3 R88, gdesc[UR52], R88 ;  /* 0x00e00000345879f3 */ /* 0x000fe20008700858 */
[----:B------:R-:W-:Y:S01]  /*30d00*/  UMOV UR50, UR14 ;  /* 0x0000000e00327c82 */ /* 0x000fe20008000000 */
[----:B------:R-:W-:Y:S01]  /*30d10*/  UMOV UR51, UR15 ;  /* 0x0000000f00337c82 */ /* 0x000fe20008000000 */
[----:B------:R-:W-:Y:S02]  /*30d20*/  UIADD3.64 UR52, UR4, 0x9fe, URZ ;  /* 0x000009fe04347897 */ /* 0x000fe4000fffe03f */
[----:B------:R-:W-:Y:S01]  /*30d30*/  QGMMA.64x64x32.F32.E4M3.E4M3 R88, gdesc[UR48], R88 ;  /* 0x00e00000305879f3 */ /* 0x000fe20008700858 */
[----:B------:R-:W-:Y:S01]  /*30d40*/  UMOV UR54, UR18 ;  /* 0x0000001200367c82 */ /* 0x000fe20008000000 */
        /* <DEDUP_REMOVED lines=11> */
[----:B------:R-:W-:Y:S01]  /*30e00*/  UIADD3.64 UR52, UR4, 0x3fe, URZ ;  /* 0x000003fe04347897 */ /* 0x000fe2000fffe03f */
[----:B------:R-:W-:Y:S01]  /*30e10*/  UMOV UR50, UR30 ;  /* 0x0000001e00327c82 */ /* 0x000fe20008000000 */
[----:B------:R-:W-:Y:S01]  /*30e20*/  UMOV UR51, UR31 ;  /* 0x0000001f00337c82 */ /* 0x000fe20008000000 */
[----:B------:R-:W-:Y:S01]  /*30e30*/  UMOV UR54, UR34 ;  /* 0x0000002200367c82 */ /* 0x000fe20008000000 */
[----:B------:R-:W-:Y:S01]  /*30e40*/  UMOV UR55, UR35 ;  /* 0x0000002300377c82 */ /* 0x000fe20008000000 */
[----:B------:R-:W-:Y:S04]  /*30e50*/  QGMMA.64x64x32.F32.E4M3.E4M3 R88, gdesc[UR48], R88 ;  /* 0x00e00000305879f3 */ /* 0x000fe80008700858 */
[----:B------:R-:W-:Y:S01]  /*30e60*/  QGMMA.64x64x32.F32.E4M3.E4M3 R56, gdesc[UR52], R56 ;  /* 0x00e00000343879f3 */ /* 0x000fe20008700838 */
[----:B------:R-:W-:Y:S01]  /*30e70*/  UIADD3.64 UR48, UR4, 0x400, URZ ;  /* 0x0000040004307897 */ /* 0x000fe2000fffe03f */
[----:B------:R-:W-:Y:S01]  /*30e80*/  UMOV UR50, UR6 ;  /* 0x0000000600327c82 */ /* 0x000fe20008000000 */
[----:B------:R-:W-:Y:S01]  /*30e90*/  UMOV UR51, UR7 ;  /* 0x0000000700337c82 */ /* 0x000fe20008000000 */
[----:B------:R-:W-:-:S06]  /*30ea0*/  UIADD3.64 UR52, UR4, 0x402, URZ ;  /* 0x0000040204347897 */ /* 0x000fcc000fffe03f */
[----:B------:R-:W-:Y:S01]  /*30eb0*/  QGMMA.64x64x32.F32.E4M3.E4M3 R56, gdesc[UR48], R56 ;  /* 0x00e00000303879f3 */ /* 0x000fe20008700838 */
[----:B------:R-:W-:Y:S01]  /*30ec0*/  UMOV UR54, UR10 ;  /* 0x0000000a00367c82 */ /* 0x000fe20008000000 */
[----:B------:R-:W-:Y:S01]  /*30ed0*/  UMOV UR55, UR11 ;  /* 0x0000000b00377c82 */ /* 0x000fe20008000000 */
[----:B------:R-:W-:Y:S01]  /*30ee0*/  UIADD3.64 UR48, UR4, 0x404, URZ ;  /* 0x0000040404307897 */ /* 0x000fe2000fffe03f */
[----:B------:R-:W-:Y:S01]  /*30ef0*/  QGMMA.64x64x32.F32.E4M3.E4M3 R56, gdesc[UR52], R56 ;  /* 0x00e00000343879f3 */ /* 0x000fe20008700838 */
[----:B------:R-:W-:Y:S01]  /*30f00*/  UMOV UR50, UR14 ;  /* 0x0000000e00327c82 */ /* 0x000fe20008000000 */
[----:B------:R-:W-:Y:S01]  /*30f10*/  UMOV UR51, UR15 ;  /* 0x0000000f00337c82 */ /* 0x000fe20008000000 */
[----:B------:R-:W-:-:S05]  /*30f20*/  UIADD3.64 UR52, UR4, 0xbfe, URZ ;  /* 0x00000bfe04347897 */ /* 0x000fca000fffe03f */
        /* <DEDUP_REMOVED lines=13> */
[----:B------:R-:W-:Y:S01]  /*31000*/  UIADD3.64 UR52, UR4, 0x5fe, URZ ;  /* 0x000005fe04347897 */ /* 0x000fe2000fffe03f */
[----:B------:R-:W-:Y:S01]  /*31010*/  UMOV UR50, UR30 ;  /* 0x0000001e00327c82 */ /* 0x000fe20008000000 */
[----:B------:R-:W-:Y:S01]  /*31020*/  UMOV UR51, UR31 ;  /* 0x0000001f00337c82 */ /* 0x000fe20008000000 */
[----:B------:R-:W-:Y:S01]  /*31030*/  UMOV UR54, UR34 ;  /* 0x0000002200367c82 */ /* 0x000fe20008000000 */
[----:B------:R-:W-:Y:S01]  /*31040*/  UMOV UR55, UR35 ;  /* 0x0000002300377c82 */ /* 0x000fe20008000000 */
[----:B----4-:R-:W-:-:S05]  /*31050*/  VIADD R16, R16, 0x1 ;  /* 0x0000000110107836 */ /* 0x010fca0000000000 */
[----:B------:R0:W-:Y:S01]  /*31060*/  STL [R1+0x6ec], R16 ;  /* 0x0006ec1001007387 */ /* 0x0001e20000100800 */
[----:B---3--:R-:W-:Y:S01]  /*31070*/  ISETP.NE.U32.AND P0, PT, R16, R17, PT ;  /* 0x000000111000720c */ /* 0x008fe20003f05070 */
[----:B------:R-:W-:Y:S01]  /*31080*/  UIADD3.64 UR56, UR4, 0x600, URZ ;  /* 0x0000060004387897 */ /* 0x000fe2000fffe03f */
[----:B------:R-:W-:Y:S01]  /*31090*/  UMOV UR58, UR6 ;  /* 0x00000006003a7c82 */ /* 0x000fe20008000000 */
[----:B------:R-:W-:Y:S01]  /*310a0*/  UMOV UR59, UR7 ;  /* 0x00000007003b7c82 */ /* 0x000fe20008000000 */
[----:B------:R-:W2:Y:S04]  /*310b0*/  LDL.LU R207, [R1+0x18b4] ;  /* 0x0018b40001cf7983 */ /* 0x000ea80000300800 */
[----:B------:R-:W3:Y:S01]  /*310c0*/  LDL.LU R211, [R1+0x18ac] ;  /* 0x0018ac0001d37983 */ /* 0x000ee20000300800 */
[----:B0-----:R-:W0:Y:S01]  /*310d0*/  LDC R16, c[0x0][0x238] ;  /* 0x00008e00ff107b82 */ /* 0x001e220000000800 */
[----:B------:R-:W-:Y:S04]  /*310e0*/  QGMMA.64x64x32.F32.E4M3.E4M3 R56, gdesc[UR48], R56 ;  /* 0x00e00000303879f3 */ /* 0x000fe80008700838 */
[----:B------:R-:W-:Y:S01]  /*310f0*/  QGMMA.64x64x32.F32.E4M3.E4M3 R24, gdesc[UR52], R24 ;  /* 0x00e00000341879f3 */ /* 0x000fe20008700818 */
[----:B0-----:R-:W-:-:S05]  /*31100*/  IMAD.SHL.U32 R16, R16, 0x100, RZ ;  /* 0x0000010010107824 */ /* 0x001fca00078e00ff */
[C---:B------:R-:W-:Y:S02]  /*31110*/  IADD3 R196, P4, R16.reuse, R196, RZ ;  /* 0x000000c410c47210 */ /* 0x040fe40007f9e0ff */
[C---:B------:R-:W-:Y:S02]  /*31120*/  IADD3 R5, P5, R16.reuse, R5, RZ ;  /* 0x0000000510057210 */ /* 0x040fe40007fbe0ff */
[----:B------:R-:W-:Y:S02]  /*31130*/  R2UR UR52, R201 ;  /* 0x00000000c93472ca */ /* 0x000fe400000e0000 */
[----:B------:R-:W-:Y:S01]  /*31140*/  IADD3 R4, P6, R16, R4, RZ ;  /* 0x0000000410047210 */ /* 0x000fe20007fde0ff */
[----:B------:R-:W-:Y:S01]  /*31150*/  QGMMA.64x64x32.F32.E4M3.E4M3 R24, gdesc[UR56], R24 ;  /* 0x00e00000381879f3 */ /* 0x000fe20008700818 */
[----:B------:R-:W-:Y:S02]  /*31160*/  R2UR UR57, R200 ;  /* 0x00000000c83972ca */ /* 0x000fe400000e0000 */
[----:B------:R-:W4:Y:S04]  /*31170*/  LDL.LU R200, [R1+0x18d0] ;  /* 0x0018d00001c87983 */ /* 0x000f280000300800 */
[----:B------:R-:W3:Y:S04]  /*31180*/  LDL.LU R206, [R1+0x18a4] ;  /* 0x0018a40001ce7983 */ /* 0x000ee80000300800 */
[----:B------:R-:W3:Y:S04]  /*31190*/  LDL.LU R210, [R1+0x18c8] ;  /* 0x0018c80001d27983 */ /* 0x000ee80000300800 */
[----:B------:R-:W3:Y:S04]  /*311a0*/  LDL.LU R199, [R1+0x189c] ;  /* 0x00189c0001c77983 */ /* 0x000ee80000300800 */
[----:B------:R-:W-:Y:S04]  /*311b0*/  STL [R1+0x18d4], R196 ;  /* 0x0018d4c401007387 */ /* 0x000fe80000100800 */
[----:B------:R-:W3:Y:S04]  /*311c0*/  LDL.LU R203, [R1+0x18c0] ;  /* 0x0018c00001cb7983 */ /* 0x000ee80000300800 */
[----:B------:R-:W3:Y:S04]  /*311d0*/  LDL.LU R198, [R1+0x1894] ;  /* 0x0018940001c67983 */ /* 0x000ee80000300800 */
[----:B------:R-:W3:Y:S04]  /*311e0*/  LDL.LU R202, [R1+0x18b8] ;  /* 0x0018b80001ca7983 */ /* 0x000ee80000300800 */
[----:B------:R-:W3:Y:S04]  /*311f0*/  LDL.LU R193, [R1+0x188c] ;  /* 0x00188c0001c17983 */ /* 0x000ee80000300800 */
[----:B------:R-:W3:Y:S04]  /*31200*/  LDL.LU R201, [R1+0x18b0] ;  /* 0x0018b00001c97983 */ /* 0x000ee80000300800 */
[----:B------:R0:W-:Y:S01]  /*31210*/  STL [R1+0x18cc], R5 ;  /* 0x0018cc0501007387 */ /* 0x0001e20000100800 */
[----:B------:R-:W-:-:S03]  /*31220*/  R2UR UR56, R197 ;  /* 0x00000000c53872ca */ /* 0x000fc600000e0000 */
[----:B0-----:R-:W3:Y:S04]  /*31230*/  LDL.LU R5, [R1+0x1c98] ;  /* 0x001c980001057983 */ /* 0x001ee80000300800 */
[----:B------:R-:W3:Y:S04]  /*31240*/  LDL.LU R195, [R1+0x1884] ;  /* 0x0018840001c37983 */ /* 0x000ee80000300800 */
[----:B------:R-:W3:Y:S04]  /*31250*/  LDL.LU R192, [R1+0x18a8] ;  /* 0x0018a80001c07983 */ /* 0x000ee80000300800 */
[----:B------:R-:W3:Y:S04]  /*31260*/  LDL.LU R194, [R1+0x187c] ;  /* 0x00187c0001c27983 */ /* 0x000ee80000300800 */
[----:B------:R-:W3:Y:S04]  /*31270*/  LDL.LU R188, [R1+0x18a0] ;  /* 0x0018a00001bc7983 */ /* 0x000ee80000300800 */
[----:B------:R-:W3:Y:S04]  /*31280*/  LDL.LU R197, [R1+0x1874] ;  /* 0x0018740001c57983 */ /* 0x000ee80000300800 */
[----:B------:R0:W-:Y:S04]  /*31290*/  STL [R1+0x18c4], R4 ;  /* 0x0018c40401007387 */ /* 0x0001e80000100800 */
[----:B0-----:R-:W2:Y:S01]  /*312a0*/  LDL.LU R4, [R1+0x1c94] ;  /* 0x001c940001047983 */ /* 0x001ea20000300800 */
[----:B------:R-:W-:-:S03]  /*312b0*/  IADD3 R2, P1, R16, R2, RZ ;  /* 0x0000000210027210 */ /* 0x000fc60007f3e0ff */
[----:B------:R-:W3:Y:S04]  /*312c0*/  LDL.LU R196, [R1+0x1898] ;  /* 0x0018980001c47983 */ /* 0x000ee80000300800 */
[----:B------:R0:W-:Y:S04]  /*312d0*/  STL [R1+0x18bc], R2 ;  /* 0x0018bc0201007387 */ /* 0x0001e80000100800 */
[----:B------:R-:W3:Y:S04]  /*312e0*/  LDL.LU R215, [R1+0x186c] ;  /* 0x00186c0001d77983 */ /* 0x000ee80000300800 */
[----:B------:R-:W3:Y:S04]  /*312f0*/  LDL.LU R216, [R1+0x1890] ;  /* 0x0018900001d87983 */ /* 0x000ee80000300800 */
[----:B------:R-:W3:Y:S04]  /*31300*/  LDL.LU R213, [R1+0x1864] ;  /* 0x0018640001d57983 */ /* 0x000ee80000300800 */
[----:B------:R-:W3:Y:S04]  /*31310*/  LDL.LU R212, [R1+0x1888] ;  /* 0x0018880001d47983 */ /* 0x000ee80000300800 */
[----:B------:R-:W3:Y:S01]  /*31320*/  LDL.LU R209, [R1+0x185c] ;  /* 0x00185c0001d17983 */ /* 0x000ee20000300800 */
[----:B------:R-:W-:-:S02]  /*31330*/  R2UR UR49, R208 ;  /* 0x00000000d03172ca */ /* 0x000fc400000e0000 */
[----:B------:R-:W-:Y:S01]  /*31340*/  R2UR UR48, R205 ;  /* 0x00000000cd3072ca */ /* 0x000fe200000e0000 */
[----:B------:R-:W3:Y:S04]  /*31350*/  LDL.LU R208, [R1+0x1880] ;  /* 0x0018800001d07983 */ /* 0x000ee80000300800 */
[----:B------:R-:W3:Y:S01]  /*31360*/  LDL.LU R205, [R1+0x1854] ;  /* 0x0018540001cd7983 */ /* 0x000ee20000300800 */
[----:B------:R-:W-:-:S03]  /*31370*/  R2UR UR53, R204 ;  /* 0x00000000cc3572ca */ /* 0x000fc600000e0000 */
[----:B------:R-:W3:Y:S01]  /*31380*/  LDL.LU R204, [R1+0x1878] ;  /* 0x0018780001cc7983 */ /* 0x000ee20000300800 */
[C---:B------:R-:W-:Y:S02]  /*31390*/  IADD3 R7, P2, R16.reuse, R7, RZ ;  /* 0x0000000710077210 */ /* 0x040fe40007f5e0ff */
[----:B0-----:R-:W-:Y:S02]  /*313a0*/  SHF.R.S32.HI R2, RZ, 0x1f, R16 ;  /* 0x0000001fff027819 */ /* 0x001fe40000011410 */
[----:B------:R-:W-:-:S03]  /*313b0*/  IADD3 R6, P3, R16, R6, RZ ;  /* 0x0000000610067210 */ /* 0x000fc60007f7e0ff */
[C---:B----4-:R-:W-:Y:S02]  /*313c0*/  IMAD.X R200, R2.reuse, 0x1, R200, P4 ;  /* 0x0000000102c87824 */ /* 0x050fe400020e06c8 */
[----:B--2---:R-:W-:Y:S01]  /*313d0*/  IMAD.X R4, R2, 0x1, R4, P2 ;  /* 0x0000000102047824 */ /* 0x004fe200010e0604 */
[----:B------:R-:W-:-:S05]  /*313e0*/  IADD3 R207, P2, R16, R207, RZ ;  /* 0x000000cf10cf7210 */ /* 0x000fca0007f5e0ff */
[----:B------:R-:W-:Y:S04]  /*313f0*/  STL [R1+0x18b4], R207 ;  /* 0x0018b4cf01007387 */ /* 0x000fe80000100800 */
[----:B------:R0:W-:Y:S04]  /*31400*/  STL [R1+0x18d0], R200 ;  /* 0x0018d0c801007387 */ /* 0x0001e80000100800 */
[----:B0-----:R-:W2:Y:S01]  /*31410*/  LDL.LU R200, [R1+0x184c] ;  /* 0x00184c0001c87983 */ /* 0x001ea20000300800 */
[----:B---3--:R-:W-:Y:S01]  /*31420*/  IMAD.X R5, R2, 0x1, R5, P3 ;  /* 0x0000000102057824 */ /* 0x008fe200018e0605 */
[----:B------:R-:W-:-:S02]  /*31430*/  IADD3 R211, P3, R16, R211, RZ ;  /* 0x000000d310d37210 */ /* 0x000fc40007f7e0ff */
[----:B------:R-:W-:Y:S01]  /*31440*/  IADD3 R206, P4, R16, R206, RZ ;  /* 0x000000ce10ce7210 */ /* 0x000fe20007f9e0ff */
[----:B------:R-:W-:Y:S01]  /*31450*/  IMAD.X R210, R2, 0x1, R210, P5 ;  /* 0x0000000102d27824 */ /* 0x000fe200028e06d2 */
[----:B------:R-:W-:Y:S01]  /*31460*/  IADD3 R199, P5, R16, R199, RZ ;  /* 0x000000c710c77210 */ /* 0x000fe20007fbe0ff */
[----:B------:R-:W-:Y:S01]  /*31470*/  IMAD.X R203, R2, 0x1, R203, P6 ;  /* 0x0000000102cb7824 */ /* 0x000fe200030e06cb */
[----:B------:R-:W-:Y:S01]  /*31480*/  STL [R1+0x18ac], R211 ;  /* 0x0018acd301007387 */ /* 0x000fe20000100800 */
[----:B------:R-:W-:-:S03]  /*31490*/  IADD3 R198, P6, R16, R198, RZ ;  /* 0x000000c610c67210 */ /* 0x000fc60007fde0ff */
[----:B------:R-:W-:Y:S01]  /*314a0*/  STL [R1+0x18a4], R206 ;  /* 0x0018a4ce01007387 */ /* 0x000fe20000100800 */
[----:B------:R-:W-:-:S03]  /*314b0*/  IMAD.X R201, R2, 0x1, R201, P2 ;  /* 0x0000000102c97824 */ /* 0x000fc600010e06c9 */
[----:B------:R-:W-:Y:S01]  /*314c0*/  STL [R1+0x18c8], R210 ;  /* 0x0018c8d201007387 */ /* 0x000fe20000100800 */
[----:B------:R-:W-:-:S03]  /*314d0*/  IMAD.X R202, R2, 0x1, R202, P1 ;  /* 0x0000000102ca7824 */ /* 0x000fc600008e06ca */
[----:B------:R-:W-:Y:S04]  /*314e0*/  STL [R1+0x189c], R199 ;  /* 0x00189cc701007387 */ /* 0x000fe80000100800 */
[----:B------:R-:W-:Y:S01]  /*314f0*/  STL [R1+0x18c0], R203 ;  /* 0x0018c0cb01007387 */ /* 0x000fe20000100800 */
[----:B------:R-:W-:-:S03]  /*31500*/  IADD3 R193, P1, R16, R193, RZ ;  /* 0x000000c110c17210 */ /* 0x000fc60007f3e0ff */
[----:B------:R-:W-:Y:S04]  /*31510*/  STL [R1+0x1894], R198 ;  /* 0x001894c601007387 */ /* 0x000fe80000100800 */
[----:B------:R0:W-:Y:S01]  /*31520*/  STL [R1+0x18b0], R201 ;  /* 0x0018b0c901007387 */ /* 0x0001e20000100800 */
[----:B------:R-:W-:-:S03]  /*31530*/  IADD3 R195, P2, R16, R195, RZ ;  /* 0x000000c310c37210 */ /* 0x000fc60007f5e0ff */
[----:B------:R-:W-:Y:S01]  /*31540*/  STL [R1+0x18b8], R202 ;  /* 0x0018b8ca01007387 */ /* 0x000fe20000100800 */
[C---:B------:R-:W-:Y:S02]  /*31550*/  IMAD.X R192, R2.reuse, 0x1, R192, P3 ;  /* 0x0000000102c07824 */ /* 0x040fe400018e06c0 */
[----:B------:R-:W-:Y:S01]  /*31560*/  IMAD.X R188, R2, 0x1, R188, P4 ;  /* 0x0000000102bc7824 */ /* 0x000fe200020e06bc */
[C---:B------:R-:W-:Y:S02]  /*31570*/  IADD3 R197, P4, R16.reuse, R197, RZ ;  /* 0x000000c510c57210 */ /* 0x040fe40007f9e0ff */
[----:B------:R-:W-:Y:S01]  /*31580*/  IADD3 R194, P3, R16, R194, RZ ;  /* 0x000000c210c27210 */ /* 0x000fe20007f7e0ff */
[----:B0-----:R-:W3:Y:S04]  /*31590*/  LDL.LU R201, [R1+0x1870] ;  /* 0x0018700001c97983 */ /* 0x001ee80000300800 */
[----:B------:R-:W-:Y:S04]  /*315a0*/  STL [R1+0x188c], R193 ;  /* 0x00188cc101007387 */ /* 0x000fe80000100800 */
[----:B------:R-:W-:Y:S04]  /*315b0*/  STL [R1+0x1884], R195 ;  /* 0x001884c301007387 */ /* 0x000fe80000100800 */
[----:B------:R-:W-:Y:S04]  /*315c0*/  STL [R1+0x18a8], R192 ;  /* 0x0018a8c001007387 */ /* 0x000fe80000100800 */
[----:B------:R0:W-:Y:S04]  /*315d0*/  STL [R1+0x1874], R197 ;  /* 0x001874c501007387 */ /* 0x0001e80000100800 */
[----:B------:R-:W-:Y:S01]  /*315e0*/  STL [R1+0x187c], R194 ;  /* 0x00187cc201007387 */ /* 0x000fe20000100800 */
[----:B------:R-:W-:Y:S01]  /*315f0*/  IMAD.X R196, R2, 0x1, R196, P5 ;  /* 0x0000000102c47824 */ /* 0x000fe200028e06c4 */
[----:B------:R-:W-:Y:S01]  /*31600*/  IADD3 R215, P5, R16, R215, RZ ;  /* 0x000000d710d77210 */ /* 0x000fe20007fbe0ff */
[----:B------:R-:W-:Y:S01]  /*31610*/  IMAD.X R216, R2, 0x1, R216, P6 ;  /* 0x0000000102d87824 */ /* 0x000fe200030e06d8 */
[----:B------:R-:W-:Y:S01]  /*31620*/  IADD3 R213, P6, R16, R213, RZ ;  /* 0x000000d510d57210 */ /* 0x000fe20007fde0ff */
[----:B------:R-:W-:Y:S01]  /*31630*/  IMAD.X R212, R2, 0x1, R212, P1 ;  /* 0x0000000102d47824 */ /* 0x000fe200008e06d4 */
[----:B0-----:R-:W4:Y:S04]  /*31640*/  LDL.LU R197, [R1+0x1844] ;  /* 0x0018440001c57983 */ /* 0x001f280000300800 */
[----:B------:R-:W-:Y:S04]  /*31650*/  STL [R1+0x18a0], R188 ;  /* 0x0018a0bc01007387 */ /* 0x000fe80000100800 */
[----:B------:R0:W-:Y:S01]  /*31660*/  STL [R1+0x1898], R196 ;  /* 0x001898c401007387 */ /* 0x0001e20000100800 */
[----:B------:R-:W-:Y:S01]  /*31670*/  IADD3 R209, P1, R16, R209, RZ ;  /* 0x000000d110d17210 */ /* 0x000fe20007f3e0ff */
[----:B------:R-:W-:Y:S01]  /*31680*/  IMAD.X R208, R2, 0x1, R208, P2 ;  /* 0x0000000102d07824 */ /* 0x000fe200010e06d0 */
[----:B------:R-:W-:Y:S01]  /*31690*/  IADD3 R205, P2, R16, R205, RZ ;  /* 0x000000cd10cd7210 */ /* 0x000fe20007f5e0ff */
[----:B------:R-:W-:Y:S01]  /*316a0*/  IMAD.X R204, R2, 0x1, R204, P3 ;  /* 0x0000000102cc7824 */ /* 0x000fe200018e06cc */
[----:B0-----:R-:W4:Y:S04]  /*316b0*/  LDL.LU R196, [R1+0x1868] ;  /* 0x0018680001c47983 */ /* 0x001f280000300800 */
[----:B------:R-:W-:Y:S04]  /*316c0*/  STL [R1+0x186c], R215 ;  /* 0x00186cd701007387 */ /* 0x000fe80000100800 */
[----:B------:R-:W-:Y:S04]  /*316d0*/  STL [R1+0x1890], R216 ;  /* 0x001890d801007387 */ /* 0x000fe80000100800 */
[----:B------:R-:W-:Y:S04]  /*316e0*/  STL [R1+0x1864], R213 ;  /* 0x001864d501007387 */ /* 0x000fe80000100800 */
[----:B------:R-:W-:Y:S04]  /*316f0*/  STL [R1+0x1888], R212 ;  /* 0x001888d401007387 */ /* 0x000fe80000100800 */
[----:B------:R-:W-:Y:S04]  /*31700*/  STL [R1+0x185c], R209 ;  /* 0x00185cd101007387 */ /* 0x000fe80000100800 */
[----:B------:R-:W4:Y:S04]  /*31710*/  LDL.LU R214, [R1+0x183c] ;  /* 0x00183c0001d67983 */ /* 0x000f280000300800 */
[----:B------:R-:W-:Y:S04]  /*31720*/  STL [R1+0x1880], R208 ;  /* 0x001880d001007387 */ /* 0x000fe80000100800 */
[----:B------:R-:W4:Y:S04]  /*31730*/  LDL.LU R176, [R1+0x1860] ;  /* 0x0018600001b07983 */ /* 0x000f280000300800 */
[----:B------:R-:W-:Y:S04]  /*31740*/  STL [R1+0x1854], R205 ;  /* 0x001854cd01007387 */ /* 0x000fe80000100800 */
[----:B------:R-:W4:Y:S04]  /*31750*/  LDL.LU R207, [R1+0x1834] ;  /* 0x0018340001cf7983 */ /* 0x000f280000300800 */
[----:B------:R0:W-:Y:S04]  /*31760*/  STL [R1+0x1878], R204 ;  /* 0x001878cc01007387 */ /* 0x0001e80000100800 */
[----:B------:R-:W4:Y:S04]  /*31770*/  LDL.LU R211, [R1+0x1858] ;  /* 0x0018580001d37983 */ /* 0x000f280000300800 */
[----:B0-----:R-:W4:Y:S04]  /*31780*/  LDL.LU R204, [R1+0x182c] ;  /* 0x00182c0001cc7983 */ /* 0x001f280000300800 */
[----:B------:R-:W4:Y:S04]  /*31790*/  LDL.LU R206, [R1+0x1850] ;  /* 0x0018500001ce7983 */ /* 0x000f280000300800 */
[----:B------:R-:W4:Y:S04]  /*317a0*/  LDL.LU R210, [R1+0x1824] ;  /* 0x0018240001d27983 */ /* 0x000f280000300800 */
[----:B------:R-:W4:Y:S01]  /*317b0*/  LDL.LU R199, [R1+0x1848] ;  /* 0x0018480001c77983 */ /* 0x000f220000300800 */
[----:B--2---:R-:W-:-:S05]  /*317c0*/  IADD3 R200, P3, R16, R200, RZ ;  /* 0x000000c810c87210 */ /* 0x004fca0007f7e0ff */
[----:B------:R0:W-:Y:S04]  /*317d0*/  STL [R1+0x184c], R200 ;  /* 0x00184cc801007387 */ /* 0x0001e80000100800 */
[----:B------:R-:W2:Y:S04]  /*317e0*/  LDL.LU R203, [R1+0x181c] ;  /* 0x00181c0001cb7983 */ /* 0x000ea80000300800 */
[----:B------:R-:W2:Y:S04]  /*317f0*/  LDL.LU R198, [R1+0x1840] ;  /* 0x0018400001c67983 */ /* 0x000ea80000300800 */
[----:B------:R-:W2:Y:S04]  /*31800*/  LDL.LU R202, [R1+0x1814] ;  /* 0x0018140001ca7983 */ /* 0x000ea80000300800 */
[----:B------:R-:W2:Y:S04]  /*31810*/  LDL.LU R193, [R1+0x1838] ;  /* 0x0018380001c17983 */ /* 0x000ea80000300800 */
[----:B0-----:R-:W2:Y:S04]  /*31820*/  LDL.LU R200, [R1+0x180c] ;  /* 0x00180c0001c87983 */ /* 0x001ea80000300800 */
[----:B------:R-:W2:Y:S04]  /*31830*/  LDL.LU R195, [R1+0x1830] ;  /* 0x0018300001c37983 */ /* 0x000ea80000300800 */
[----:B------:R-:W2:Y:S04]  /*31840*/  LDL.LU R192, [R1+0x1804] ;  /* 0x0018040001c07983 */ /* 0x000ea80000300800 */
[----:B------:R-:W2:Y:S01]  /*31850*/  LDL.LU R194, [R1+0x1828] ;  /* 0x0018280001c27983 */ /* 0x000ea20000300800 */
[----:B---3--:R-:W-:-:S05]  /*31860*/  IMAD.X R201, R2, 0x1, R201, P4 ;  /* 0x0000000102c97824 */ /* 0x008fca00020e06c9 */
[----:B------:R0:W-:Y:S04]  /*31870*/  STL [R1+0x1870], R201 ;  /* 0x001870c901007387 */ /* 0x0001e80000100800 */
[----:B------:R-:W3:Y:S01]  /*31880*/  LDL.LU R188, [R1+0x17fc] ;  /* 0x0017fc0001bc7983 */ /* 0x000ee20000300800 */
[----:B----4-:R-:W-:-:S03]  /*31890*/  IADD3 R197, P4, R16, R197, RZ ;  /* 0x000000c510c57210 */ /* 0x010fc60007f9e0ff */
[----:B0-----:R-:W4:Y:S04]  /*318a0*/  LDL.LU R201, [R1+0x1820] ;  /* 0x0018200001c97983 */ /* 0x001f280000300800 */
[----:B------:R0:W-:Y:S01]  /*318b0*/  STL [R1+0x1844], R197 ;  /* 0x001844c501007387 */ /* 0x0001e20000100800 */
[----:B------:R-:W-:-:S03]  /*318c0*/  IMAD.X R196, R2, 0x1, R196, P5 ;  /* 0x0000000102c47824 */ /* 0x000fc600028e06c4 */
[----:B0-----:R-:W4:Y:S04]  /*318d0*/  LDL.LU R197, [R1+0x17f4] ;  /* 0x0017f40001c57983 */ /* 0x001f280000300800 */
[----:B------:R-:W4:Y:S04]  /*318e0*/  LDL.LU R215, [R1+0x1818] ;  /* 0x0018180001d77983 */ /* 0x000f280000300800 */
[----:B------:R-:W4:Y:S04]  /*318f0*/  LDL.LU R216, [R1+0x17ec] ;  /* 0x0017ec0001d87983 */ /* 0x000f280000300800 */
[----:B------:R-:W4:Y:S04]  /*31900*/  LDL.LU R213, [R1+0x1810] ;  /* 0x0018100001d57983 */ /* 0x000f280000300800 */
[----:B------:R0:W-:Y:S04]  /*31910*/  STL [R1+0x1868], R196 ;  /* 0x001868c401007387 */ /* 0x0001e80000100800 */
[----:B------:R-:W4:Y:S04]  /*31920*/  LDL.LU R212, [R1+0x17e4] ;  /* 0x0017e40001d47983 */ /* 0x000f280000300800 */
[----:B------:R-:W4:Y:S04]  /*31930*/  LDL.LU R209, [R1+0x1808] ;  /* 0x0018080001d17983 */ /* 0x000f280000300800 */
[----:B------:R-:W4:Y:S04]  /*31940*/  LDL.LU R208, [R1+0x17dc] ;  /* 0x0017dc0001d07983 */ /* 0x000f280000300800 */
[----:B------:R-:W4:Y:S01]  /*31950*/  LDL.LU R205, [R1+0x1800] ;  /* 0x0018000001cd7983 */ /* 0x000f220000300800 */
[----:B------:R-:W-:Y:S01]  /*31960*/  IADD3 R214, P5, R16, R214, RZ ;  /* 0x000000d610d67210 */ /* 0x000fe20007fbe0ff */
[----:B------:R-:W-:-:S02]  /*31970*/  IMAD.X R176, R2, 0x1, R176, P6 ;  /* 0x0000000102b07824 */ /* 0x000fc400030e06b0 */
[----:B------:R-:W-:Y:S01]  /*31980*/  IMAD.X R211, R2, 0x1, R211, P1 ;  /* 0x0000000102d37824 */ /* 0x000fe200008e06d3 */
[C---:B------:R-:W-:Y:S01]  /*31990*/  IADD3 R207, P6, R16.reuse, R207, RZ ;  /* 0x000000cf10cf7210 */ /* 0x040fe20007fde0ff */
[----:B0-----:R-:W4:Y:S04]  /*319a0*/  LDL.LU R196, [R1+0x17d4] ;  /* 0x0017d40001c47983 */ /* 0x001f280000300800 */
[----:B------:R-:W-:Y:S01]  /*319b0*/  STL [R1+0x183c], R214 ;  /* 0x00183cd601007387 */ /* 0x000fe20000100800 */
[----:B------:R-:W-:-:S03]  /*319c0*/  IADD3 R204, P1, R16, R204, RZ ;  /* 0x000000cc10cc7210 */ /* 0x000fc60007f3e0ff */
[----:B------:R-:W-:Y:S04]  /*319d0*/  STL [R1+0x1860], R176 ;  /* 0x001860b001007387 */ /* 0x000fe80000100800 */
[----:B------:R0:W-:Y:S04]  /*319e0*/  STL [R1+0x182c], R204 ;  /* 0x00182ccc01007387 */ /* 0x0001e80000100800 */
[----:B------:R-:W-:Y:S04]  /*319f0*/  STL [R1+0x1834], R207 ;  /* 0x001834cf01007387 */ /* 0x000fe80000100800 */
[----:B0-----:R-:W4:Y:S01]  /*31a00*/  LDL.LU R204, [R1+0x17f8] ;  /* 0x0017f80001cc7983 */ /* 0x001f220000300800 */
[----:B------:R-:W-:Y:S01]  /*31a10*/  IMAD.X R206, R2, 0x1, R206, P2 ;  /* 0x0000000102ce7824 */ /* 0x000fe200010e06ce */
[----:B------:R-:W-:Y:S01]  /*31a20*/  IADD3 R210, P2, R16, R210, RZ ;  /* 0x000000d210d27210 */ /* 0x000fe20007f5e0ff */
[----:B------:R-:W-:Y:S01]  /*31a30*/  IMAD.X R199, R2, 0x1, R199, P3 ;  /* 0x0000000102c77824 */ /* 0x000fe200018e06c7 */
[----:B------:R-:W-:Y:S04]  /*31a40*/  STL [R1+0x1858], R211 ;  /* 0x001858d301007387 */ /* 0x000fe80000100800 */
[----:B------:R-:W-:Y:S04]  /*31a50*/  STL [R1+0x1850], R206 ;  /* 0x001850ce01007387 */ /* 0x000fe80000100800 */
[----:B------:R-:W-:Y:S04]  /*31a60*/  STL [R1+0x1824], R210 ;  /* 0x001824d201007387 */ /* 0x000fe80000100800 */
[----:B------:R-:W-:Y:S01]  /*31a70*/  STL [R1+0x1848], R199 ;  /* 0x001848c701007387 */ /* 0x000fe20000100800 */
[----:B--2---:R-:W-:Y:S01]  /*31a80*/  IADD3 R203, P3, R16, R203, RZ ;  /* 0x000000cb10cb7210 */ /* 0x004fe20007f7e0ff */
[----:B------:R-:W-:-:S02]  /*31a90*/  IMAD.X R198, R2, 0x1, R198, P4 ;  /* 0x0000000102c67824 */ /* 0x000fc400020e06c6 */
[----:B------:R-:W-:Y:S01]  /*31aa0*/  IMAD.X R193, R2, 0x1, R193, P5 ;  /* 0x0000000102c17824 */ /* 0x000fe200028e06c1 */
[C---:B------:R-:W-:Y:S01]  /*31ab0*/  IADD3 R202, P4, R16.reuse, R202, RZ ;  /* 0x000000ca10ca7210 */ /* 0x040fe20007f9e0ff */
[----:B------:R-:W-:Y:S01]  /*31ac0*/  STL [R1+0x181c], R203 ;  /* 0x00181ccb01007387 */ /* 0x000fe20000100800 */
[----:B------:R-:W-:-:S03]  /*31ad0*/  IADD3 R200, P5, R16, R200, RZ ;  /* 0x000000c810c87210 */ /* 0x000fc60007fbe0ff */
[----:B------:R-:W-:Y:S04]  /*31ae0*/  STL [R1+0x1840], R198 ;  /* 0x001840c601007387 */ /* 0x000fe80000100800 */
[----:B------:R0:W-:Y:S04]  /*31af0*/  STL [R1+0x180c], R200 ;  /* 0x00180cc801007387 */ /* 0x0001e80000100800 */
[----:B------:R-:W-:Y:S04]  /*31b00*/  STL [R1+0x1814], R202 ;  /* 0x001814ca01007387 */ /* 0x000fe80000100800 */
[----:B0-----:R-:W2:Y:S01]  /*31b10*/  LDL.LU R200, [R1+0x17cc] ;  /* 0x0017cc0001c87983 */ /* 0x001ea20000300800 */
[----:B------:R-:W-:Y:S01]  /*31b20*/  IMAD.X R195, R2, 0x1, R195, P6 ;  /* 0x0000000102c37824 */ /* 0x000fe200030e06c3 */
[----:B------:R-:W-:Y:S01]  /*31b30*/  IADD3 R192, P6, R16, R192, RZ ;  /* 0x000000c010c07210 */ /* 0x000fe20007fde0ff */
[----:B------:R-:W-:Y:S01]  /*31b40*/  IMAD.X R194, R2, 0x1, R194, P1 ;  /* 0x0000000102c27824 */ /* 0x000fe200008e06c2 */
[----:B------:R-:W-:Y:S04]  /*31b50*/  STL [R1+0x1838], R193 ;  /* 0x001838c101007387 */ /* 0x000fe80000100800 */
[----:B------:R-:W-:Y:S04]  /*31b60*/  STL [R1+0x1830], R195 ;  /* 0x001830c301007387 */ /* 0x000fe80000100800 */
[----:B------:R-:W-:Y:S01]  /*31b70*/  STL [R1+0x1804], R192 ;  /* 0x001804c001007387 */ /* 0x000fe20000100800 */
[----:B---3--:R-:W-:Y:S01]  /*31b80*/  IADD3 R188, P1, R16, R188, RZ ;  /* 0x000000bc10bc7210 */ /* 0x008fe20007f3e0ff */
[----:B----4-:R-:W-:-:S05]  /*31b90*/  IMAD.X R201, R2, 0x1, R201, P2 ;  /* 0x0000000102c97824 */ /* 0x010fca00010e06c9 */
[----:B------:R0:W-:Y:S04]  /*31ba0*/  STL [R1+0x1820], R201 ;  /* 0x001820c901007387 */ /* 0x0001e80000100800 */
[----:B------:R-:W-:Y:S01]  /*31bb0*/  STL [R1+0x1828], R194 ;  /* 0x001828c201007387 */ /* 0x000fe20000100800 */
[----:B------:R-:W-:-:S03]  /*31bc0*/  IADD3 R197, P2, R16, R197, RZ ;  /* 0x000000c510c57210 */ /* 0x000fc60007f5e0ff */
[----:B0-----:R-:W3:Y:S01]  /*31bd0*/  LDL.LU R201, [R1+0x17f0] ;  /* 0x0017f00001c97983 */ /* 0x001ee20000300800 */
[----:B------:R-:W-:Y:S01]  /*31be0*/  IMAD.X R215, R2, 0x1, R215, P3 ;  /* 0x0000000102d77824 */ /* 0x000fe200018e06d7 */
[----:B------:R-:W-:Y:S02]  /*31bf0*/  IADD3 R216, P3, R16, R216, RZ ;  /* 0x000000d810d87210 */ /* 0x000fe40007f7e0ff */
[----:B------:R-:W-:Y:S01]  /*31c00*/  STL [R1+0x17fc], R188 ;  /* 0x0017fcbc01007387 */ /* 0x000fe20000100800 */
[----:B------:R-:W-:-:S03]  /*31c10*/  IMAD.X R213, R2, 0x1, R213, P4 ;  /* 0x0000000102d57824 */ /* 0x000fc600020e06d5 */
        /* <DEDUP_REMOVED lines=10> */
[----:B------:R-:W-:Y:S01]  /*31cc0*/  STL [R1+0x1808], R209 ;  /* 0x001808d101007387 */ /* 0x000fe20000100800 */
[----:B------:R-:W-:-:S03]  /*31cd0*/  IADD3 R196, P6, R16, R196, RZ ;  /* 0x000000c410c47210 */ /* 0x000fc60007fde0ff */
[----:B------:R-:W4:Y:S04]  /*31ce0*/  LDL.LU R214, [R1+0x17e8] ;  /* 0x0017e80001d67983 */ /* 0x000f280000300800 */
[----:B------:R-:W-:Y:S04]  /*31cf0*/  STL [R1+0x17dc], R208 ;  /* 0x0017dcd001007387 */ /* 0x000fe80000100800 */
[----:B------:R-:W4:Y:S04]  /*31d00*/  LDL.LU R176, [R1+0x17bc] ;  /* 0x0017bc0001b07983 */ /* 0x000f280000300800 */
[----:B------:R-:W-:Y:S04]  /*31d10*/  STL [R1+0x1800], R205 ;  /* 0x001800cd01007387 */ /* 0x000fe80000100800 */
[----:B------:R-:W4:Y:S04]  /*31d20*/  LDL.LU R207, [R1+0x17e0] ;  /* 0x0017e00001cf7983 */ /* 0x000f280000300800 */
[----:B------:R0:W-:Y:S04]  /*31d30*/  STL [R1+0x17d4], R196 ;  /* 0x0017d4c401007387 */ /* 0x0001e80000100800 */
[----:B------:R-:W4:Y:S01]  /*31d40*/  LDL.LU R211, [R1+0x17b4] ;  /* 0x0017b40001d37983 */ /* 0x000f220000300800 */
        /* <DEDUP_REMOVED lines=17> */
[----:B0-----:R-:W2:Y:S01]  /*31e60*/  LDL.LU R200, [R1+0x177c] ;  /* 0x00177c0001c87983 */ /* 0x001ea20000300800 */
[----:B---3--:R-:W-:-:S05]  /*31e70*/  IMAD.X R201, R2, 0x1, R201, P2 ;  /* 0x0000000102c97824 */ /* 0x008fca00010e06c9 */
[----:B------:R0:W-:Y:S01]  /*31e80*/  STL [R1+0x17f0], R201 ;  /* 0x0017f0c901007387 */ /* 0x0001e20000100800 */
[----:B----4-:R-:W-:-:S03]  /*31e90*/  IADD3 R197, P2, R16, R197, RZ ;  /* 0x000000c510c57210 */ /* 0x010fc60007f5e0ff */
[----:B0-----:R-:W3:Y:S04]  /*31ea0*/  LDL.LU R201, [R1+0x17a0] ;  /* 0x0017a00001c97983 */ /* 0x001ee80000300800 */
        /* <DEDUP_REMOVED lines=8> */
[----:B------:R-:W-:Y:S01]  /*31f30*/  IMAD.X R214, R2, 0x1, R214, P3 ;  /* 0x0000000102d67824 */ /* 0x000fe200018e06d6 */
[----:B------:R-:W-:Y:S01]  /*31f40*/  IADD3 R176, P3, R16, R176, RZ ;  /* 0x000000b010b07210 */ /* 0x000fe20007f7e0ff */
[----:B------:R-:W-:Y:S01]  /*31f50*/  IMAD.X R207, R2, 0x1, R207, P4 ;  /* 0x0000000102cf7824 */ /* 0x000fe200020e06cf */
[----:B0-----:R-:W4:Y:S04]  /*31f60*/  LDL.LU R197, [R1+0x1780] ;  /* 0x0017800001c57983 */ /* 0x001f280000300800 */
[----:B------:R-:W-:Y:S01]  /*31f70*/  STL [R1+0x17e8], R214 ;  /* 0x0017e8d601007387 */ /* 0x000fe20000100800 */
[----:B------:R-:W-:-:S03]  /*31f80*/  IADD3 R211, P4, R16, R211, RZ ;  /* 0x000000d310d37210 */ /* 0x000fc60007f9e0ff */
[----:B------:R-:W-:Y:S01]  /*31f90*/  STL [R1+0x17bc], R176 ;  /* 0x0017bcb001007387 */ /* 0x000fe20000100800 */
[----:B------:R-:W-:Y:S01]  /*31fa0*/  IMAD.X R196, R2, 0x1, R196, P5 ;  /* 0x0000000102c47824 */ /* 0x000fe200028e06c4 */
[----:B------:R-:W-:Y:S01]  /*31fb0*/  IADD3 R206, P5, R16, R206, RZ ;  /* 0x000000ce10ce7210 */ /* 0x000fe20007fbe0ff */
[----:B------:R-:W-:Y:S01]  /*31fc0*/  IMAD.X R210, R2, 0x1, R210, P6 ;  /* 0x0000000102d27824 */ /* 0x000fe200030e06d2 */
[----:B------:R-:W-:Y:S02]  /*31fd0*/  IADD3 R199, P6, R16, R199, RZ ;  /* 0x000000c710c77210 */ /* 0x000fe40007fde0ff */
[----:B------:R0:W-:Y:S04]  /*31fe0*/  STL [R1+0x17d8], R196 ;  /* 0x0017d8c401007387 */ /* 0x0001e80000100800 */
[----:B------:R-:W-:Y:S01]  /*31ff0*/  STL [R1+0x17e0], R207 ;  /* 0x0017e0cf01007387 */ /* 0x000fe20000100800 */
[----:B------:R-:W-:Y:S01]  /*32000*/  IMAD.X R203, R2, 0x1, R203, P1 ;  /* 0x0000000102cb7824 */ /* 0x000fe200008e06cb */
[----:B------:R-:W-:Y:S01]  /*32010*/  IADD3 R198, P1, R16, R198, RZ ;  /* 0x000000c610c67210 */ /* 0x000fe20007f3e0ff */
[C---:B------:R-:W-:Y:S01]  /*32020*/  IMAD.X R202, R2.reuse, 0x1, R202, P2 ;  /* 0x0000000102ca7824 */ /* 0x040fe200010e06ca */
[----:B0-----:R-:W4:Y:S04]  /*32030*/  LDL.LU R196, [R1+0x1754] ;  /* 0x0017540001c47983 */ /* 0x001f280000300800 */
[----:B------:R-:W-:Y:S04]  /*32040*/  STL [R1+0x17b4], R211 ;  /* 0x0017b4d301007387 */ /* 0x000fe80000100800 */
[----:B------:R-:W-:Y:S01]  /*32050*/  STL [R1+0x17ac], R206 ;  /* 0x0017acce01007387 */ /* 0x000fe20000100800 */
[----:B------:R-:W-:-:S03]  /*32060*/  IMAD.X R204, R2, 0x1, R204, P3 ;  /* 0x0000000102cc7824 */ /* 0x000fc600018e06cc */
[----:B------:R-:W-:Y:S04]  /*32070*/  STL [R1+0x17d0], R210 ;  /* 0x0017d0d201007387 */ /* 0x000fe80000100800 */
[----:B------:R-:W-:Y:S04]  /*32080*/  STL [R1+0x17a4], R199 ;  /* 0x0017a4c701007387 */ /* 0x000fe80000100800 */
[----:B------:R-:W-:Y:S04]  /*32090*/  STL [R1+0x17c8], R203 ;  /* 0x0017c8cb01007387 */ /* 0x000fe80000100800 */
[----:B------:R-:W-:Y:S04]  /*320a0*/  STL [R1+0x179c], R198 ;  /* 0x00179cc601007387 */ /* 0x000fe80000100800 */
[----:B------:R0:W-:Y:S04]  /*320b0*/  STL [R1+0x17b8], R204 ;  /* 0x0017b8cc01007387 */ /* 0x0001e80000100800 */
[----:B------:R-:W-:Y:S04]  /*320c0*/  STL [R1+0x17c0], R202 ;  /* 0x0017c0ca01007387 */ /* 0x000fe80000100800 */
[----:B0-----:R-:W4:Y:S01]  /*320d0*/  LDL.LU R204, [R1+0x1778] ;  /* 0x0017780001cc7983 */ /* 0x001f220000300800 */
[----:B------:R-:W-:-:S02]  /*320e0*/  IADD3 R193, P2, R16, R193, RZ ;  /* 0x000000c110c17210 */ /* 0x000fc40007f5e0ff */
[----:B------:R-:W-:Y:S01]  /*320f0*/  IADD3 R195, P3, R16, R195, RZ ;  /* 0x000000c310c37210 */ /* 0x000fe20007f7e0ff */
[----:B------:R-:W-:Y:S01]  /*32100*/  IMAD.X R192, R2, 0x1, R192, P4 ;  /* 0x0000000102c07824 */ /* 0x000fe200020e06c0 */
[----:B------:R-:W-:Y:S01]  /*32110*/  IADD3 R194, P4, R16, R194, RZ ;  /* 0x000000c210c27210 */ /* 0x000fe20007f9e0ff */
[----:B------:R-:W-:Y:S04]  /*32120*/  STL [R1+0x1794], R193 ;  /* 0x001794c101007387 */ /* 0x000fe80000100800 */
[----:B------:R-:W-:Y:S04]  /*32130*/  STL [R1+0x178c], R195 ;  /* 0x00178cc301007387 */ /* 0x000fe80000100800 */
[----:B------:R-:W-:Y:S01]  /*32140*/  STL [R1+0x17b0], R192 ;  /* 0x0017b0c001007387 */ /* 0x000fe20000100800 */
[----:B--2---:R-:W-:Y:S01]  /*32150*/  IMAD.X R188, R2, 0x1, R188, P5 ;  /* 0x0000000102bc7824 */ /* 0x004fe200028e06bc */
[----:B------:R-:W-:-:S05]  /*32160*/  IADD3 R200, P5, R16, R200, RZ ;  /* 0x000000c810c87210 */ /* 0x000fca0007fbe0ff */
[----:B------:R0:W-:Y:S04]  /*32170*/  STL [R1+0x177c], R200 ;  /* 0x00177cc801007387 */ /* 0x0001e80000100800 */
[----:B------:R-:W-:Y:S04]  /*32180*/  STL [R1+0x1784], R194 ;  /* 0x001784c201007387 */ /* 0x000fe80000100800 */
[----:B0-----:R-:W2:Y:S04]  /*32190*/  LDL.LU R200, [R1+0x174c] ;  /* 0x00174c0001c87983 */ /* 0x001ea80000300800 */
[----:B------:R-:W-:Y:S01]  /*321a0*/  STL [R1+0x17a8], R188 ;  /* 0x0017a8bc01007387 */ /* 0x000fe20000100800 */
[----:B---3--:R-:W-:Y:S01]  /*321b0*/  IMAD.X R201, R2, 0x1, R201, P6 ;  /* 0x0000000102c97824 */ /* 0x008fe200030e06c9 */
[----:B----4-:R-:W-:Y:S01]  /*321c0*/  IADD3 R215, P6, R16, R215, RZ ;  /* 0x000000d710d77210 */ /* 0x010fe20007fde0ff */
[----:B------:R-:W-:Y:S01]  /*321d0*/  IMAD.X R216, R2, 0x1, R216, P1 ;  /* 0x0000000102d87824 */ /* 0x000fe200008e06d8 */
[----:B------:R-:W-:-:S02]  /*321e0*/  IADD3 R213, P1, R16, R213, RZ ;  /* 0x000000d510d57210 */ /* 0x000fc40007f3e0ff */
[----:B------:R0:W-:Y:S01]  /*321f0*/  STL [R1+0x17a0], R201 ;  /* 0x0017a0c901007387 */ /* 0x0001e20000100800 */
[----:B------:R-:W-:Y:S01]  /*32200*/  IMAD.X R212, R2, 0x1, R212, P2 ;  /* 0x0000000102d47824 */ /* 0x000fe200010e06d4 */
[----:B------:R-:W-:Y:S01]  /*32210*/  IADD3 R209, P2, R16, R209, RZ ;  /* 0x000000d110d17210 */ /* 0x000fe20007f5e0ff */
[----:B------:R-:W-:Y:S01]  /*32220*/  IMAD.X R208, R2, 0x1, R208, P3 ;  /* 0x0000000102d07824 */ /* 0x000fe200018e06d0 */
[----:B------:R-:W-:Y:S01]  /*32230*/  IADD3 R205, P3, R16, R205, RZ ;  /* 0x000000cd10cd7210 */ /* 0x000fe20007f7e0ff */
[----:B0-----:R-:W3:Y:S04]  /*32240*/  LDL.LU R201, [R1+0x1770] ;  /* 0x0017700001c97983 */ /* 0x001ee80000300800 */
[----:B------:R-:W-:Y:S04]  /*32250*/  STL [R1+0x1774], R215 ;  /* 0x001774d701007387 */ /* 0x000fe80000100800 */
[----:B------:R-:W-:Y:S04]  /*32260*/  STL [R1+0x1798], R216 ;  /* 0x001798d801007387 */ /* 0x000fe80000100800 */
[----:B------:R-:W-:Y:S04]  /*32270*/  STL [R1+0x176c], R213 ;  /* 0x00176cd501007387 */ /* 0x000fe80000100800 */
[----:B------:R-:W-:Y:S04]  /*32280*/  STL [R1+0x1790], R212 ;  /* 0x001790d401007387 */ /* 0x000fe80000100800 */
[----:B------:R-:W-:Y:S01]  /*32290*/  STL [R1+0x1764], R209 ;  /* 0x001764d101007387 */ /* 0x000fe20000100800 */
[----:B------:R-:W-:-:S03]  /*322a0*/  IMAD.X R197, R2, 0x1, R197, P4 ;  /* 0x0000000102c57824 */ /* 0x000fc600020e06c5 */
[----:B------:R-:W4:Y:S04]  /*322b0*/  LDL.LU R214, [R1+0x1744] ;  /* 0x0017440001d67983 */ /* 0x000f280000300800 */
[----:B------:R-:W-:Y:S04]  /*322c0*/  STL [R1+0x1788], R208 ;  /* 0x001788d001007387 */ /* 0x000fe80000100800 */
[----:B------:R-:W4:Y:S04]  /*322d0*/  LDL.LU R176, [R1+0x1768] ;  /* 0x0017680001b07983 */ /* 0x000f280000300800 */
[----:B------:R-:W-:Y:S04]  /*322e0*/  STL [R1+0x175c], R205 ;  /* 0x00175ccd01007387 */ /* 0x000fe80000100800 */
[----:B------:R-:W4:Y:S04]  /*322f0*/  LDL.LU R207, [R1+0x173c] ;  /* 0x00173c0001cf7983 */ /* 0x000f280000300800 */
[----:B------:R0:W-:Y:S04]  /*32300*/  STL [R1+0x1780], R197 ;  /* 0x001780c501007387 */ /* 0x0001e80000100800 */
[----:B------:R-:W4:Y:S01]  /*32310*/  LDL.LU R211, [R1+0x1760] ;  /* 0x0017600001d37983 */ /* 0x000f220000300800 */
[----:B------:R-:W-:-:S03]  /*32320*/  IADD3 R196, P4, R16, R196, RZ ;  /* 0x000000c410c47210 */ /* 0x000fc60007f9e0ff */
        /* <DEDUP_REMOVED lines=10> */
[----:B------:R-:W4:Y:S01]  /*323d0*/  LDL.LU R195, [R1+0x1738] ;  /* 0x0017380001c37983 */ /* 0x000f220000300800 */
[----:B------:R-:W-:-:S03]  /*323e0*/  IMAD.X R204, R2, 0x1, R204, P5 ;  /* 0x0000000102cc7824 */ /* 0x000fc600028e06cc */
[----:B------:R-:W4:Y:S04]  /*323f0*/  LDL.LU R192, [R1+0x170c] ;  /* 0x00170c0001c07983 */ /* 0x000f280000300800 */
[----:B------:R-:W4:Y:S04]  /*32400*/  LDL.LU R194, [R1+0x1730] ;  /* 0x0017300001c27983 */ /* 0x000f280000300800 */
[----:B------:R0:W-:Y:S04]  /*32410*/  STL [R1+0x1778], R204 ;  /* 0x001778cc01007387 */ /* 0x0001e80000100800 */
[----:B------:R-:W4:Y:S04]  /*32420*/  LDL.LU R188, [R1+0x1704] ;  /* 0x0017040001bc7983 */ /* 0x000f280000300800 */
[----:B0-----:R-:W4:Y:S01]  /*32430*/  LDL.LU R204, [R1+0x1728] ;  /* 0x0017280001cc7983 */ /* 0x001f220000300800 */
[----:B--2---:R-:W-:-:S05]  /*32440*/  IADD3 R200, P5, R16, R200, RZ ;  /* 0x000000c810c87210 */ /* 0x004fca0007fbe0ff */
[----:B------:R0:W-:Y:S04]  /*32450*/  STL [R1+0x174c], R200 ;  /* 0x00174cc801007387 */ /* 0x0001e80000100800 */
[----:B0-----:R-:W2:Y:S04]  /*32460*/  LDL.LU R200, [R1+0x16fc] ;  /* 0x0016fc0001c87983 */ /* 0x001ea80000300800 */
[----:B------:R-:W2:Y:S04]  /*32470*/  LDL.LU R215, [R1+0x1720] ;  /* 0x0017200001d77983 */ /* 0x000ea80000300800 */
[----:B------:R-:W2:Y:S04]  /*32480*/  LDL.LU R216, [R1+0x16f4] ;  /* 0x0016f40001d87983 */ /* 0x000ea80000300800 */
[----:B------:R-:W2:Y:S01]  /*32490*/  LDL.LU R213, [R1+0x1718] ;  /* 0x0017180001d57983 */ /* 0x000ea20000300800 */
[----:B---3--:R-:W-:-:S05]  /*324a0*/  IMAD.X R201, R2, 0x1, R201, P6 ;  /* 0x0000000102c97824 */ /* 0x008fca00030e06c9 */
[----:B------:R0:W-:Y:S04]  /*324b0*/  STL [R1+0x1770], R201 ;  /* 0x001770c901007387 */ /* 0x0001e80000100800 */
[----:B------:R-:W3:Y:S04]  /*324c0*/  LDL.LU R212, [R1+0x16ec] ;  /* 0x0016ec0001d47983 */ /* 0x000ee80000300800 */
[----:B------:R-:W3:Y:S04]  /*324d0*/  LDL.LU R209, [R1+0x1710] ;  /* 0x0017100001d17983 */ /* 0x000ee80000300800 */
[----:B------:R-:W3:Y:S04]  /*324e0*/  LDL.LU R208, [R1+0x16e4] ;  /* 0x0016e40001d07983 */ /* 0x000ee80000300800 */
[----:B------:R-:W3:Y:S01]  /*324f0*/  LDL.LU R205, [R1+0x1708] ;  /* 0x0017080001cd7983 */ /* 0x000ee20000300800 */
[----:B----4-:R-:W-:Y:S01]  /*32500*/  IADD3 R214, P6, R16, R214, RZ ;  /* 0x000000d610d67210 */ /* 0x010fe20007fde0ff */
[----:B------:R-:W-:-:S02]  /*32510*/  IMAD.X R176, R2, 0x1, R176, P1 ;  /* 0x0000000102b07824 */ /* 0x000fc400008e06b0 */
[----:B------:R-:W-:Y:S01]  /*32520*/  IMAD.X R211, R2, 0x1, R211, P2 ;  /* 0x0000000102d37824 */ /* 0x000fe200010e06d3 */
[C---:B------:R-:W-:Y:S01]  /*32530*/  IADD3 R207, P1, R16.reuse, R207, RZ ;  /* 0x000000cf10cf7210 */ /* 0x040fe20007f3e0ff */
[----:B0-----:R-:W4:Y:S04]  /*32540*/  LDL.LU R201, [R1+0x16dc] ;  /* 0x0016dc0001c97983 */ /* 0x001f280000300800 */
[----:B------:R-:W-:Y:S04]  /*32550*/  STL [R1+0x1744], R214 ;  /* 0x001744d601007387 */ /* 0x000fe80000100800 */
[----:B------:R-:W-:Y:S01]  /*32560*/  STL [R1+0x1768], R176 ;  /* 0x001768b001007387 */ /* 0x000fe20000100800 */
[----:B------:R-:W-:Y:S01]  /*32570*/  IADD3 R197, P2, R16, R197, RZ ;  /* 0x000000c510c57210 */ /* 0x000fe20007f5e0ff */
[----:B------:R-:W-:Y:S01]  /*32580*/  IMAD.X R206, R2, 0x1, R206, P3 ;  /* 0x0000000102ce7824 */ /* 0x000fe200018e06ce */
[----:B------:R-:W-:Y:S01]  /*32590*/  IADD3 R210, P3, R16, R210, RZ ;  /* 0x000000d210d27210 */ /* 0x000fe20007f7e0ff */
[----:B------:R-:W-:-:S02]  /*325a0*/  IMAD.X R199, R2, 0x1, R199, P4 ;  /* 0x0000000102c77824 */ /* 0x000fc400020e06c7 */
[----:B------:R0:W-:Y:S04]  /*325b0*/  STL [R1+0x1734], R197 ;  /* 0x001734c501007387 */ /* 0x0001e80000100800 */
[----:B------:R-:W-:Y:S01]  /*325c0*/  STL [R1+0x173c], R207 ;  /* 0x00173ccf01007387 */ /* 0x000fe20000100800 */
[----:B------:R-:W-:Y:S01]  /*325d0*/  IADD3 R203, P4, R16, R203, RZ ;  /* 0x000000cb10cb7210 */ /* 0x000fe20007f9e0ff */
[C---:B------:R-:W-:Y:S02]  /*325e0*/  IMAD.X R198, R2.reuse, 0x1, R198, P5 ;  /* 0x0000000102c67824 */ /* 0x040fe400028e06c6 */
[----:B------:R-:W-:Y:S01]  /*325f0*/  IMAD.X R193, R2, 0x1, R193, P6 ;  /* 0x0000000102c17824 */ /* 0x000fe200030e06c1 */
[C---:B------:R-:W-:Y:S01]  /*32600*/  IADD3 R202, P5, R16.reuse, R202, RZ ;  /* 0x000000ca10ca7210 */ /* 0x040fe20007fbe0ff */
[----:B0-----:R-:W4:Y:S04]  /*32610*/  LDL.LU R197, [R1+0x1700] ;  /* 0x0017000001c57983 */ /* 0x001f280000300800 */
[----:B------:R-:W-:Y:S04]  /*32620*/  STL [R1+0x1760], R211 ;  /* 0x001760d301007387 */ /* 0x000fe80000100800 */
[----:B------:R-:W-:Y:S01]  /*32630*/  STL [R1+0x1758], R206 ;  /* 0x001758ce01007387 */ /* 0x000fe20000100800 */
[----:B------:R-:W-:-:S03]  /*32640*/  IADD3 R196, P6, R16, R196, RZ ;  /* 0x000000c410c47210 */ /* 0x000fc60007fde0ff */
[----:B------:R-:W-:Y:S04]  /*32650*/  STL [R1+0x172c], R210 ;  /* 0x00172cd201007387 */ /* 0x000fe80000100800 */
[----:B------:R-:W-:Y:S04]  /*32660*/  STL [R1+0x1750], R199 ;  /* 0x001750c701007387 */ /* 0x000fe80000100800 */
[----:B------:R-:W-:Y:S04]  /*32670*/  STL [R1+0x1724], R203 ;  /* 0x001724cb01007387 */ /* 0x000fe80000100800 */
[----:B------:R-:W-:Y:S04]  /*32680*/  STL [R1+0x1748], R198 ;  /* 0x001748c601007387 */ /* 0x000fe80000100800 */
[----:B------:R0:W-:Y:S01]  /*32690*/  STL [R1+0x1714], R196 ;  /* 0x001714c401007387 */ /* 0x0001e20000100800 */
[----:B------:R-:W-:-:S03]  /*326a0*/  IMAD.X R195, R2, 0x1, R195, P1 ;  /* 0x0000000102c37824 */ /* 0x000fc600008e06c3 */
[----:B------:R-:W-:Y:S01]  /*326b0*/  STL [R1+0x171c], R202 ;  /* 0x00171cca01007387 */ /* 0x000fe20000100800 */
[----:B------:R-:W-:Y:S01]  /*326c0*/  IADD3 R192, P1, R16, R192, RZ ;  /* 0x000000c010c07210 */ /* 0x000fe20007f3e0ff */
[C---:B------:R-:W-:Y:S02]  /*326d0*/  IMAD.X R194, R2.reuse, 0x1, R194, P2 ;  /* 0x0000000102c27824 */ /* 0x040fe400010e06c2 */
[----:B------:R-:W-:Y:S01]  /*326e0*/  IMAD.X R204, R2, 0x1, R204, P3 ;  /* 0x0000000102cc7824 */ /* 0x000fe200018e06cc */
[----:B0-----:R-:W4:Y:S04]  /*326f0*/  LDL.LU R196, [R1+0x16d4] ;  /* 0x0016d40001c47983 */ /* 0x001f280000300800 */
[----:B------:R-:W-:Y:S04]  /*32700*/  STL [R1+0x1740], R193 ;  /* 0x001740c101007387 */ /* 0x000fe80000100800 */
[----:B------:R-:W-:Y:S04]  /*32710*/  STL [R1+0x1738], R195 ;  /* 0x001738c301007387 */ /* 0x000fe80000100800 */
[----:B------:R-:W-:Y:S04]  /*32720*/  STL [R1+0x170c], R192 ;  /* 0x00170cc001007387 */ /* 0x000fe80000100800 */
[----:B------:R0:W-:Y:S04]  /*32730*/  STL [R1+0x1728], R204 ;  /* 0x001728cc01007387 */ /* 0x0001e80000100800 */
[----:B------:R-:W-:Y:S04]  /*32740*/  STL [R1+0x1730], R194 ;  /* 0x001730c201007387 */ /* 0x000fe80000100800 */
[----:B0-----:R-:W4:Y:S01]  /*32750*/  LDL.LU R204, [R1+0x16f8] ;  /* 0x0016f80001cc7983 */ /* 0x001f220000300800 */
[----:B------:R-:W-:-:S05]  /*32760*/  IADD3 R188, P2, R16, R188, RZ ;  /* 0x000000bc10bc7210 */ /* 0x000fca0007f5e0ff */
[----:B------:R-:W-:Y:S01]  /*32770*/  STL [R1+0x1704], R188 ;  /* 0x001704bc01007387 */ /* 0x000fe20000100800 */
[----:B--2---:R-:W-:-:S05]  /*32780*/  IADD3 R200, P3, R16, R200, RZ ;  /* 0x000000c810c87210 */ /* 0x004fca0007f7e0ff */
[----:B------:R0:W-:Y:S04]  /*32790*/  STL [R1+0x16fc], R200 ;  /* 0x0016fcc801007387 */ /* 0x0001e80000100800 */
[----:B0-----:R-:W2:Y:S01]  /*327a0*/  LDL.LU R200, [R1+0x16cc] ;  /* 0x0016cc0001c87983 */ /* 0x001ea20000300800 */
[----:B------:R-:W-:Y:S01]  /*327b0*/  IMAD.X R215, R2, 0x1, R215, P4 ;  /* 0x0000000102d77824 */ /* 0x000fe200020e06d7 */
[----:B------:R-:W-:Y:S01]  /*327c0*/  IADD3 R216, P4, R16, R216, RZ ;  /* 0x000000d810d87210 */ /* 0x000fe20007f9e0ff */
[----:B------:R-:W-:Y:S01]  /*327d0*/  IMAD.X R213, R2, 0x1, R213, P5 ;  /* 0x0000000102d57824 */ /* 0x000fe200028e06d5 */
[----:B---3--:R-:W-:Y:S01]  /*327e0*/  IADD3 R212, P5, R16, R212, RZ ;  /* 0x000000d410d47210 */ /* 0x008fe20007fbe0ff */
[----:B------:R-:W-:Y:S01]  /*327f0*/  IMAD.X R209, R2, 0x1, R209, P6 ;  /* 0x0000000102d17824 */ /* 0x000fe200030e06d1 */
[----:B------:R-:W-:Y:S04]  /*32800*/  STL [R1+0x1720], R215 ;  /* 0x001720d701007387 */ /* 0x000fe80000100800 */
[----:B------:R-:W-:Y:S01]  /*32810*/  STL [R1+0x16f4], R216 ;  /* 0x0016f4d801007387 */ /* 0x000fe20000100800 */
[----:B------:R-:W-:-:S03]  /*32820*/  IADD3 R208, P6, R16, R208, RZ ;  /* 0x000000d010d07210 */ /* 0x000fc60007fde0ff */
[----:B------:R-:W-:Y:S01]  /*32830*/  STL [R1+0x1718], R213 ;  /* 0x001718d501007387 */ /* 0x000fe20000100800 */
[----:B------:R-:W-:-:S03]  /*32840*/  IMAD.X R205, R2, 0x1, R205, P1 ;  /* 0x0000000102cd7824 */ /* 0x000fc600008e06cd */
[----:B------:R-:W-:Y:S04]  /*32850*/  STL [R1+0x16ec], R212 ;  /* 0x0016ecd401007387 */ /* 0x000fe80000100800 */
[----:B------:R-:W-:Y:S01]  /*32860*/  STL [R1+0x1710], R209 ;  /* 0x001710d101007387 */ /* 0x000fe20000100800 */
[----:B----4-:R-:W-:-:S03]  /*32870*/  IADD3 R201, P1, R16, R201, RZ ;  /* 0x000000c910c97210 */ /* 0x010fc60007f3e0ff */
[----:B------:R-:W3:Y:S04]  /*32880*/  LDL.LU R214, [R1+0x16f0] ;  /* 0x0016f00001d67983 */ /* 0x000ee80000300800 */
        /* <DEDUP_REMOVED lines=10> */
[----:B------:R-:W-:-:S05]  /*32930*/  IMAD.X R197, R2, 0x1, R197, P2 ;  /* 0x0000000102c57824 */ /* 0x000fca00010e06c5 */
        /* <DEDUP_REMOVED lines=9> */
[----:B------:R-:W-:-:S05]  /*329d0*/  IADD3 R196, P2, R16, R196, RZ ;  /* 0x000000c410c47210 */ /* 0x000fca0007f5e0ff */
[----:B------:R0:W-:Y:S04]  /*329e0*/  STL [R1+0x16d4], R196 ;  /* 0x0016d4c401007387 */ /* 0x0001e80000100800 */
[----:B------:R-:W4:Y:S01]  /*329f0*/  LDL.LU R188, [R1+0x16b0] ;  /* 0x0016b00001bc7983 */ /* 0x000f220000300800 */
[----:B------:R-:W-:-:S03]  /*32a00*/  IMAD.X R204, R2, 0x1, R204, P3 ;  /* 0x0000000102cc7824 */ /* 0x000fc600018e06cc */
[----:B0-----:R-:W4:Y:S04]  /*32a10*/  LDL.LU R196, [R1+0x1684] ;  /* 0x0016840001c47983 */ /* 0x001f280000300800 */
[----:B------:R0:W-:Y:S04]  /*32a20*/  STL [R1+0x16f8], R204 ;  /* 0x0016f8cc01007387 */ /* 0x0001e80000100800 */
        /* <DEDUP_REMOVED lines=10> */
[----:B0-----:R-:W2:Y:S01]  /*32ad0*/  LDL.LU R200, [R1+0x1688] ;  /* 0x0016880001c87983 */ /* 0x001ea20000300800 */
[----:B---3--:R-:W-:Y:S01]  /*32ae0*/  IMAD.X R214, R2, 0x1, R214, P4 ;  /* 0x0000000102d67824 */ /* 0x008fe200020e06d6 */
[----:B----4-:R-:W-:Y:S01]  /*32af0*/  IADD3 R176, P4, R16, R176, RZ ;  /* 0x000000b010b07210 */ /* 0x010fe20007f9e0ff */
[----:B------:R-:W-:Y:S01]  /*32b00*/  IMAD.X R207, R2, 0x1, R207, P5 ;  /* 0x0000000102cf7824 */ /* 0x000fe200028e06cf */
[----:B------:R-:W-:-:S02]  /*32b10*/  IADD3 R211, P5, R16, R211, RZ ;  /* 0x000000d310d37210 */ /* 0x000fc40007fbe0ff */
[----:B------:R-:W-:Y:S04]  /*32b20*/  STL [R1+0x16f0], R214 ;  /* 0x0016f0d601007387 */ /* 0x000fe80000100800 */
        /* <DEDUP_REMOVED lines=8> */
[----:B------:R-:W-:-:S02]  /*32bb0*/  IADD3 R198, P2, R16, R198, RZ ;  /* 0x000000c610c67210 */ /* 0x000fc40007f5e0ff */
[----:B0-----:R-:W3:Y:S04]  /*32bc0*/  LDL.LU R201, [R1+0x165c] ;  /* 0x00165c0001c97983 */ /* 0x001ee80000300800 */
[----:B------:R-:W-:Y:S04]  /*32bd0*/  STL [R1+0x16bc], R211 ;  /* 0x0016bcd301007387 */ /* 0x000fe80000100800 */
        /* <DEDUP_REMOVED lines=13> */
[C---:B------:R-:W-:Y:S01]  /*32cb0*/  IADD3 R194, P5, R16.reuse, R194, RZ ;  /* 0x000000c210c27210 */ /* 0x040fe20007fbe0ff */
[----:B0-----:R-:W4:Y:S04]  /*32cc0*/  LDL.LU R197, [R1+0x1680] ;  /* 0x0016800001c57983 */ /* 0x001f280000300800 */
[----:B------:R-:W-:Y:S01]  /*32cd0*/  STL [R1+0x169c], R193 ;  /* 0x00169cc101007387 */ /* 0x000fe20000100800 */
[----:B------:R-:W-:-:S03]  /*32ce0*/  IADD3 R196, P6, R16, R196, RZ ;  /* 0x000000c410c47210 */ /* 0x000fc60007fde0ff */
[----:B------:R-:W-:Y:S04]  /*32cf0*/  STL [R1+0x1694], R195 ;  /* 0x001694c301007387 */ /* 0x000fe80000100800 */
[----:B------:R-:W-:Y:S04]  /*32d00*/  STL [R1+0x16b8], R192 ;  /* 0x0016b8c001007387 */ /* 0x000fe80000100800 */
[----:B------:R0:W-:Y:S04]  /*32d10*/  STL [R1+0x1684], R196 ;  /* 0x001684c401007387 */ /* 0x0001e80000100800 */
[----:B------:R-:W-:Y:S01]  /*32d20*/  STL [R1+0x168c], R194 ;  /* 0x00168cc201007387 */ /* 0x000fe20000100800 */
[----:B------:R-:W-:-:S03]  /*32d30*/  IMAD.X R204, R2, 0x1, R204, P1 ;  /* 0x0000000102cc7824 */ /* 0x000fc600008e06cc */
[----:B0-----:R-:W4:Y:S04]  /*32d40*/  LDL.LU R196, [R1+0x1654] ;  /* 0x0016540001c47983 */ /* 0x001f280000300800 */
[----:B------:R-:W-:Y:S04]  /*32d50*/  STL [R1+0x16b0], R188 ;  /* 0x0016b0bc01007387 */ /* 0x000fe80000100800 */
[----:B------:R0:W-:Y:S04]  /*32d60*/  STL [R1+0x16a8], R204 ;  /* 0x0016a8cc01007387 */ /* 0x0001e80000100800 */
[----:B0-----:R-:W4:Y:S01]  /*32d70*/  LDL.LU R204, [R1+0x1678] ;  /* 0x0016780001cc7983 */ /* 0x001f220000300800 */
[----:B------:R-:W-:Y:S01]  /*32d80*/  IADD3 R215, P1, R16, R215, RZ ;  /* 0x000000d710d77210 */ /* 0x000fe20007f3e0ff */
[----:B------:R-:W-:Y:S01]  /*32d90*/  IMAD.X R216, R2, 0x1, R216, P2 ;  /* 0x0000000102d87824 */ /* 0x000fe200010e06d8 */
[----:B------:R-:W-:-:S03]  /*32da0*/  IADD3 R213, P2, R16, R213, RZ ;  /* 0x000000d510d57210 */ /* 0x000fc60007f5e0ff */
[----:B------:R-:W-:Y:S04]  /*32db0*/  STL [R1+0x167c], R215 ;  /* 0x00167cd701007387 */ /* 0x000fe80000100800 */
[----:B------:R-:W-:Y:S04]  /*32dc0*/  STL [R1+0x16a0], R216 ;  /* 0x0016a0d801007387 */ /* 0x000fe80000100800 */
[----:B------:R-:W-:Y:S01]  /*32dd0*/  STL [R1+0x1674], R213 ;  /* 0x001674d501007387 */ /* 0x000fe20000100800 */
[----:B--2---:R-:W-:Y:S01]  /*32de0*/  IMAD.X R212, R2, 0x1, R212, P3 ;  /* 0x0000000102d47824 */ /* 0x004fe200018e06d4 */
[----:B------:R-:W-:Y:S01]  /*32df0*/  IADD3 R209, P3, R16, R209, RZ ;  /* 0x000000d110d17210 */ /* 0x000fe20007f7e0ff */
[----:B------:R-:W-:Y:S01]  /*32e00*/  IMAD.X R208, R2, 0x1, R208, P4 ;  /* 0x0000000102d07824 */ /* 0x000fe200020e06d0 */
[----:B------:R-:W-:-:S02]  /*32e10*/  IADD3 R205, P4, R16, R205, RZ ;  /* 0x000000cd10cd7210 */ /* 0x000fc40007f9e0ff */
[----:B------:R-:W-:Y:S04]  /*32e20*/  STL [R1+0x1698], R212 ;  /* 0x001698d401007387 */ /* 0x000fe80000100800 */
[----:B------:R-:W-:Y:S01]  /*32e30*/  STL [R1+0x166c], R209 ;  /* 0x00166cd101007387 */ /* 0x000fe20000100800 */
[----:B------:R-:W-:-:S03]  /*32e40*/  IMAD.X R200, R2, 0x1, R200, P5 ;  /* 0x0000000102c87824 */ /* 0x000fc600028e06c8 */
[----:B------:R-:W2:Y:S04]  /*32e50*/  LDL.LU R214, [R1+0x164c] ;  /* 0x00164c0001d67983 */ /* 0x000ea80000300800 */
[----:B------:R-:W-:Y:S04]  /*32e60*/  STL [R1+0x1690], R208 ;  /* 0x001690d001007387 */ /* 0x000fe80000100800 */
[----:B------:R-:W2:Y:S04]  /*32e70*/  LDL.LU R176, [R1+0x1670] ;  /* 0x0016700001b07983 */ /* 0x000ea80000300800 */
[----:B------:R-:W-:Y:S04]  /*32e80*/  STL [R1+0x1664], R205 ;  /* 0x001664cd01007387 */ /* 0x000fe80000100800 */
[----:B------:R-:W2:Y:S04]  /*32e90*/  LDL.LU R207, [R1+0x1644] ;  /* 0x0016440001cf7983 */ /* 0x000ea80000300800 */
[----:B------:R0:W-:Y:S04]  /*32ea0*/  STL [R1+0x1688], R200 ;  /* 0x001688c801007387 */ /* 0x0001e80000100800 */
[----:B------:R-:W2:Y:S04]  /*32eb0*/  LDL.LU R211, [R1+0x1668] ;  /* 0x0016680001d37983 */ /* 0x000ea80000300800 */
[----:B0-----:R-:W2:Y:S04]  /*32ec0*/  LDL.LU R200, [R1+0x163c] ;  /* 0x00163c0001c87983 */ /* 0x001ea80000300800 */
[----:B------:R-:W2:Y:S04]  /*32ed0*/  LDL.LU R206, [R1+0x1660] ;  /* 0x0016600001ce7983 */ /* 0x000ea80000300800 */
[----:B------:R-:W2:Y:S04]  /*32ee0*/  LDL.LU R210, [R1+0x1634] ;  /* 0x0016340001d27983 */ /* 0x000ea80000300800 */
[----:B------:R-:W2:Y:S01]  /*32ef0*/  LDL.LU R199, [R1+0x1658] ;  /* 0x0016580001c77983 */ /* 0x000ea20000300800 */
[----:B---3--:R-:W-:-:S05]  /*32f00*/  IADD3 R201, P5, R16, R201, RZ ;  /* 0x000000c910c97210 */ /* 0x008fca0007fbe0ff */
[----:B------:R0:W-:Y:S04]  /*32f10*/  STL [R1+0x165c], R201 ;  /* 0x00165cc901007387 */ /* 0x0001e80000100800 */
[----:B------:R-:W3:Y:S04]  /*32f20*/  LDL.LU R203, [R1+0x162c] ;  /* 0x00162c0001cb7983 */ /* 0x000ee80000300800 */
[----:B------:R-:W3:Y:S04]  /*32f30*/  LDL.LU R198, [R1+0x1650] ;  /* 0x0016500001c67983 */ /* 0x000ee80000300800 */
[----:B------:R-:W3:Y:S04]  /*32f40*/  LDL.LU R202, [R1+0x1624] ;  /* 0x0016240001ca7983 */ /* 0x000ee80000300800 */
[----:B------:R-:W3:Y:S04]  /*32f50*/  LDL.LU R193, [R1+0x1648] ;  /* 0x0016480001c17983 */ /* 0x000ee80000300800 */
[----:B0-----:R-:W3:Y:S04]  /*32f60*/  LDL.LU R201, [R1+0x161c] ;  /* 0x00161c0001c97983 */ /* 0x001ee80000300800 */
[----:B------:R-:W3:Y:S04]  /*32f70*/  LDL.LU R195, [R1+0x1640] ;  /* 0x0016400001c37983 */ /* 0x000ee80000300800 */
[----:B------:R-:W3:Y:S01]  /*32f80*/  LDL.LU R192, [R1+0x1614] ;  /* 0x0016140001c07983 */ /* 0x000ee20000300800 */
[----:B----4-:R-:W-:-:S03]  /*32f90*/  IMAD.X R197, R2, 0x1, R197, P6 ;  /* 0x0000000102c57824 */ /* 0x010fc600030e06c5 */
[----:B------:R-:W4:Y:S04]  /*32fa0*/  LDL.LU R194, [R1+0x1638] ;  /* 0x0016380001c27983 */ /* 0x000f280000300800 */
[----:B------:R0:W-:Y:S04]  /*32fb0*/  STL [R1+0x1680], R197 ;  /* 0x001680c501007387 */ /* 0x0001e80000100800 */
[----:B------:R-:W4:Y:S04]  /*32fc0*/  LDL.LU R188, [R1+0x160c] ;  /* 0x00160c0001bc7983 */ /* 0x000f280000300800 */
[----:B0-----:R-:W4:Y:S01]  /*32fd0*/  LDL.LU R197, [R1+0x1630] ;  /* 0x0016300001c57983 */ /* 0x001f220000300800 */
[----:B------:R-:W-:-:S05]  /*32fe0*/  IADD3 R196, P6, R16, R196, RZ ;  /* 0x000000c410c47210 */ /* 0x000fca0007fde0ff */
        /* <DEDUP_REMOVED lines=11> */
[----:B0-----:R-:W4:Y:S01]  /*330a0*/  LDL.LU R204, [R1+0x15e4] ;  /* 0x0015e40001cc7983 */ /* 0x001f220000300800 */
[----:B--2---:R-:W-:Y:S01]  /*330b0*/  IADD3 R214, P1, R16, R214, RZ ;  /* 0x000000d610d67210 */ /* 0x004fe20007f3e0ff */
[----:B------:R-:W-:Y:S01]  /*330c0*/  IMAD.X R176, R2, 0x1, R176, P2 ;  /* 0x0000000102b07824 */ /* 0x000fe200010e06b0 */
[----:B------:R-:W-:Y:S01]  /*330d0*/  IADD3 R207, P2, R16, R207, RZ ;  /* 0x000000cf10cf7210 */ /* 0x000fe20007f5e0ff */
[----:B------:R-:W-:-:S02]  /*330e0*/  IMAD.X R211, R2, 0x1, R211, P3 ;  /* 0x0000000102d37824 */ /* 0x000fc400018e06d3 */
[----:B------:R-:W-:Y:S04]  /*330f0*/  STL [R1+0x164c], R214 ;  /* 0x00164cd601007387 */ /* 0x000fe80000100800 */
[----:B------:R-:W-:Y:S01]  /*33100*/  STL [R1+0x1670], R176 ;  /* 0x001670b001007387 */ /* 0x000fe20000100800 */
[----:B------:R-:W-:-:S05]  /*33110*/  IADD3 R200, P3, R16, R200, RZ ;  /* 0x000000c810c87210 */ /* 0x000fca0007f7e0ff */
[----:B------:R0:W-:Y:S04]  /*33120*/  STL [R1+0x163c], R200 ;  /* 0x00163cc801007387 */ /* 0x0001e80000100800 */
[----:B------:R-:W-:Y:S04]  /*33130*/  STL [R1+0x1644], R207 ;  /* 0x001644cf01007387 */ /* 0x000fe80000100800 */
[----:B0-----:R-:W2:Y:S01]  /*33140*/  LDL.LU R200, [R1+0x1608] ;  /* 0x0016080001c87983 */ /* 0x001ea20000300800 */
[----:B------:R-:W-:Y:S01]  /*33150*/  IMAD.X R206, R2, 0x1, R206, P4 ;  /* 0x0000000102ce7824 */ /* 0x000fe200020e06ce */
[----:B------:R-:W-:Y:S01]  /*33160*/  IADD3 R210, P4, R16, R210, RZ ;  /* 0x000000d210d27210 */ /* 0x000fe20007f9e0ff */
[----:B------:R-:W-:Y:S01]  /*33170*/  IMAD.X R199, R2, 0x1, R199, P5 ;  /* 0x0000000102c77824 */ /* 0x000fe200028e06c7 */
[----:B------:R-:W-:Y:S01]  /*33180*/  STL [R1+0x1668], R211 ;  /* 0x001668d301007387 */ /* 0x000fe20000100800 */
[----:B---3--:R-:W-:Y:S01]  /*33190*/  IADD3 R203, P5, R16, R203, RZ ;  /* 0x000000cb10cb7210 */ /* 0x008fe20007fbe0ff */
[----:B------:R-:W-:-:S02]  /*331a0*/  IMAD.X R198, R2, 0x1, R198, P6 ;  /* 0x0000000102c67824 */ /* 0x000fc400030e06c6 */
[----:B------:R-:W-:Y:S01]  /*331b0*/  STL [R1+0x1660], R206 ;  /* 0x001660ce01007387 */ /* 0x000fe20000100800 */
[----:B------:R-:W-:-:S03]  /*331c0*/  IMAD.X R193, R2, 0x1, R193, P1 ;  /* 0x0000000102c17824 */ /* 0x000fc600008e06c1 */
[----:B------:R-:W-:Y:S01]  /*331d0*/  STL [R1+0x1634], R210 ;  /* 0x001634d201007387 */ /* 0x000fe20000100800 */
[----:B------:R-:W-:-:S03]  /*331e0*/  IADD3 R202, P6, R16, R202, RZ ;  /* 0x000000ca10ca7210 */ /* 0x000fc60007fde0ff */
[----:B------:R-:W-:Y:S01]  /*331f0*/  STL [R1+0x1658], R199 ;  /* 0x001658c701007387 */ /* 0x000fe20000100800 */
[----:B------:R-:W-:-:S03]  /*33200*/  IADD3 R201, P1, R16, R201, RZ ;  /* 0x000000c910c97210 */ /* 0x000fc60007f3e0ff */
[----:B------:R-:W-:Y:S04]  /*33210*/  STL [R1+0x162c], R203 ;  /* 0x00162ccb01007387 */ /* 0x000fe80000100800 */
[----:B------:R-:W-:Y:S01]  /*33220*/  STL [R1+0x1650], R198 ;  /* 0x001650c601007387 */ /* 0x000fe20000100800 */
[----:B------:R-:W-:Y:S01]  /*33230*/  IMAD.X R195, R2, 0x1, R195, P2 ;  /* 0x0000000102c37824 */ /* 0x000fe200010e06c3 */
[----:B------:R-:W-:Y:S02]  /*33240*/  IADD3 R192, P2, R16, R192, RZ ;  /* 0x000000c010c07210 */ /* 0x000fe40007f5e0ff */
[----:B------:R0:W-:Y:S04]  /*33250*/  STL [R1+0x161c], R201 ;  /* 0x00161cc901007387 */ /* 0x0001e80000100800 */
[----:B------:R-:W-:Y:S01]  /*33260*/  STL [R1+0x1624], R202 ;  /* 0x001624ca01007387 */ /* 0x000fe20000100800 */
[----:B----4-:R-:W-:Y:S01]  /*33270*/  IMAD.X R194, R2, 0x1, R194, P3 ;  /* 0x0000000102c27824 */ /* 0x010fe200018e06c2 */
[----:B------:R-:W-:-:S02]  /*33280*/  IADD3 R188, P3, R16, R188, RZ ;  /* 0x000000bc10bc7210 */ /* 0x000fc40007f7e0ff */
[----:B0-----:R-:W3:Y:S04]  /*33290*/  LDL.LU R201, [R1+0x15dc] ;  /* 0x0015dc0001c97983 */ /* 0x001ee80000300800 */
[----:B------:R-:W-:Y:S01]  /*332a0*/  STL [R1+0x1648], R193 ;  /* 0x001648c101007387 */ /* 0x000fe20000100800 */
[----:B------:R-:W-:-:S03]  /*332b0*/  IMAD.X R197, R2, 0x1, R197, P4 ;  /* 0x0000000102c57824 */ /* 0x000fc600020e06c5 */
[----:B------:R-:W-:Y:S04]  /*332c0*/  STL [R1+0x1640], R195 ;  /* 0x001640c301007387 */ /* 0x000fe80000100800 */
[----:B------:R-:W-:Y:S04]  /*332d0*/  STL [R1+0x1614], R192 ;  /* 0x001614c001007387 */ /* 0x000fe80000100800 */
[----:B------:R0:W-:Y:S04]  /*332e0*/  STL [R1+0x1630], R197 ;  /* 0x001630c501007387 */ /* 0x0001e80000100800 */
[----:B------:R-:W-:Y:S04]  /*332f0*/  STL [R1+0x1638], R194 ;  /* 0x001638c201007387 */ /* 0x000fe80000100800 */
[----:B0-----:R-:W4:Y:S04]  /*33300*/  LDL.LU R197, [R1+0x1600] ;  /* 0x0016000001c57983 */ /* 0x001f280000300800 */
[----:B------:R-:W-:Y:S01]  /*33310*/  STL [R1+0x160c], R188 ;  /* 0x00160cbc01007387 */ /* 0x000fe20000100800 */
[----:B------:R-:W-:Y:S01]  /*33320*/  IADD3 R196, P4, R16, R196, RZ ;  /* 0x000000c410c47210 */ /* 0x000fe20007f9e0ff */
[----:B------:R-:W-:Y:S01]  /*33330*/  IMAD.X R215, R2, 0x1, R215, P5 ;  /* 0x0000000102d77824 */ /* 0x000fe200028e06d7 */
[----:B------:R-:W-:Y:S01]  /*33340*/  IADD3 R216, P5, R16, R216, RZ ;  /* 0x000000d810d87210 */ /* 0x000fe20007fbe0ff */
[----:B------:R-:W-:-:S02]  /*33350*/  IMAD.X R213, R2, 0x1, R213, P6 ;  /* 0x0000000102d57824 */ /* 0x000fc400030e06d5 */
        /* <DEDUP_REMOVED lines=23> */
[----:B--2---:R-:W-:-:S05]  /*334d0*/  IMAD.X R200, R2, 0x1, R200, P3 ;  /* 0x0000000102c87824 */ /* 0x004fca00018e06c8 */
        /* <DEDUP_REMOVED lines=12> */
[----:B0-----:R-:W3:Y:S01]  /*335a0*/  LDL.LU R201, [R1+0x158c] ;  /* 0x00158c0001c97983 */ /* 0x001ee20000300800 */
[----:B----4-:R-:W-:-:S05]  /*335b0*/  IMAD.X R197, R2, 0x1, R197, P4 ;  /* 0x0000000102c57824 */ /* 0x010fca00020e06c5 */
[----:B------:R0:W-:Y:S04]  /*335c0*/  STL [R1+0x1600], R197 ;  /* 0x001600c501007387 */ /* 0x0001e80000100800 */
[----:B0-----:R-:W4:Y:S04]  /*335d0*/  LDL.LU R197, [R1+0x15b0] ;  /* 0x0015b00001c57983 */ /* 0x001f280000300800 */
[----:B------:R-:W4:Y:S04]  /*335e0*/  LDL.LU R215, [R1+0x1584] ;  /* 0x0015840001d77983 */ /* 0x000f280000300800 */
[----:B------:R-:W4:Y:S04]  /*335f0*/  LDL.LU R216, [R1+0x15a8] ;  /* 0x0015a80001d87983 */ /* 0x000f280000300800 */
[----:B------:R-:W4:Y:S01]  /*33600*/  LDL.LU R213, [R1+0x157c] ;  /* 0x00157c0001d57983 */ /* 0x000f220000300800 */
[----:B------:R-:W-:-:S05]  /*33610*/  IADD3 R196, P4, R16, R196, RZ ;  /* 0x000000c410c47210 */ /* 0x000fca0007f9e0ff */
[----:B------:R0:W-:Y:S04]  /*33620*/  STL [R1+0x15d4], R196 ;  /* 0x0015d4c401007387 */ /* 0x0001e80000100800 */
[----:B------:R-:W4:Y:S04]  /*33630*/  LDL.LU R212, [R1+0x15a0] ;  /* 0x0015a00001d47983 */ /* 0x000f280000300800 */
[----:B------:R-:W4:Y:S04]  /*33640*/  LDL.LU R209, [R1+0x1574] ;  /* 0x0015740001d17983 */ /* 0x000f280000300800 */
[----:B------:R-:W4:Y:S04]  /*33650*/  LDL.LU R208, [R1+0x1598] ;  /* 0x0015980001d07983 */ /* 0x000f280000300800 */
[----:B------:R-:W4:Y:S01]  /*33660*/  LDL.LU R205, [R1+0x156c] ;  /* 0x00156c0001cd7983 */ /* 0x000f220000300800 */
[----:B------:R-:W-:Y:S01]  /*33670*/  IMAD.X R214, R2, 0x1, R214, P5 ;  /* 0x0000000102d67824 */ /* 0x000fe200028e06d6 */
[----:B------:R-:W-:Y:S01]  /*33680*/  IADD3 R176, P5, R16, R176, RZ ;  /* 0x000000b010b07210 */ /* 0x000fe20007fbe0ff */
[C---:B------:R-:W-:Y:S01]  /*33690*/  IMAD.X R207, R2.reuse, 0x1, R207, P6 ;  /* 0x0000000102cf7824 */ /* 0x040fe200030e06cf */
[----:B0-----:R-:W4:Y:S04]  /*336a0*/  LDL.LU R196, [R1+0x1590] ;  /* 0x0015900001c47983 */ /* 0x001f280000300800 */
[----:B------:R-:W-:Y:S04]  /*336b0*/  STL [R1+0x15f8], R214 ;  /* 0x0015f8d601007387 */ /* 0x000fe80000100800 */
[----:B------:R-:W-:Y:S01]  /*336c0*/  STL [R1+0x15cc], R176 ;  /* 0x0015ccb001007387 */ /* 0x000fe20000100800 */
[----:B------:R-:W-:-:S05]  /*336d0*/  IMAD.X R204, R2, 0x1, R204, P1 ;  /* 0x0000000102cc7824 */ /* 0x000fca00008e06cc */
[----:B------:R0:W-:Y:S04]  /*336e0*/  STL [R1+0x15e8], R204 ;  /* 0x0015e8cc01007387 */ /* 0x0001e80000100800 */
[----:B------:R-:W-:Y:S04]  /*336f0*/  STL [R1+0x15f0], R207 ;  /* 0x0015f0cf01007387 */ /* 0x000fe80000100800 */
[----:B0-----:R-:W4:Y:S01]  /*33700*/  LDL.LU R204, [R1+0x1564] ;  /* 0x0015640001cc7983 */ /* 0x001f220000300800 */
[C---:B------:R-:W-:Y:S02]  /*33710*/  IADD3 R211, P6, R16.reuse, R211, RZ ;  /* 0x000000d310d37210 */ /* 0x040fe40007fde0ff */
[----:B------:R-:W-:Y:S01]  /*33720*/  IADD3 R206, P1, R16, R206, RZ ;  /* 0x000000ce10ce7210 */ /* 0x000fe20007f3e0ff */
[----:B------:R-:W-:Y:S01]  /*33730*/  IMAD.X R210, R2, 0x1, R210, P2 ;  /* 0x0000000102d27824 */ /* 0x000fe200010e06d2 */
[----:B------:R-:W-:Y:S01]  /*33740*/  IADD3 R199, P2, R16, R199, RZ ;  /* 0x000000c710c77210 */ /* 0x000fe20007f5e0ff */
[----:B------:R-:W-:Y:S04]  /*33750*/  STL [R1+0x15c4], R211 ;  /* 0x0015c4d301007387 */ /* 0x000fe80000100800 */
[----:B------:R-:W-:Y:S04]  /*33760*/  STL [R1+0x15bc], R206 ;  /* 0x0015bcce01007387 */ /* 0x000fe80000100800 */
[----:B------:R-:W-:Y:S04]  /*33770*/  STL [R1+0x15e0], R210 ;  /* 0x0015e0d201007387 */ /* 0x000fe80000100800 */
[----:B------:R-:W-:Y:S01]  /*33780*/  STL [R1+0x15b4], R199 ;  /* 0x0015b4c701007387 */ /* 0x000fe20000100800 */
[----:B--2---:R-:W-:Y:S01]  /*33790*/  IMAD.X R203, R2, 0x1, R203, P3 ;  /* 0x0000000102cb7824 */ /* 0x004fe200018e06cb */
[----:B------:R-:W-:Y:S01]  /*337a0*/  IADD3 R198, P3, R16, R198, RZ ;  /* 0x000000c610c67210 */ /* 0x000fe20007f7e0ff */
[----:B------:R-:W-:-:S03]  /*337b0*/  IMAD.X R202, R2, 0x1, R202, P4 ;  /* 0x0000000102ca7824 */ /* 0x000fc600020e06ca */
[----:B------:R-:W-:Y:S01]  /*337c0*/  STL [R1+0x15d8], R203 ;  /* 0x0015d8cb01007387 */ /* 0x000fe20000100800 */
[----:B------:R-:W-:-:S03]  /*337d0*/  IMAD.X R200, R2, 0x1, R200, P5 ;  /* 0x0000000102c87824 */ /* 0x000fc600028e06c8 */
[----:B------:R-:W-:Y:S04]  /*337e0*/  STL [R1+0x15ac], R198 ;  /* 0x0015acc601007387 */ /* 0x000fe80000100800 */
[----:B------:R0:W-:Y:S04]  /*337f0*/  STL [R1+0x15c8], R200 ;  /* 0x0015c8c801007387 */ /* 0x0001e80000100800 */
[----:B------:R-:W-:Y:S04]  /*33800*/  STL [R1+0x15d0], R202 ;  /* 0x0015d0ca01007387 */ /* 0x000fe80000100800 */
[----:B0-----:R-:W2:Y:S01]  /*33810*/  LDL.LU R200, [R1+0x1588] ;  /* 0x0015880001c87983 */ /* 0x001ea20000300800 */
[----:B------:R-:W-:-:S02]  /*33820*/  IADD3 R193, P4, R16, R193, RZ ;  /* 0x000000c110c17210 */ /* 0x000fc40007f9e0ff */
[----:B------:R-:W-:Y:S01]  /*33830*/  IADD3 R195, P5, R16, R195, RZ ;  /* 0x000000c310c37210 */ /* 0x000fe20007fbe0ff */
[----:B------:R-:W-:Y:S01]  /*33840*/  IMAD.X R192, R2, 0x1, R192, P6 ;  /* 0x0000000102c07824 */ /* 0x000fe200030e06c0 */
[----:B------:R-:W-:Y:S01]  /*33850*/  IADD3 R194, P6, R16, R194, RZ ;  /* 0x000000c210c27210 */ /* 0x000fe20007fde0ff */
[----:B---3--:R-:W-:Y:S01]  /*33860*/  IMAD.X R188, R2, 0x1, R188, P1 ;  /* 0x0000000102bc7824 */ /* 0x008fe200008e06bc */
[----:B------:R-:W-:Y:S04]  /*33870*/  STL [R1+0x15a4], R193 ;  /* 0x0015a4c101007387 */ /* 0x000fe80000100800 */
[----:B------:R-:W-:Y:S04]  /*33880*/  STL [R1+0x159c], R195 ;  /* 0x00159cc301007387 */ /* 0x000fe80000100800 */
[----:B------:R-:W-:Y:S01]  /*33890*/  STL [R1+0x15c0], R192 ;  /* 0x0015c0c001007387 */ /* 0x000fe20000100800 */
[----:B------:R-:W-:-:S05]  /*338a0*/  IADD3 R201, P1, R16, R201, RZ ;  /* 0x000000c910c97210 */ /* 0x000fca0007f3e0ff */
[----:B------:R0:W-:Y:S04]  /*338b0*/  STL [R1+0x158c], R201 ;  /* 0x00158cc901007387 */ /* 0x0001e80000100800 */
[----:B------:R-:W-:Y:S04]  /*338c0*/  STL [R1+0x1594], R194 ;  /* 0x001594c201007387 */ /* 0x000fe80000100800 */
[----:B0-----:R-:W3:Y:S01]  /*338d0*/  LDL.LU R201, [R1+0x155c] ;  /* 0x00155c0001c97983 */ /* 0x001ee20000300800 */
[----:B----4-:R-:W-:Y:S01]  /*338e0*/  IMAD.X R197, R2, 0x1, R197, P2 ;  /* 0x0000000102c57824 */ /* 0x010fe200010e06c5 */
[----:B------:R-:W-:Y:S01]  /*338f0*/  IADD3 R215, P2, R16, R215, RZ ;  /* 0x000000d710d77210 */ /* 0x000fe20007f5e0ff */
[----:B------:R-:W-:Y:S01]  /*33900*/  IMAD.X R216, R2, 0x1, R216, P3 ;  /* 0x0000000102d87824 */ /* 0x000fe200018e06d8 */
[----:B------:R-:W-:Y:S01]  /*33910*/  STL [R1+0x15b8], R188 ;  /* 0x0015b8bc01007387 */ /* 0x000fe20000100800 */
[----:B------:R-:W-:-:S03]  /*33920*/  IADD3 R213, P3, R16, R213, RZ ;  /* 0x000000d510d57210 */ /* 0x000fc60007f7e0ff */
[----:B------:R0:W-:Y:S01]  /*33930*/  STL [R1+0x15b0], R197 ;  /* 0x0015b0c501007387 */ /* 0x0001e20000100800 */
[----:B------:R-:W-:-:S03]  /*33940*/  IMAD.X R212, R2, 0x1, R212, P4 ;  /* 0x0000000102d47824 */ /* 0x000fc600020e06d4 */
[----:B0-----:R-:W4:Y:S01]  /*33950*/  LDL.LU R197, [R1+0x1580] ;  /* 0x0015800001c57983 */ /* 0x001f220000300800 */
[----:B------:R-:W-:-:S03]  /*33960*/  IADD3 R209, P4, R16, R209, RZ ;  /* 0x000000d110d17210 */ /* 0x000fc60007f9e0ff */
[----:B------:R-:W-:Y:S04]  /*33970*/  STL [R1+0x1584], R215 ;  /* 0x001584d701007387 */ /* 0x000fe80000100800 */
[----:B------:R-:W-:Y:S01]  /*33980*/  STL [R1+0x15a8], R216 ;  /* 0x0015a8d801007387 */ /* 0x000fe20000100800 */
[----:B------:R-:W-:-:S03]  /*33990*/  IMAD.X R208, R2, 0x1, R208, P5 ;  /* 0x0000000102d07824 */ /* 0x000fc600028e06d0 */
[----:B------:R-:W-:Y:S01]  /*339a0*/  STL [R1+0x157c], R213 ;  /* 0x00157cd501007387 */ /* 0x000fe20000100800 */
[----:B------:R-:W-:-:S03]  /*339b0*/  IADD3 R205, P5, R16, R205, RZ ;  /* 0x000000cd10cd7210 */ /* 0x000fc60007fbe0ff */
        /* <DEDUP_REMOVED lines=27> */
[----:B0-----:R-:W2:Y:S01]  /*33b70*/  LDL.LU R200, [R1+0x1538] ;  /* 0x0015380001c87983 */ /* 0x001ea20000300800 */
[----:B---3--:R-:W-:-:S05]  /*33b80*/  IADD3 R201, P1, R16, R201, RZ ;  /* 0x000000c910c97210 */ /* 0x008fca0007f3e0ff */
[----:B------:R0:W-:Y:S04]  /*33b90*/  STL [R1+0x155c], R201 ;  /* 0x00155cc901007387 */ /* 0x0001e80000100800 */
[----:B0-----:R-:W3:Y:S01]  /*33ba0*/  LDL.LU R201, [R1+0x150c] ;  /* 0x00150c0001c97983 */ /* 0x001ee20000300800 */
[----:B----4-:R-:W-:-:S03]  /*33bb0*/  IMAD.X R197, R2, 0x1, R197, P2 ;  /* 0x0000000102c57824 */ /* 0x010fc600010e06c5 */
        /* <DEDUP_REMOVED lines=10> */
[----:B0-----:R-:W4:Y:S01]  /*33c60*/  LDL.LU R197, [R1+0x14ec] ;  /* 0x0014ec0001c57983 */ /* 0x001f220000300800 */
[----:B------:R-:W-:Y:S01]  /*33c70*/  IMAD.X R211, R2, 0x1, R211, P4 ;  /* 0x0000000102d37824 */ /* 0x000fe200020e06d3 */
[C---:B------:R-:W-:Y:S02]  /*33c80*/  IADD3 R207, P3, R16.reuse, R207, RZ ;  /* 0x000000cf10cf7210 */ /* 0x040fe40007f7e0ff */
        /* <DEDUP_REMOVED lines=10> */
[----:B0-----:R-:W4:Y:S04]  /*33d30*/  LDL.LU R196, [R1+0x1510] ;  /* 0x0015100001c47983 */ /* 0x001f280000300800 */
[----:B------:R-:W-:Y:S01]  /*33d40*/  STL [R1+0x1570], R211 ;  /* 0x001570d301007387 */ /* 0x000fe20000100800 */
[----:B------:R-:W-:-:S03]  /*33d50*/  IMAD.X R193, R2, 0x1, R193, P2 ;  /* 0x0000000102c17824 */ /* 0x000fc600010e06c1 */
[----:B------:R-:W-:Y:S04]  /*33d60*/  STL [R1+0x1568], R206 ;  /* 0x001568ce01007387 */ /* 0x000fe80000100800 */
[----:B------:R-:W-:Y:S01]  /*33d70*/  STL [R1+0x153c], R210 ;  /* 0x00153cd201007387 */ /* 0x000fe20000100800 */
[C---:B------:R-:W-:Y:S02]  /*33d80*/  IADD3 R204, P2, R16.reuse, R204, RZ ;  /* 0x000000cc10cc7210 */ /* 0x040fe40007f5e0ff */
[----:B------:R-:W-:Y:S01]  /*33d90*/  IADD3 R202, P1, R16, R202, RZ ;  /* 0x000000ca10ca7210 */ /* 0x000fe20007f3e0ff */
[----:B------:R-:W-:Y:S04]  /*33da0*/  STL [R1+0x1560], R199 ;  /* 0x001560c701007387 */ /* 0x000fe80000100800 */
[----:B------:R-:W-:Y:S04]  /*33db0*/  STL [R1+0x1534], R203 ;  /* 0x001534cb01007387 */ /* 0x000fe80000100800 */
[----:B------:R-:W-:Y:S04]  /*33dc0*/  STL [R1+0x1558], R198 ;  /* 0x001558c601007387 */ /* 0x000fe80000100800 */
[----:B------:R0:W-:Y:S04]  /*33dd0*/  STL [R1+0x1524], R204 ;  /* 0x001524cc01007387 */ /* 0x0001e80000100800 */
[----:B------:R-:W-:Y:S04]  /*33de0*/  STL [R1+0x152c], R202 ;  /* 0x00152cca01007387 */ /* 0x000fe80000100800 */
[----:B0-----:R-:W4:Y:S01]  /*33df0*/  LDL.LU R204, [R1+0x14e4] ;  /* 0x0014e40001cc7983 */ /* 0x001f220000300800 */
[----:B------:R-:W-:Y:S01]  /*33e00*/  IMAD.X R195, R2, 0x1, R195, P3 ;  /* 0x0000000102c37824 */ /* 0x000fe200018e06c3 */
[----:B------:R-:W-:Y:S01]  /*33e10*/  IADD3 R192, P3, R16, R192, RZ ;  /* 0x000000c010c07210 */ /* 0x000fe20007f7e0ff */
[C---:B------:R-:W-:Y:S01]  /*33e20*/  IMAD.X R194, R2.reuse, 0x1, R194, P4 ;  /* 0x0000000102c27824 */ /* 0x040fe200020e06c2 */
[----:B------:R-:W-:Y:S04]  /*33e30*/  STL [R1+0x1550], R193 ;  /* 0x001550c101007387 */ /* 0x000fe80000100800 */
[----:B------:R-:W-:Y:S04]  /*33e40*/  STL [R1+0x1548], R195 ;  /* 0x001548c301007387 */ /* 0x000fe80000100800 */
[----:B------:R-:W-:Y:S01]  /*33e50*/  STL [R1+0x151c], R192 ;  /* 0x00151cc001007387 */ /* 0x000fe20000100800 */
[----:B--2---:R-:W-:-:S05]  /*33e60*/  IMAD.X R200, R2, 0x1, R200, P5 ;  /* 0x0000000102c87824 */ /* 0x004fca00028e06c8 */
[----:B------:R0:W-:Y:S04]  /*33e70*/  STL [R1+0x1538], R200 ;  /* 0x001538c801007387 */ /* 0x0001e80000100800 */
[----:B------:R-:W-:Y:S04]  /*33e80*/  STL [R1+0x1540], R194 ;  /* 0x001540c201007387 */ /* 0x000fe80000100800 */
[----:B0-----:R-:W2:Y:S01]  /*33e90*/  LDL.LU R200, [R1+0x1508] ;  /* 0x0015080001c87983 */ /* 0x001ea20000300800 */
[----:B------:R-:W-:-:S05]  /*33ea0*/  IADD3 R188, P4, R16, R188, RZ ;  /* 0x000000bc10bc7210 */ /* 0x000fca0007f9e0ff */
[----:B------:R-:W-:Y:S01]  /*33eb0*/  STL [R1+0x1514], R188 ;  /* 0x001514bc01007387 */ /* 0x000fe20000100800 */
[----:B---3--:R-:W-:Y:S01]  /*33ec0*/  IADD3 R201, P5, R16, R201, RZ ;  /* 0x000000c910c97210 */ /* 0x008fe20007fbe0ff */
[----:B----4-:R-:W-:Y:S01]  /*33ed0*/  IMAD.X R215, R2, 0x1, R215, P6 ;  /* 0x0000000102d77824 */ /* 0x010fe200030e06d7 */
[----:B------:R-:W-:Y:S01]  /*33ee0*/  IADD3 R216, P6, R16, R216, RZ ;  /* 0x000000d810d87210 */ /* 0x000fe20007fde0ff */
[----:B------:R-:W-:Y:S02]  /*33ef0*/  IMAD.X R213, R2, 0x1, R213, P1 ;  /* 0x0000000102d57824 */ /* 0x000fe400008e06d5 */
[----:B------:R0:W-:Y:S01]  /*33f00*/  STL [R1+0x150c], R201 ;  /* 0x00150cc901007387 */ /* 0x0001e20000100800 */
[----:B------:R-:W-:Y:S01]  /*33f10*/  IADD3 R212, P1, R16, R212, RZ ;  /* 0x000000d410d47210 */ /* 0x000fe20007f3e0ff */
[----:B------:R-:W-:Y:S01]  /*33f20*/  IMAD.X R209, R2, 0x1, R209, P2 ;  /* 0x0000000102d17824 */ /* 0x000fe200010e06d1 */
[----:B------:R-:W-:Y:S01]  /*33f30*/  IADD3 R208, P2, R16, R208, RZ ;  /* 0x000000d010d07210 */ /* 0x000fe20007f5e0ff */
[----:B------:R-:W-:Y:S01]  /*33f40*/  IMAD.X R205, R2, 0x1, R205, P3 ;  /* 0x0000000102cd7824 */ /* 0x000fe200018e06cd */
[----:B0-----:R-:W3:Y:S04]  /*33f50*/  LDL.LU R201, [R1+0x14dc] ;  /* 0x0014dc0001c97983 */ /* 0x001ee80000300800 */
        /* <DEDUP_REMOVED lines=30> */
[----:B0-----:R-:W4:Y:S01]  /*34140*/  LDL.LU R204, [R1+0x1494] ;  /* 0x0014940001cc7983 */ /* 0x001f220000300800 */
[----:B--2---:R-:W-:-:S05]  /*34150*/  IMAD.X R200, R2, 0x1, R200, P5 ;  /* 0x0000000102c87824 */ /* 0x004fca00028e06c8 */
[----:B------:R0:W-:Y:S04]  /*34160*/  STL [R1+0x1508], R200 ;  /* 0x001508c801007387 */ /* 0x0001e80000100800 */
        /* <DEDUP_REMOVED lines=9> */
[----:B------:R-:W3:Y:S01]  /*34200*/  LDL.LU R205, [R1+0x1474] ;  /* 0x0014740001cd7983 */ /* 0x000ee20000300800 */
[----:B----4-:R-:W-:Y:S01]  /*34210*/  IMAD.X R214, R2, 0x1, R214, P6 ;  /* 0x0000000102d67824 */ /* 0x010fe200030e06d6 */
        /* <DEDUP_REMOVED lines=8> */
[----:B------:R-:W-:-:S03]  /*342a0*/  IMAD.X R210, R2, 0x1, R210, P3 ;  /* 0x0000000102d27824 */ /* 0x000fc600018e06d2 */
[----:B------:R0:W-:Y:S04]  /*342b0*/  STL [R1+0x14f0], R197 ;  /* 0x0014f0c501007387 */ /* 0x0001e80000100800 */
[----:B------:R-:W-:Y:S01]  /*342c0*/  STL [R1+0x14f8], R207 ;  /* 0x0014f8cf01007387 */ /* 0x000fe20000100800 */
[----:B------:R-:W-:Y:S01]  /*342d0*/  IADD3 R199, P3, R16, R199, RZ ;  /* 0x000000c710c77210 */ /* 0x000fe20007f7e0ff */
        /* <DEDUP_REMOVED lines=9> */
[----:B------:R-:W-:Y:S01]  /*34370*/  STL [R1+0x14e0], R203 ;  /* 0x0014e0cb01007387 */ /* 0x000fe20000100800 */
[----:B------:R-:W-:-:S03]  /*34380*/  IADD3 R193, P5, R16, R193, RZ ;  /* 0x000000c110c17210 */ /* 0x000fc60007fbe0ff */
[----:B------:R-:W-:Y:S04]  /*34390*/  STL [R1+0x14b4], R198 ;  /* 0x0014b4c601007387 */ /* 0x000fe80000100800 */
[----:B------:R0:W-:Y:S01]  /*343a0*/  STL [R1+0x14d0], R196 ;  /* 0x0014d0c401007387 */ /* 0x0001e20000100800 */
[----:B------:R-:W-:-:S03]  /*343b0*/  IADD3 R195, P6, R16, R195, RZ ;  /* 0x000000c310c37210 */ /* 0x000fc60007fde0ff */
[----:B------:R-:W-:Y:S01]  /*343c0*/  STL [R1+0x14d8], R202 ;  /* 0x0014d8ca01007387 */ /* 0x000fe20000100800 */
[----:B------:R-:W-:Y:S01]  /*343d0*/  IMAD.X R192, R2, 0x1, R192, P1 ;  /* 0x0000000102c07824 */ /* 0x000fe200008e06c0 */
[----:B------:R-:W-:Y:S01]  /*343e0*/  IADD3 R194, P1, R16, R194, RZ ;  /* 0x000000c210c27210 */ /* 0x000fe20007f3e0ff */
[----:B------:R-:W-:Y:S01]  /*343f0*/  IMAD.X R188, R2, 0x1, R188, P2 ;  /* 0x0000000102bc7824 */ /* 0x000fe200010e06bc */
[----:B0-----:R-:W4:Y:S04]  /*34400*/  LDL.LU R196, [R1+0x1490] ;  /* 0x0014900001c47983 */ /* 0x001f280000300800 */
[----:B------:R-:W-:Y:S04]  /*34410*/  STL [R1+0x14ac], R193 ;  /* 0x0014acc101007387 */ /* 0x000fe80000100800 */
[----:B------:R-:W-:Y:S01]  /*34420*/  STL [R1+0x14a4], R195 ;  /* 0x0014a4c301007387 */ /* 0x000fe20000100800 */
[----:B------:R-:W-:-:S03]  /*34430*/  IADD3 R204, P2, R16, R204, RZ ;  /* 0x000000cc10cc7210 */ /* 0x000fc60007f5e0ff */
[----:B------:R-:W-:Y:S04]  /*34440*/  STL [R1+0x14c8], R192 ;  /* 0x0014c8c001007387 */ /* 0x000fe80000100800 */
[----:B------:R0:W-:Y:S04]  /*34450*/  STL [R1+0x1494], R204 ;  /* 0x001494cc01007387 */ /* 0x0001e80000100800 */
[----:B------:R-:W-:Y:S04]  /*34460*/  STL [R1+0x149c], R194 ;  /* 0x00149cc201007387 */ /* 0x000fe80000100800 */
[----:B0-----:R-:W4:Y:S04]  /*34470*/  LDL.LU R204, [R1+0x1464] ;  /* 0x0014640001cc7983 */ /* 0x001f280000300800 */
[----:B------:R-:W-:Y:S01]  /*34480*/  STL [R1+0x14c0], R188 ;  /* 0x0014c0bc01007387 */ /* 0x000fe20000100800 */
[----:B--2---:R-:W-:-:S05]  /*34490*/  IMAD.X R200, R2, 0x1, R200, P3 ;  /* 0x0000000102c87824 */ /* 0x004fca00018e06c8 */
[----:B------:R0:W-:Y:S04]  /*344a0*/  STL [R1+0x14b8], R200 ;  /* 0x0014b8c801007387 */ /* 0x0001e80000100800 */
[----:B0-----:R-:W2:Y:S01]  /*344b0*/  LDL.LU R200, [R1+0x1488] ;  /* 0x0014880001c87983 */ /* 0x001ea20000300800 */
[----:B------:R-:W-:Y:S01]  /*344c0*/  IADD3 R215, P3, R16, R215, RZ ;  /* 0x000000d710d77210 */ /* 0x000fe20007f7e0ff */
[----:B------:R-:W-:Y:S01]  /*344d0*/  IMAD.X R216, R2, 0x1, R216, P4 ;  /* 0x0000000102d87824 */ /* 0x000fe200020e06d8 */
[----:B------:R-:W-:Y:S01]  /*344e0*/  IADD3 R213, P4, R16, R213, RZ ;  /* 0x000000d510d57210 */ /* 0x000fe20007f9e0ff */
[----:B---3--:R-:W-:Y:S01]  /*344f0*/  IMAD.X R212, R2, 0x1, R212, P5 ;  /* 0x0000000102d47824 */ /* 0x008fe200028e06d4 */
[----:B------:R-:W-:Y:S01]  /*34500*/  IADD3 R209, P5, R16, R209, RZ ;  /* 0x000000d110d17210 */ /* 0x000fe20007fbe0ff */
[----:B------:R-:W-:Y:S04]  /*34510*/  STL [R1+0x148c], R215 ;  /* 0x00148cd701007387 */ /* 0x000fe80000100800 */
[----:B------:R-:W-:Y:S01]  /*34520*/  STL [R1+0x14b0], R216 ;  /* 0x0014b0d801007387 */ /* 0x000fe20000100800 */
[----:B------:R-:W-:-:S03]  /*34530*/  IMAD.X R208, R2, 0x1, R208, P6 ;  /* 0x0000000102d07824 */ /* 0x000fc600030e06d0 */
[----:B------:R-:W-:Y:S01]  /*34540*/  STL [R1+0x1484], R213 ;  /* 0x001484d501007387 */ /* 0x000fe20000100800 */
[----:B------:R-:W-:-:S03]  /*34550*/  IADD3 R205, P6, R16, R205, RZ ;  /* 0x000000cd10cd7210 */ /* 0x000fc60007fde0ff */
[----:B------:R-:W-:Y:S04]  /*34560*/  STL [R1+0x14a8], R212 ;  /* 0x0014a8d401007387 */ /* 0x000fe80000100800 */
[----:B------:R-:W-:Y:S01]  /*34570*/  STL [R1+0x147c], R209 ;  /* 0x00147cd101007387 */ /* 0x000fe20000100800 */
[----:B----4-:R-:W-:-:S03]  /*34580*/  IMAD.X R201, R2, 0x1, R201, P1 ;  /* 0x0000000102c97824 */ /* 0x010fc600008e06c9 */
        /* <DEDUP_REMOVED lines=25> */
[----:B------:R-:W-:-:S05]  /*34720*/  IADD3 R204, P2, R16, R204, RZ ;  /* 0x000000cc10cc7210 */ /* 0x000fca0007f5e0ff */
[----:B------:R0:W-:Y:S04]  /*34730*/  STL [R1+0x1464], R204 ;  /* 0x001464cc01007387 */ /* 0x0001e80000100800 */
        /* <DEDUP_REMOVED lines=10> */
[----:B0-----:R-:W2:Y:S01]  /*347e0*/  LDL.LU R200, [R1+0x13f4] ;  /* 0x0013f40001c87983 */ /* 0x001ea20000300800 */
[----:B---3--:R-:W-:Y:S01]  /*347f0*/  IADD3 R214, P3, R16, R214, RZ ;  /* 0x000000d610d67210 */ /* 0x008fe20007f7e0ff */
[----:B----4-:R-:W-:Y:S01]  /*34800*/  IMAD.X R176, R2, 0x1, R176, P4 ;  /* 0x0000000102b07824 */ /* 0x010fe200020e06b0 */
[----:B------:R-:W-:Y:S01]  /*34810*/  IADD3 R207, P4, R16, R207, RZ ;  /* 0x000000cf10cf7210 */ /* 0x000fe20007f9e0ff */
[----:B------:R-:W-:-:S02]  /*34820*/  IMAD.X R211, R2, 0x1, R211, P5 ;  /* 0x0000000102d37824 */ /* 0x000fc400028e06d3 */
[----:B------:R-:W-:Y:S04]  /*34830*/  STL [R1+0x145c], R214 ;  /* 0x00145cd601007387 */ /* 0x000fe80000100800 */
[----:B------:R-:W-:Y:S01]  /*34840*/  STL [R1+0x1480], R176 ;  /* 0x001480b001007387 */ /* 0x000fe20000100800 */
[----:B------:R-:W-:Y:S01]  /*34850*/  IADD3 R201, P5, R16, R201, RZ ;  /* 0x000000c910c97210 */ /* 0x000fe20007fbe0ff */
[----:B------:R-:W-:Y:S01]  /*34860*/  IMAD.X R206, R2, 0x1, R206, P6 ;  /* 0x0000000102ce7824 */ /* 0x000fe200030e06ce */
[----:B------:R-:W-:Y:S01]  /*34870*/  IADD3 R210, P6, R16, R210, RZ ;  /* 0x000000d210d27210 */ /* 0x000fe20007fde0ff */
[----:B------:R-:W-:Y:S02]  /*34880*/  IMAD.X R199, R2, 0x1, R199, P1 ;  /* 0x0000000102c77824 */ /* 0x000fe400008e06c7 */
[----:B------:R0:W-:Y:S04]  /*34890*/  STL [R1+0x144c], R201 ;  /* 0x00144cc901007387 */ /* 0x0001e80000100800 */
[----:B------:R-:W-:Y:S01]  /*348a0*/  STL [R1+0x1454], R207 ;  /* 0x001454cf01007387 */ /* 0x000fe20000100800 */
[----:B------:R-:W-:Y:S01]  /*348b0*/  IADD3 R203, P1, R16, R203, RZ ;  /* 0x000000cb10cb7210 */ /* 0x000fe20007f3e0ff */
[----:B------:R-:W-:-:S02]  /*348c0*/  IMAD.X R198, R2, 0x1, R198, P2 ;  /* 0x0000000102c67824 */ /* 0x000fc400010e06c6 */
[----:B0-----:R-:W3:Y:S04]  /*348d0*/  LDL.LU R201, [R1+0x1418] ;  /* 0x0014180001c97983 */ /* 0x001ee80000300800 */
        /* <DEDUP_REMOVED lines=9> */
[----:B------:R0:W-:Y:S01]  /*34970*/  STL [R1+0x142c], R197 ;  /* 0x00142cc501007387 */ /* 0x0001e20000100800 */
[----:B------:R-:W-:-:S03]  /*34980*/  IMAD.X R195, R2, 0x1, R195, P4 ;  /* 0x0000000102c37824 */ /* 0x000fc600020e06c3 */
[----:B------:R-:W-:Y:S01]  /*34990*/  STL [R1+0x1434], R202 ;  /* 0x001434ca01007387 */ /* 0x000fe20000100800 */
[----:B------:R-:W-:Y:S01]  /*349a0*/  IADD3 R192, P4, R16, R192, RZ ;  /* 0x000000c010c07210 */ /* 0x000fe20007f9e0ff */
[----:B------:R-:W-:Y:S01]  /*349b0*/  IMAD.X R194, R2, 0x1, R194, P5 ;  /* 0x0000000102c27824 */ /* 0x000fe200028e06c2 */
[----:B------:R-:W-:Y:S01]  /*349c0*/  IADD3 R188, P5, R16, R188, RZ ;  /* 0x000000bc10bc7210 */ /* 0x000fe20007fbe0ff */
[----:B0-----:R-:W4:Y:S01]  /*349d0*/  LDL.LU R197, [R1+0x13ec] ;  /* 0x0013ec0001c57983 */ /* 0x001f220000300800 */
[----:B------:R-:W-:-:S03]  /*349e0*/  IMAD.X R196, R2, 0x1, R196, P6 ;  /* 0x0000000102c47824 */ /* 0x000fc600030e06c4 */
[----:B------:R-:W-:Y:S04]  /*349f0*/  STL [R1+0x1458], R193 ;  /* 0x001458c101007387 */ /* 0x000fe80000100800 */
[----:B------:R-:W-:Y:S04]  /*34a00*/  STL [R1+0x1450], R195 ;  /* 0x001450c301007387 */ /* 0x000fe80000100800 */
[----:B------:R-:W-:Y:S04]  /*34a10*/  STL [R1+0x1424], R192 ;  /* 0x001424c001007387 */ /* 0x000fe80000100800 */
[----:B------:R0:W-:Y:S04]  /*34a20*/  STL [R1+0x1440], R196 ;  /* 0x001440c401007387 */ /* 0x0001e80000100800 */
[----:B------:R-:W-:Y:S04]  /*34a30*/  STL [R1+0x1448], R194 ;  /* 0x001448c201007387 */ /* 0x000fe80000100800 */
[----:B0-----:R-:W4:Y:S04]  /*34a40*/  LDL.LU R196, [R1+0x1410] ;  /* 0x0014100001c47983 */ /* 0x001f280000300800 */
[----:B------:R-:W-:Y:S01]  /*34a50*/  STL [R1+0x141c], R188 ;  /* 0x00141cbc01007387 */ /* 0x000fe20000100800 */
[----:B------:R-:W-:-:S05]  /*34a60*/  IADD3 R204, P6, R16, R204, RZ ;  /* 0x000000cc10cc7210 */ /* 0x000fca0007fde0ff */
[----:B------:R0:W-:Y:S04]  /*34a70*/  STL [R1+0x1414], R204 ;  /* 0x001414cc01007387 */ /* 0x0001e80000100800 */
[----:B0-----:R-:W4:Y:S01]  /*34a80*/  LDL.LU R204, [R1+0x13e4] ;  /* 0x0013e40001cc7983 */ /* 0x001f220000300800 */
[----:B------:R-:W-:Y:S01]  /*34a90*/  IMAD.X R215, R2, 0x1, R215, P1 ;  /* 0x0000000102d77824 */ /* 0x000fe200008e06d7 */
[----:B------:R-:W-:Y:S01]  /*34aa0*/  IADD3 R216, P1, R16, R216, RZ ;  /* 0x000000d810d87210 */ /* 0x000fe20007f3e0ff */
[----:B------:R-:W-:-:S03]  /*34ab0*/  IMAD.X R213, R2, 0x1, R213, P2 ;  /* 0x0000000102d57824 */ /* 0x000fc600010e06d5 */
[----:B------:R-:W-:Y:S04]  /*34ac0*/  STL [R1+0x1438], R215 ;  /* 0x001438d701007387 */ /* 0x000fe80000100800 */
[----:B------:R-:W-:Y:S04]  /*34ad0*/  STL [R1+0x140c], R216 ;  /* 0x00140cd801007387 */ /* 0x000fe80000100800 */
[----:B------:R-:W-:Y:S01]  /*34ae0*/  STL [R1+0x1430], R213 ;  /* 0x001430d501007387 */ /* 0x000fe20000100800 */
[----:B--2---:R-:W-:Y:S01]  /*34af0*/  IADD3 R212, P2, R16, R212, RZ ;  /* 0x000000d410d47210 */ /* 0x004fe20007f5e0ff */
[----:B------:R-:W-:Y:S01]  /*34b00*/  IMAD.X R209, R2, 0x1, R209, P3 ;  /* 0x0000000102d17824 */ /* 0x000fe200018e06d1 */
[----:B------:R-:W-:Y:S01]  /*34b10*/  IADD3 R208, P3, R16, R208, RZ ;  /* 0x000000d010d07210 */ /* 0x000fe20007f7e0ff */
[----:B------:R-:W-:-:S02]  /*34b20*/  IMAD.X R205, R2, 0x1, R205, P4 ;  /* 0x0000000102cd7824 */ /* 0x000fc400020e06cd */
[----:B------:R-:W-:Y:S04]  /*34b30*/  STL [R1+0x1404], R212 ;  /* 0x001404d401007387 */ /* 0x000fe80000100800 */
[----:B------:R-:W-:Y:S04]  /*34b40*/  STL [R1+0x1428], R209 ;  /* 0x001428d101007387 */ /* 0x000fe80000100800 */
[----:B------:R-:W2:Y:S04]  /*34b50*/  LDL.LU R214, [R1+0x1408] ;  /* 0x0014080001d67983 */ /* 0x000ea80000300800 */
[----:B------:R-:W-:Y:S01]  /*34b60*/  STL [R1+0x13fc], R208 ;  /* 0x0013fcd001007387 */ /* 0x000fe20000100800 */
[----:B------:R-:W-:-:S03]  /*34b70*/  IADD3 R200, P4, R16, R200, RZ ;  /* 0x000000c810c87210 */ /* 0x000fc60007f9e0ff */
        /* <DEDUP_REMOVED lines=14> */
[----:B------:R-:W3:Y:S04]  /*34c60*/  LDL.LU R193, [R1+0x13b4] ;  /* 0x0013b40001c17983 */ /* 0x000ee80000300800 */
[----:B0-----:R-:W3:Y:S04]  /*34c70*/  LDL.LU R201, [R1+0x13d8] ;  /* 0x0013d80001c97983 */ /* 0x001ee80000300800 */
[----:B------:R-:W3:Y:S04]  /*34c80*/  LDL.LU R195, [R1+0x13ac] ;  /* 0x0013ac0001c37983 */ /* 0x000ee80000300800 */
[----:B------:R-:W3:Y:S04]  /*34c90*/  LDL.LU R192, [R1+0x13d0] ;  /* 0x0013d00001c07983 */ /* 0x000ee80000300800 */
[----:B------:R-:W3:Y:S01]  /*34ca0*/  LDL.LU R194, [R1+0x13a4] ;  /* 0x0013a40001c27983 */ /* 0x000ee20000300800 */
[----:B----4-:R-:W-:-:S05]  /*34cb0*/  IADD3 R197, P5, R16, R197, RZ ;  /* 0x000000c510c57210 */ /* 0x010fca0007fbe0ff */
[----:B------:R0:W-:Y:S04]  /*34cc0*/  STL [R1+0x13ec], R197 ;  /* 0x0013ecc501007387 */ /* 0x0001e80000100800 */
[----:B------:R-:W4:Y:S04]  /*34cd0*/  LDL.LU R188, [R1+0x13c8] ;  /* 0x0013c80001bc7983 */ /* 0x000f280000300800 */
[----:B0-----:R-:W4:Y:S01]  /*34ce0*/  LDL.LU R197, [R1+0x139c] ;  /* 0x00139c0001c57983 */ /* 0x001f220000300800 */
[----:B------:R-:W-:-:S05]  /*34cf0*/  IMAD.X R196, R2, 0x1, R196, P6 ;  /* 0x0000000102c47824 */ /* 0x000fca00030e06c4 */
        /* <DEDUP_REMOVED lines=11> */
[----:B0-----:R-:W4:Y:S01]  /*34db0*/  LDL.LU R204, [R1+0x13a0] ;  /* 0x0013a00001cc7983 */ /* 0x001f220000300800 */
[----:B--2---:R-:W-:Y:S01]  /*34dc0*/  IMAD.X R214, R2, 0x1, R214, P1 ;  /* 0x0000000102d67824 */ /* 0x004fe200008e06d6 */
[----:B------:R-:W-:Y:S01]  /*34dd0*/  IADD3 R176, P1, R16, R176, RZ ;  /* 0x000000b010b07210 */ /* 0x000fe20007f3e0ff */
[----:B------:R-:W-:-:S03]  /*34de0*/  IMAD.X R207, R2, 0x1, R207, P2 ;  /* 0x0000000102cf7824 */ /* 0x000fc600010e06cf */
[----:B------:R-:W-:Y:S04]  /*34df0*/  STL [R1+0x1408], R214 ;  /* 0x001408d601007387 */ /* 0x000fe80000100800 */
[----:B------:R-:W-:Y:S01]  /*34e00*/  STL [R1+0x13dc], R176 ;  /* 0x0013dcb001007387 */ /* 0x000fe20000100800 */
[----:B------:R-:W-:-:S05]  /*34e10*/  IMAD.X R200, R2, 0x1, R200, P3 ;  /* 0x0000000102c87824 */ /* 0x000fca00018e06c8 */
[----:B------:R0:W-:Y:S04]  /*34e20*/  STL [R1+0x13f8], R200 ;  /* 0x0013f8c801007387 */ /* 0x0001e80000100800 */
[----:B------:R-:W-:Y:S04]  /*34e30*/  STL [R1+0x1400], R207 ;  /* 0x001400cf01007387 */ /* 0x000fe80000100800 */
[----:B0-----:R-:W2:Y:S01]  /*34e40*/  LDL.LU R200, [R1+0x1374] ;  /* 0x0013740001c87983 */ /* 0x001ea20000300800 */
[C---:B------:R-:W-:Y:S02]  /*34e50*/  IADD3 R211, P2, R16.reuse, R211, RZ ;  /* 0x000000d310d37210 */ /* 0x040fe40007f5e0ff */
[----:B------:R-:W-:Y:S01]  /*34e60*/  IADD3 R206, P3, R16, R206, RZ ;  /* 0x000000ce10ce7210 */ /* 0x000fe20007f7e0ff */
[----:B------:R-:W-:Y:S01]  /*34e70*/  IMAD.X R210, R2, 0x1, R210, P4 ;  /* 0x0000000102d27824 */ /* 0x000fe200020e06d2 */
[----:B------:R-:W-:Y:S01]  /*34e80*/  IADD3 R199, P4, R16, R199, RZ ;  /* 0x000000c710c77210 */ /* 0x000fe20007f9e0ff */
[----:B------:R-:W-:Y:S01]  /*34e90*/  STL [R1+0x13d4], R211 ;  /* 0x0013d4d301007387 */ /* 0x000fe20000100800 */
[----:B---3--:R-:W-:Y:S01]  /*34ea0*/  IMAD.X R203, R2, 0x1, R203, P5 ;  /* 0x0000000102cb7824 */ /* 0x008fe200028e06cb */
[----:B------:R-:W-:-:S02]  /*34eb0*/  IADD3 R198, P5, R16, R198, RZ ;  /* 0x000000c610c67210 */ /* 0x000fc40007fbe0ff */
[----:B------:R-:W-:Y:S04]  /*34ec0*/  STL [R1+0x13cc], R206 ;  /* 0x0013ccce01007387 */ /* 0x000fe80000100800 */
[----:B------:R-:W-:Y:S01]  /*34ed0*/  STL [R1+0x13f0], R210 ;  /* 0x0013f0d201007387 */ /* 0x000fe20000100800 */
[----:B------:R-:W-:-:S03]  /*34ee0*/  IMAD.X R202, R2, 0x1, R202, P6 ;  /* 0x0000000102ca7824 */ /* 0x000fc600030e06ca */
[----:B------:R-:W-:Y:S04]  /*34ef0*/  STL [R1+0x13c4], R199 ;  /* 0x0013c4c701007387 */ /* 0x000fe80000100800 */
[----:B------:R-:W-:Y:S01]  /*34f00*/  STL [R1+0x13e8], R203 ;  /* 0x0013e8cb01007387 */ /* 0x000fe20000100800 */
[----:B------:R-:W-:Y:S01]  /*34f10*/  IMAD.X R201, R2, 0x1, R201, P1 ;  /* 0x0000000102c97824 */ /* 0x000fe200008e06c9 */
[C---:B------:R-:W-:Y:S02]  /*34f20*/  IADD3 R193, P6, R16.reuse, R193, RZ ;  /* 0x000000c110c17210 */ /* 0x040fe40007fde0ff */
[----:B------:R-:W-:Y:S04]  /*34f30*/  STL [R1+0x13bc], R198 ;  /* 0x0013bcc601007387 */ /* 0x000fe80000100800 */
[----:B------:R0:W-:Y:S01]  /*34f40*/  STL [R1+0x13d8], R201 ;  /* 0x0013d8c901007387 */ /* 0x0001e20000100800 */
[----:B------:R-:W-:-:S03]  /*34f50*/  IADD3 R195, P1, R16, R195, RZ ;  /* 0x000000c310c37210 */ /* 0x000fc60007f3e0ff */
[----:B------:R-:W-:Y:S01]  /*34f60*/  STL [R1+0x13e0], R202 ;  /* 0x0013e0ca01007387 */ /* 0x000fe20000100800 */
[----:B------:R-:W-:Y:S01]  /*34f70*/  IMAD.X R192, R2, 0x1, R192, P2 ;  /* 0x0000000102c07824 */ /* 0x000fe200010e06c0 */
[----:B------:R-:W-:Y:S01]  /*34f80*/  IADD3 R194, P2, R16, R194, RZ ;  /* 0x000000c210c27210 */ /* 0x000fe20007f5e0ff */
[----:B----4-:R-:W-:Y:S01]  /*34f90*/  IMAD.X R188, R2, 0x1, R188, P3 ;  /* 0x0000000102bc7824 */ /* 0x010fe200018e06bc */
[----:B0-----:R-:W3:Y:S04]  /*34fa0*/  LDL.LU R201, [R1+0x1398] ;  /* 0x0013980001c97983 */ /* 0x001ee80000300800 */
[----:B------:R-:W-:Y:S04]  /*34fb0*/  STL [R1+0x13b4], R193 ;  /* 0x0013b4c101007387 */ /* 0x000fe80000100800 */
[----:B------:R-:W-:Y:S04]  /*34fc0*/  STL [R1+0x13ac], R195 ;  /* 0x0013acc301007387 */ /* 0x000fe80000100800 */
[----:B------:R-:W-:Y:S01]  /*34fd0*/  STL [R1+0x13d0], R192 ;  /* 0x0013d0c001007387 */ /* 0x000fe20000100800 */
[----:B------:R-:W-:-:S05]  /*34fe0*/  IADD3 R197, P3, R16, R197, RZ ;  /* 0x000000c510c57210 */ /* 0x000fca0007f7e0ff */
[----:B------:R0:W-:Y:S04]  /*34ff0*/  STL [R1+0x139c], R197 ;  /* 0x00139cc501007387 */ /* 0x0001e80000100800 */
[----:B------:R-:W-:Y:S04]  /*35000*/  STL [R1+0x13a4], R194 ;  /* 0x0013a4c201007387 */ /* 0x000fe80000100800 */
[----:B0-----:R-:W4:Y:S01]  /*35010*/  LDL.LU R197, [R1+0x136c] ;  /* 0x00136c0001c57983 */ /* 0x001f220000300800 */
[----:B------:R-:W-:Y:S01]  /*35020*/  IMAD.X R196, R2, 0x1, R196, P4 ;  /* 0x0000000102c47824 */ /* 0x000fe200020e06c4 */
        /* <DEDUP_REMOVED lines=40> */
[----:B0-----:R-:W3:Y:S01]  /*352b0*/  LDL.LU R201, [R1+0x1348] ;  /* 0x0013480001c97983 */ /* 0x001ee20000300800 */
[----:B----4-:R-:W-:-:S05]  /*352c0*/  IADD3 R197, P3, R16, R197, RZ ;  /* 0x000000c510c57210 */ /* 0x010fca0007f7e0ff */
[----:B------:R0:W-:Y:S04]  /*352d0*/  STL [R1+0x136c], R197 ;  /* 0x00136cc501007387 */ /* 0x0001e80000100800 */
        /* <DEDUP_REMOVED lines=13> */
[----:B------:R-:W-:Y:S01]  /*353b0*/  IADD3 R207, P5, R16, R207, RZ ;  /* 0x000000cf10cf7210 */ /* 0x000fe20007fbe0ff */
[----:B------:R-:W-:Y:S02]  /*353c0*/  IMAD.X R211, R2, 0x1, R211, P6 ;  /* 0x0000000102d37824 */ /* 0x000fe400030e06d3 */
        /* <DEDUP_REMOVED lines=30> */
[----:B------:R-:W-:-:S05]  /*355b0*/  IMAD.X R201, R2, 0x1, R201, P1 ;  /* 0x0000000102c97824 */ /* 0x000fca00008e06c9 */
[----:B------:R0:W-:Y:S04]  /*355c0*/  STL [R1+0x1348], R201 ;  /* 0x001348c901007387 */ /* 0x0001e80000100800 */
[----:B------:R-:W-:Y:S04]  /*355d0*/  STL [R1+0x1350], R194 ;  /* 0x001350c201007387 */ /* 0x000fe80000100800 */
[----:B0-----:R-:W3:Y:S04]  /*355e0*/  LDL.LU R201, [R1+0x1318] ;  /* 0x0013180001c97983 */ /* 0x001ee80000300800 */
[----:B------:R-:W-:Y:S01]  /*355f0*/  STL [R1+0x1324], R188 ;  /* 0x001324bc01007387 */ /* 0x000fe20000100800 */
[----:B----4-:R-:W-:Y:S01]  /*35600*/  IADD3 R197, P1, R16, R197, RZ ;  /* 0x000000c510c57210 */ /* 0x010fe20007f3e0ff */
        /* <DEDUP_REMOVED lines=24> */
[----:B------:R-:W4:Y:S01]  /*35790*/  LDL.LU R210, [R1+0x12f8] ;  /* 0x0012f80001d27983 */ /* 0x000f220000300800 */
[----:B------:R-:W-:-:S03]  /*357a0*/  IMAD.X R204, R2, 0x1, R204, P6 ;  /* 0x0000000102cc7824 */ /* 0x000fc600030e06cc */
        /* <DEDUP_REMOVED lines=15> */
[----:B------:R0:W-:Y:S04]  /*358a0*/  STL [R1+0x1318], R201 ;  /* 0x001318c901007387 */ /* 0x0001e80000100800 */
[----:B0-----:R-:W3:Y:S04]  /*358b0*/  LDL.LU R201, [R1+0x12c8] ;  /* 0x0012c80001c97983 */ /* 0x001ee80000300800 */
[----:B------:R-:W3:Y:S04]  /*358c0*/  LDL.LU R215, [R1+0x129c] ;  /* 0x00129c0001d77983 */ /* 0x000ee80000300800 */
[----:B------:R-:W3:Y:S04]  /*358d0*/  LDL.LU R216, [R1+0x12c0] ;  /* 0x0012c00001d87983 */ /* 0x000ee80000300800 */
[----:B------:R-:W3:Y:S01]  /*358e0*/  LDL.LU R213, [R1+0x1294] ;  /* 0x0012940001d57983 */ /* 0x000ee20000300800 */
[----:B----4-:R-:W-:-:S05]  /*358f0*/  IADD3 R197, P1, R16, R197, RZ ;  /* 0x000000c510c57210 */ /* 0x010fca0007f3e0ff */
        /* <DEDUP_REMOVED lines=46> */
[----:B------:R-:W-:Y:S01]  /*35be0*/  IADD3 R215, P5, R16, R215, RZ ;  /* 0x000000d710d77210 */ /* 0x000fe20007fbe0ff */
[----:B------:R-:W-:Y:S01]  /*35bf0*/  IMAD.X R216, R2, 0x1, R216, P6 ;  /* 0x0000000102d87824 */ /* 0x000fe200030e06d8 */
[----:B------:R-:W-:-:S02]  /*35c00*/  IADD3 R213, P6, R16, R213, RZ ;  /* 0x000000d510d57210 */ /* 0x000fc40007fde0ff */
[----:B------:R0:W-:Y:S01]  /*35c10*/  STL [R1+0x12c8], R201 ;  /* 0x0012c8c901007387 */ /* 0x0001e20000100800 */
[----:B----4-:R-:W-:-:S03]  /*35c20*/  IMAD.X R212, R2, 0x1, R212, P1 ;  /* 0x0000000102d47824 */ /* 0x010fc600008e06d4 */
[----:B0-----:R-:W3:Y:S01]  /*35c30*/  LDL.LU R201, [R1+0x1298] ;  /* 0x0012980001c97983 */ /* 0x001ee20000300800 */
        /* <DEDUP_REMOVED lines=47> */
[----:B------:R-:W-:Y:S01]  /*35f30*/  IMAD.X R176, R2, 0x1, R176, P6 ;  /* 0x0000000102b07824 */ /* 0x000fe200030e06b0 */
[----:B------:R-:W-:Y:S01]  /*35f40*/  IADD3 R207, P6, R16, R207, RZ ;  /* 0x000000cf10cf7210 */ /* 0x000fe20007fde0ff */
[----:B0-----:R-:W4:Y:S01]  /*35f50*/  LDL.LU R201, [R1+0x1204] ;  /* 0x0012040001c97983 */ /* 0x001f220000300800 */
[----:B------:R-:W-:-:S03]  /*35f60*/  IMAD.X R211, R2, 0x1, R211, P1 ;  /* 0x0000000102d37824 */ /* 0x000fc600008e06d3 */
        /* <DEDUP_REMOVED lines=25> */
[----:B0-----:R-:W4:Y:S01]  /*36100*/  LDL.LU R196, [R1+0x11fc] ;  /* 0x0011fc0001c47983 */ /* 0x001f220000300800 */
[----:B------:R-:W-:-:S03]  /*36110*/  IMAD.X R204, R2, 0x1, R204, P2 ;  /* 0x0000000102cc7824 */ /* 0x000fc600010e06cc */
        /* <DEDUP_REMOVED lines=73> */
[----:B------:R-:W-:Y:S04]  /*365b0*/  STL [R1+0x1210], R207 ;  /* 0x001210cf01007387 */ /* 0x000fe80000100800 */
[----:B0-----:R-:W3:Y:S01]  /*365c0*/  LDL.LU R201, [R1+0x1184] ;  /* 0x0011840001c97983 */ /* 0x001ee20000300800 */
[----:B------:R-:W-:-:S03]  /*365d0*/  IMAD.X R203, R2, 0x1, R203, P1 ;  /* 0x0000000102cb7824 */ /* 0x000fc600008e06cb */
[----:B------:R-:W-:Y:S01]  /*365e0*/  STL [R1+0x11e4], R211 ;  /* 0x0011e4d301007387 */ /* 0x000fe20000100800 */
[----:B------:R-:W-:-:S03]  /*365f0*/  IADD3 R198, P1, R16, R198, RZ ;  /* 0x000000c610c67210 */ /* 0x000fc60007f3e0ff */
[----:B------:R-:W-:Y:S04]  /*36600*/  STL [R1+0x11dc], R206 ;  /* 0x0011dcce01007387 */ /* 0x000fe80000100800 */
[----:B------:R-:W-:Y:S01]  /*36610*/  STL [R1+0x1200], R210 ;  /* 0x001200d201007387 */ /* 0x000fe20000100800 */
[----:B------:R-:W-:-:S03]  /*36620*/  IMAD.X R202, R2, 0x1, R202, P2 ;  /* 0x0000000102ca7824 */ /* 0x000fc600010e06ca */
[----:B------:R-:W-:Y:S01]  /*36630*/  STL [R1+0x11d4], R199 ;  /* 0x0011d4c701007387 */ /* 0x000fe20000100800 */
[----:B------:R-:W-:-:S03]  /*36640*/  IMAD.X R197, R2, 0x1, R197, P3 ;  /* 0x0000000102c57824 */ /* 0x000fc600018e06c5 */
[----:B------:R-:W-:Y:S01]  /*36650*/  STL [R1+0x11f8], R203 ;  /* 0x0011f8cb01007387 */ /* 0x000fe20000100800 */
[----:B------:R-:W-:-:S03]  /*36660*/  IADD3 R193, P2, R16, R193, RZ ;  /* 0x000000c110c17210 */ /* 0x000fc60007f5e0ff */
[----:B------:R-:W-:Y:S01]  /*36670*/  STL [R1+0x11cc], R198 ;  /* 0x0011ccc601007387 */ /* 0x000fe20000100800 */
[----:B------:R-:W-:-:S03]  /*36680*/  IADD3 R195, P3, R16, R195, RZ ;  /* 0x000000c310c37210 */ /* 0x000fc60007f7e0ff */
[----:B------:R0:W-:Y:S04]  /*36690*/  STL [R1+0x11e8], R197 ;  /* 0x0011e8c501007387 */ /* 0x0001e80000100800 */
        /* <DEDUP_REMOVED lines=11> */
[----:B0-----:R-:W4:Y:S01]  /*36750*/  LDL.LU R196, [R1+0x117c] ;  /* 0x00117c0001c47983 */ /* 0x001f220000300800 */
[----:B------:R-:W-:-:S03]  /*36760*/  IMAD.X R204, R2, 0x1, R204, P6 ;  /* 0x0000000102cc7824 */ /* 0x000fc600030e06cc */
        /* <DEDUP_REMOVED lines=37> */
[----:B----4-:R-:W-:-:S05]  /*369c0*/  IMAD.X R197, R2, 0x1, R197, P5 ;  /* 0x0000000102c57824 */ /* 0x010fca00028e06c5 */
[----:B------:R0:W-:Y:S04]  /*369d0*/  STL [R1+0x11a8], R197 ;  /* 0x0011a8c501007387 */ /* 0x0001e80000100800 */
[----:B------:R-:W4:Y:S04]  /*369e0*/  LDL.LU R188, [R1+0x1134] ;  /* 0x0011340001bc7983 */ /* 0x000f280000300800 */
[----:B0-----:R-:W4:Y:S01]  /*369f0*/  LDL.LU R197, [R1+0x1158] ;  /* 0x0011580001c57983 */ /* 0x001f220000300800 */
[----:B------:R-:W-:-:S05]  /*36a00*/  IADD3 R196, P5, R16, R196, RZ ;  /* 0x000000c410c47210 */ /* 0x000fca0007fbe0ff */
[----:B------:R0:W-:Y:S04]  /*36a10*/  STL [R1+0x117c], R196 ;  /* 0x00117cc401007387 */ /* 0x0001e80000100800 */
[----:B0-----:R-:W4:Y:S01]  /*36a20*/  LDL.LU R196, [R1+0x112c] ;  /* 0x00112c0001c47983 */ /* 0x001f220000300800 */
[----:B------:R-:W-:-:S03]  /*36a30*/  IMAD.X R204, R2, 0x1, R204, P6 ;  /* 0x0000000102cc7824 */ /* 0x000fc600030e06cc */
        /* <DEDUP_REMOVED lines=37> */
[----:B------:R-:W-:-:S03]  /*36c90*/  IMAD.X R194, R2, 0x1, R194, P2 ;  /* 0x0000000102c27824 */ /* 0x000fc600010e06c2 */
[----:B0-----:R-:W3:Y:S04]  /*36ca0*/  LDL.LU R201, [R1+0x1104] ;  /* 0x0011040001c97983 */ /* 0x001ee80000300800 */
[----:B------:R-:W-:Y:S04]  /*36cb0*/  STL [R1+0x1170], R193 ;  /* 0x001170c101007387 */ /* 0x000fe80000100800 */
[----:B------:R-:W-:Y:S04]  /*36cc0*/  STL [R1+0x1168], R195 ;  /* 0x001168c301007387 */ /* 0x000fe80000100800 */
[----:B------:R-:W-:Y:S01]  /*36cd0*/  STL [R1+0x113c], R192 ;  /* 0x00113cc001007387 */ /* 0x000fe20000100800 */
[----:B----4-:R-:W-:Y:S01]  /*36ce0*/  IMAD.X R197, R2, 0x1, R197, P3 ;  /* 0x0000000102c57824 */ /* 0x010fe200018e06c5 */
[----:B------:R-:W-:-:S04]  /*36cf0*/  IADD3 R188, P2, R16, R188, RZ ;  /* 0x000000bc10bc7210 */ /* 0x000fc80007f5e0ff */
        /* <DEDUP_REMOVED lines=95> */
[----:B0-----:R-:W3:Y:S04]  /*372f0*/  LDL.LU R201, [R1+0x1084] ;  /* 0x0010840001c97983 */ /* 0x001ee80000300800 */
[----:B------:R-:W-:Y:S01]  /*37300*/  STL [R1+0x10e0], R188 ;  /* 0x0010e0bc01007387 */ /* 0x000fe20000100800 */
[----:B----4-:R-:W-:Y:S01]  /*37310*/  IMAD.X R197, R2, 0x1, R197, P1 ;  /* 0x0000000102c57824 */ /* 0x010fe200008e06c5 */
[----:B------:R-:W-:Y:S01]  /*37320*/  IADD3 R215, P1, R16, R215, RZ ;  /* 0x000000d710d77210 */ /* 0x000fe20007f3e0ff */
[----:B------:R-:W-:Y:S01]  /*37330*/  IMAD.X R216, R2, 0x1, R216, P2 ;  /* 0x0000000102d87824 */ /* 0x000fe200010e06d8 */
[----:B------:R-:W-:-:S02]  /*37340*/  IADD3 R213, P2, R16, R213, RZ ;  /* 0x000000d510d57210 */ /* 0x000fc40007f5e0ff */
[----:B------:R0:W-:Y:S01]  /*37350*/  STL [R1+0x10d8], R197 ;  /* 0x0010d8c501007387 */ /* 0x0001e20000100800 */
[----:B------:R-:W-:Y:S01]  /*37360*/  IMAD.X R212, R2, 0x1, R212, P3 ;  /* 0x0000000102d47824 */ /* 0x000fe200018e06d4 */
[----:B------:R-:W-:Y:S02]  /*37370*/  IADD3 R209, P3, R16, R209, RZ ;  /* 0x000000d110d17210 */ /* 0x000fe40007f7e0ff */
[----:B0-----:R-:W4:Y:S04]  /*37380*/  LDL.LU R197, [R1+0x10a8] ;  /* 0x0010a80001c57983 */ /* 0x001f280000300800 */
        /* <DEDUP_REMOVED lines=35> */
[----:B0-----:R-:W3:Y:S04]  /*375c0*/  LDL.LU R201, [R1+0x1034] ;  /* 0x0010340001c97983 */ /* 0x001ee80000300800 */
[----:B------:R-:W3:Y:S04]  /*375d0*/  LDL.LU R215, [R1+0x1058] ;  /* 0x0010580001d77983 */ /* 0x000ee80000300800 */
[----:B------:R-:W3:Y:S04]  /*375e0*/  LDL.LU R216, [R1+0x102c] ;  /* 0x00102c0001d87983 */ /* 0x000ee80000300800 */
[----:B------:R-:W3:Y:S01]  /*375f0*/  LDL.LU R213, [R1+0x1050] ;  /* 0x0010500001d57983 */ /* 0x000ee20000300800 */
[----:B----4-:R-:W-:-:S05]  /*37600*/  IMAD.X R197, R2, 0x1, R197, P1 ;  /* 0x0000000102c57824 */ /* 0x010fca00008e06c5 */
[----:B------:R0:W-:Y:S04]  /*37610*/  STL [R1+0x10a8], R197 ;  /* 0x0010a8c501007387 */ /* 0x0001e80000100800 */
[----:B------:R-:W4:Y:S04]  /*37620*/  LDL.LU R212, [R1+0x1024] ;  /* 0x0010240001d47983 */ /* 0x000f280000300800 */
[----:B------:R-:W4:Y:S04]  /*37630*/  LDL.LU R209, [R1+0x1048] ;  /* 0x0010480001d17983 */ /* 0x000f280000300800 */
[----:B------:R-:W4:Y:S04]  /*37640*/  LDL.LU R208, [R1+0x101c] ;  /* 0x00101c0001d07983 */ /* 0x000f280000300800 */
[----:B------:R-:W4:Y:S01]  /*37650*/  LDL.LU R205, [R1+0x1040] ;  /* 0x0010400001cd7983 */ /* 0x000f220000300800 */
[----:B------:R-:W-:Y:S01]  /*37660*/  IADD3 R214, P1, R16, R214, RZ ;  /* 0x000000d610d67210 */ /* 0x000fe20007f3e0ff */
[----:B------:R-:W-:Y:S01]  /*37670*/  IMAD.X R176, R2, 0x1, R176, P2 ;  /* 0x0000000102b07824 */ /* 0x000fe200010e06b0 */
[----:B------:R-:W-:Y:S01]  /*37680*/  IADD3 R207, P2, R16, R207, RZ ;  /* 0x000000cf10cf7210 */ /* 0x000fe20007f5e0ff */
[----:B------:R-:W-:Y:S01]  /*37690*/  IMAD.X R211, R2, 0x1, R211, P3 ;  /* 0x0000000102d37824 */ /* 0x000fe200018e06d3 */
        /* <DEDUP_REMOVED lines=12> */
[----:B0-----:R-:W4:Y:S04]  /*37760*/  LDL.LU R196, [R1+0x1038] ;  /* 0x0010380001c47983 */ /* 0x001f280000300800 */
[----:B------:R-:W-:Y:S04]  /*37770*/  STL [R1+0x1098], R211 ;  /* 0x001098d301007387 */ /* 0x000fe80000100800 */
[----:B------:R-:W-:Y:S04]  /*37780*/  STL [R1+0x1090], R206 ;  /* 0x001090ce01007387 */ /* 0x000fe80000100800 */
[----:B------:R-:W-:Y:S01]  /*37790*/  STL [R1+0x1064], R210 ;  /* 0x001064d201007387 */ /* 0x000fe20000100800 */
[----:B------:R-:W-:-:S02]  /*377a0*/  IADD3 R204, P1, R16, R204, RZ ;  /* 0x000000cc10cc7210 */ /* 0x000fc40007f3e0ff */
        /* <DEDUP_REMOVED lines=20> */
[----:B------:R-:W-:Y:S01]  /*378f0*/  IMAD.X R215, R2, 0x1, R215, P5 ;  /* 0x0000000102d77824 */ /* 0x000fe200028e06d7 */
[----:B------:R-:W-:Y:S01]  /*37900*/  IADD3 R216, P5, R16, R216, RZ ;  /* 0x000000d810d87210 */ /* 0x000fe20007fbe0ff */
[----:B------:R-:W-:Y:S02]  /*37910*/  IMAD.X R213, R2, 0x1, R213, P6 ;  /* 0x0000000102d57824 */ /* 0x000fe400030e06d5 */
[----:B------:R0:W-:Y:S01]  /*37920*/  STL [R1+0x1034], R201 ;  /* 0x001034c901007387 */ /* 0x0001e20000100800 */
[----:B----4-:R-:W-:-:S03]  /*37930*/  IADD3 R212, P6, R16, R212, RZ ;  /* 0x000000d410d47210 */ /* 0x010fc60007fde0ff */
[----:B0-----:R-:W3:Y:S01]  /*37940*/  LDL.LU R201, [R1+0x1004] ;  /* 0x0010040001c97983 */ /* 0x001ee20000300800 */
[----:B------:R-:W-:-:S03]  /*37950*/  IMAD.X R209, R2, 0x1, R209, P1 ;  /* 0x0000000102d17824 */ /* 0x000fc600008e06d1 */
[----:B------:R-:W-:Y:S04]  /*37960*/  STL [R1+0x1058], R215 ;  /* 0x001058d701007387 */ /* 0x000fe80000100800 */
[----:B------:R-:W-:Y:S01]  /*37970*/  STL [R1+0x102c], R216 ;  /* 0x00102cd801007387 */ /* 0x000fe20000100800 */
[----:B------:R-:W-:-:S03]  /*37980*/  IADD3 R208, P1, R16, R208, RZ ;  /* 0x000000d010d07210 */ /* 0x000fc60007f3e0ff */
[----:B------:R-:W-:Y:S01]  /*37990*/  STL [R1+0x1050], R213 ;  /* 0x001050d501007387 */ /* 0x000fe20000100800 */
[----:B------:R-:W-:-:S03]  /*379a0*/  IMAD.X R205, R2, 0x1, R205, P2 ;  /* 0x0000000102cd7824 */ /* 0x000fc600010e06cd */
        /* <DEDUP_REMOVED lines=53> */
[----:B------:R-:W-:-:S03]  /*37d00*/  IMAD.X R203, R2, 0x1, R203, P3 ;  /* 0x0000000102cb7824 */ /* 0x000fc600018e06cb */
[----:B0-----:R-:W4:Y:S04]  /*37d10*/  LDL.LU R197, [R1+0xf94] ;  /* 0x000f940001c57983 */ /* 0x001f280000300800 */
[----:B------:R-:W-:Y:S01]  /*37d20*/  STL [R1+0xff4], R211 ;  /* 0x000ff4d301007387 */ /* 0x000fe20000100800 */
[----:B------:R-:W-:-:S03]  /*37d30*/  IADD3 R198, P3, R16, R198, RZ ;  /* 0x000000c610c67210 */ /* 0x000fc60007f7e0ff */
[----:B------:R-:W-:Y:S04]  /*37d40*/  STL [R1+0xfec], R206 ;  /* 0x000fecce01007387 */ /* 0x000fe80000100800 */
[----:B------:R-:W-:Y:S01]  /*37d50*/  STL [R1+0x1010], R210 ;  /* 0x001010d201007387 */ /* 0x000fe20000100800 */
[C---:B------:R-:W-:Y:S02]  /*37d60*/  IMAD.X R202, R2.reuse, 0x1, R202, P4 ;  /* 0x0000000102ca7824 */ /* 0x040fe400020e06ca */
[----:B------:R-:W-:Y:S01]  /*37d70*/  IMAD.X R196, R2, 0x1, R196, P5 ;  /* 0x0000000102c47824 */ /* 0x000fe200028e06c4 */
        /* <DEDUP_REMOVED lines=84> */
[----:B------:R-:W-:Y:S04]  /*382c0*/  STL [R1+0xf7c], R207 ;  /* 0x000f7ccf01007387 */ /* 0x000fe80000100800 */
[----:B0-----:R-:W3:Y:S01]  /*382d0*/  LDL.LU R201, [R1+0xf40] ;  /* 0x000f400001c97983 */ /* 0x001ee20000300800 */
[----:B------:R-:W-:-:S03]  /*382e0*/  IADD3 R203, P6, R16, R203, RZ ;  /* 0x000000cb10cb7210 */ /* 0x000fc60007fde0ff */
[----:B------:R-:W-:Y:S01]  /*382f0*/  STL [R1+0xfa0], R211 ;  /* 0x000fa0d301007387 */ /* 0x000fe20000100800 */
[C---:B------:R-:W-:Y:S02]  /*38300*/  IMAD.X R198, R2.reuse, 0x1, R198, P1 ;  /* 0x0000000102c67824 */ /* 0x040fe400008e06c6 */
[----:B------:R-:W-:Y:S01]  /*38310*/  IMAD.X R193, R2, 0x1, R193, P2 ;  /* 0x0000000102c17824 */ /* 0x000fe200010e06c1 */
[----:B------:R-:W-:Y:S04]  /*38320*/  STL [R1+0xf98], R206 ;  /* 0x000f98ce01007387 */ /* 0x000fe80000100800 */
[----:B------:R-:W-:Y:S01]  /*38330*/  STL [R1+0xf6c], R210 ;  /* 0x000f6cd201007387 */ /* 0x000fe20000100800 */
[C---:B------:R-:W-:Y:S02]  /*38340*/  IADD3 R202, P1, R16.reuse, R202, RZ ;  /* 0x000000ca10ca7210 */ /* 0x040fe40007f3e0ff */
[----:B------:R-:W-:Y:S01]  /*38350*/  IADD3 R197, P2, R16, R197, RZ ;  /* 0x000000c510c57210 */ /* 0x000fe20007f5e0ff */
[----:B------:R-:W-:Y:S04]  /*38360*/  STL [R1+0xf90], R199 ;  /* 0x000f90c701007387 */ /* 0x000fe80000100800 */
[----:B------:R-:W-:Y:S04]  /*38370*/  STL [R1+0xf64], R203 ;  /* 0x000f64cb01007387 */ /* 0x000fe80000100800 */
[----:B------:R-:W-:Y:S01]  /*38380*/  STL [R1+0xf88], R198 ;  /* 0x000f88c601007387 */ /* 0x000fe20000100800 */
[----:B------:R-:W-:-:S03]  /*38390*/  IMAD.X R195, R2, 0x1, R195, P3 ;  /* 0x0000000102c37824 */ /* 0x000fc600018e06c3 */
[----:B------:R0:W-:Y:S04]  /*383a0*/  STL [R1+0xf54], R197 ;  /* 0x000f54c501007387 */ /* 0x0001e80000100800 */
[----:B------:R-:W-:Y:S01]  /*383b0*/  STL [R1+0xf5c], R202 ;  /* 0x000f5cca01007387 */ /* 0x000fe20000100800 */
[----:B------:R-:W-:Y:S01]  /*383c0*/  IADD3 R192, P3, R16, R192, RZ ;  /* 0x000000c010c07210 */ /* 0x000fe20007f7e0ff */
[C---:B------:R-:W-:Y:S02]  /*383d0*/  IMAD.X R194, R2.reuse, 0x1, R194, P4 ;  /* 0x0000000102c27824 */ /* 0x040fe400020e06c2 */
[----:B0-----:R-:W4:Y:S04]  /*383e0*/  LDL.LU R197, [R1+0xf14] ;  /* 0x000f140001c57983 */ /* 0x001f280000300800 */
[----:B------:R-:W-:Y:S04]  /*383f0*/  STL [R1+0xf80], R193 ;  /* 0x000f80c101007387 */ /* 0x000fe80000100800 */
[----:B------:R-:W-:Y:S04]  /*38400*/  STL [R1+0xf78], R195 ;  /* 0x000f78c301007387 */ /* 0x000fe80000100800 */
[----:B------:R-:W-:Y:S01]  /*38410*/  STL [R1+0xf4c], R192 ;  /* 0x000f4cc001007387 */ /* 0x000fe20000100800 */
[----:B------:R-:W-:Y:S01]  /*38420*/  IMAD.X R196, R2, 0x1, R196, P5 ;  /* 0x0000000102c47824 */ /* 0x000fe200028e06c4 */
[----:B------:R-:W-:-:S04]  /*38430*/  IADD3 R188, P4, R16, R188, RZ ;  /* 0x000000bc10bc7210 */ /* 0x000fc80007f9e0ff */
[----:B------:R0:W-:Y:S04]  /*38440*/  STL [R1+0xf68], R196 ;  /* 0x000f68c401007387 */ /* 0x0001e80000100800 */
[----:B------:R-:W-:Y:S04]  /*38450*/  STL [R1+0xf70], R194 ;  /* 0x000f70c201007387 */ /* 0x000fe80000100800 */
[----:B0-----:R-:W4:Y:S01]  /*38460*/  LDL.LU R196, [R1+0xf38] ;  /* 0x000f380001c47983 */ /* 0x001f220000300800 */
[----:B------:R-:W-:-:S03]  /*38470*/  IADD3 R204, P5, R16, R204, RZ ;  /* 0x000000cc10cc7210 */ /* 0x000fc60007fbe0ff */
[----:B------:R-:W-:Y:S04]  /*38480*/  STL [R1+0xf44], R188 ;  /* 0x000f44bc01007387 */ /* 0x000fe80000100800 */
        /* <DEDUP_REMOVED lines=81> */
[----:B------:R-:W-:Y:S02]  /*389a0*/  IADD3 R194, P1, R16, R194, RZ ;  /* 0x000000c210c27210 */ /* 0x000fe40007f3e0ff */
[----:B0-----:R-:W3:Y:S04]  /*389b0*/  LDL.LU R201, [R1+0xec0] ;  /* 0x000ec00001c97983 */ /* 0x001ee80000300800 */
[----:B------:R-:W-:Y:S01]  /*389c0*/  STL [R1+0xedc], R193 ;  /* 0x000edcc101007387 */ /* 0x000fe20000100800 */
[----:B----4-:R-:W-:-:S03]  /*389d0*/  IMAD.X R188, R2, 0x1, R188, P2 ;  /* 0x0000000102bc7824 */ /* 0x010fc600010e06bc */
[----:B------:R-:W-:Y:S04]  /*389e0*/  STL [R1+0xed4], R195 ;  /* 0x000ed4c301007387 */ /* 0x000fe80000100800 */
[----:B------:R-:W-:Y:S01]  /*389f0*/  STL [R1+0xef8], R192 ;  /* 0x000ef8c001007387 */ /* 0x000fe20000100800 */
[----:B------:R-:W-:-:S05]  /*38a00*/  IADD3 R197, P2, R16, R197, RZ ;  /* 0x000000c510c57210 */ /* 0x000fca0007f5e0ff */
[----:B------:R0:W-:Y:S04]  /*38a10*/  STL [R1+0xec4], R197 ;  /* 0x000ec4c501007387 */ /* 0x0001e80000100800 */
[----:B------:R-:W-:Y:S04]  /*38a20*/  STL [R1+0xecc], R194 ;  /* 0x000eccc201007387 */ /* 0x000fe80000100800 */
[----:B0-----:R-:W4:Y:S04]  /*38a30*/  LDL.LU R197, [R1+0xe94] ;  /* 0x000e940001c57983 */ /* 0x001f280000300800 */
[----:B------:R-:W-:Y:S01]  /*38a40*/  STL [R1+0xef0], R188 ;  /* 0x000ef0bc01007387 */ /* 0x000fe20000100800 */
[----:B------:R-:W-:Y:S01]  /*38a50*/  IMAD.X R196, R2, 0x1, R196, P3 ;  /* 0x0000000102c47824 */ /* 0x000fe200018e06c4 */
[----:B------:R-:W-:Y:S01]  /*38a60*/  IADD3 R215, P3, R16, R215, RZ ;  /* 0x000000d710d77210 */ /* 0x000fe20007f7e0ff */
[----:B------:R-:W-:Y:S01]  /*38a70*/  IMAD.X R216, R2, 0x1, R216, P4 ;  /* 0x0000000102d87824 */ /* 0x000fe200020e06d8 */
[----:B------:R-:W-:-:S02]  /*38a80*/  IADD3 R213, P4, R16, R213, RZ ;  /* 0x000000d510d57210 */ /* 0x000fc40007f9e0ff */
[----:B------:R0:W-:Y:S01]  /*38a90*/  STL [R1+0xee8], R196 ;  /* 0x000ee8c401007387 */ /* 0x0001e20000100800 */
[----:B------:R-:W-:Y:S01]  /*38aa0*/  IMAD.X R212, R2, 0x1, R212, P5 ;  /* 0x0000000102d47824 */ /* 0x000fe200028e06d4 */
[----:B------:R-:W-:Y:S01]  /*38ab0*/  IADD3 R209, P5, R16, R209, RZ ;  /* 0x000000d110d17210 */ /* 0x000fe20007fbe0ff */
[----:B------:R-:W-:Y:S01]  /*38ac0*/  IMAD.X R208, R2, 0x1, R208, P6 ;  /* 0x0000000102d07824 */ /* 0x000fe200030e06d0 */
[----:B0-----:R-:W4:Y:S04]  /*38ad0*/  LDL.LU R196, [R1+0xeb8] ;  /* 0x000eb80001c47983 */ /* 0x001f280000300800 */
[----:B------:R-:W-:Y:S04]  /*38ae0*/  STL [R1+0xebc], R215 ;  /* 0x000ebcd701007387 */ /* 0x000fe80000100800 */
[----:B------:R-:W-:Y:S04]  /*38af0*/  STL [R1+0xee0], R216 ;  /* 0x000ee0d801007387 */ /* 0x000fe80000100800 */
        /* <DEDUP_REMOVED lines=88> */
[----:B------:R-:W-:Y:S02]  /*39080*/  IMAD.X R209, R2, 0x1, R209, P3 ;  /* 0x0000000102d17824 */ /* 0x000fe400018e06d1 */
[----:B0-----:R-:W4:Y:S04]  /*39090*/  LDL.LU R197, [R1+0xe14] ;  /* 0x000e140001c57983 */ /* 0x001f280000300800 */
        /* <DEDUP_REMOVED lines=60> */
[----:B0-----:R-:W4:Y:S04]  /*39460*/  LDL.LU R196, [R1+0xda4] ;  /* 0x000da40001c47983 */ /* 0x001f280000300800 */
[----:B------:R-:W-:Y:S04]  /*39470*/  STL [R1+0xe04], R211 ;  /* 0x000e04d301007387 */ /* 0x000fe80000100800 */
[----:B------:R-:W-:Y:S01]  /*39480*/  STL [R1+0xdfc], R206 ;  /* 0x000dfcce01007387 */ /* 0x000fe20000100800 */
[----:B------:R-:W-:-:S03]  /*39490*/  IMAD.X R204, R2, 0x1, R204, P1 ;  /* 0x0000000102cc7824 */ /* 0x000fc600008e06cc */
[----:B------:R-:W-:Y:S01]  /*394a0*/  STL [R1+0xe20], R210 ;  /* 0x000e20d201007387 */ /* 0x000fe20000100800 */
[----:B------:R-:W-:-:S03]  /*394b0*/  IMAD.X R202, R2, 0x1, R202, P6 ;  /* 0x0000000102ca7824 */ /* 0x000fc600030e06ca */
        /* <DEDUP_REMOVED lines=23> */
[----:B------:R0:W-:Y:S04]  /*39630*/  STL [R1+0xdf0], R201 ;  /* 0x000df0c901007387 */ /* 0x0001e80000100800 */
[----:B0-----:R-:W3:Y:S04]  /*39640*/  LDL.LU R201, [R1+0xdc0] ;  /* 0x000dc00001c97983 */ /* 0x001ee80000300800 */
[----:B------:R-:W-:Y:S01]  /*39650*/  STL [R1+0xdc4], R215 ;  /* 0x000dc4d701007387 */ /* 0x000fe20000100800 */
[----:B----4-:R-:W-:-:S03]  /*39660*/  IMAD.X R212, R2, 0x1, R212, P6 ;  /* 0x0000000102d47824 */ /* 0x010fc600030e06d4 */
[----:B------:R-:W-:Y:S01]  /*39670*/  STL [R1+0xde8], R216 ;  /* 0x000de8d801007387 */ /* 0x000fe20000100800 */
[----:B------:R-:W-:Y:S01]  /*39680*/  IADD3 R209, P6, R16, R209, RZ ;  /* 0x000000d110d17210 */ /* 0x000fe20007fde0ff */
[----:B------:R-:W-:Y:S02]  /*39690*/  IMAD.X R208, R2, 0x1, R208, P1 ;  /* 0x0000000102d07824 */ /* 0x000fe400008e06d0 */
        /* <DEDUP_REMOVED lines=44> */
[----:B0-----:R-:W4:Y:S01]  /*39960*/  LDL.LU R201, [R1+0xd2c] ;  /* 0x000d2c0001c97983 */ /* 0x001f220000300800 */
[----:B------:R-:W-:Y:S01]  /*39970*/  IADD3 R207, P5, R16, R207, RZ ;  /* 0x000000cf10cf7210 */ /* 0x000fe20007fbe0ff */
[----:B------:R-:W-:Y:S02]  /*39980*/  IMAD.X R211, R2, 0x1, R211, P6 ;  /* 0x0000000102d37824 */ /* 0x000fe400030e06d3 */
[----:B------:R-:W-:Y:S04]  /*39990*/  STL [R1+0xd94], R214 ;  /* 0x000d94d601007387 */ /* 0x000fe80000100800 */
[----:B------:R-:W-:Y:S01]  /*399a0*/  STL [R1+0xdb8], R176 ;  /* 0x000db8b001007387 */ /* 0x000fe20000100800 */
[----:B------:R-:W-:Y:S01]  /*399b0*/  IADD3 R197, P6, R16, R197, RZ ;  /* 0x000000c510c57210 */ /* 0x000fe20007fde0ff */
[----:B------:R-:W-:Y:S01]  /*399c0*/  IMAD.X R206, R2, 0x1, R206, P1 ;  /* 0x0000000102ce7824 */ /* 0x000fe200008e06ce */
[----:B------:R-:W-:Y:S01]  /*399d0*/  IADD3 R210, P1, R16, R210, RZ ;  /* 0x000000d210d27210 */ /* 0x000fe20007f3e0ff */
[----:B------:R-:W-:-:S02]  /*399e0*/  IMAD.X R199, R2, 0x1, R199, P2 ;  /* 0x0000000102c77824 */ /* 0x000fc400010e06c7 */
[----:B------:R0:W-:Y:S04]  /*399f0*/  STL [R1+0xd84], R197 ;  /* 0x000d84c501007387 */ /* 0x0001e80000100800 */
[----:B------:R-:W-:Y:S04]  /*39a00*/  STL [R1+0xd8c], R207 ;  /* 0x000d8ccf01007387 */ /* 0x000fe80000100800 */
[----:B0-----:R-:W4:Y:S01]  /*39a10*/  LDL.LU R197, [R1+0xd50] ;  /* 0x000d500001c57983 */ /* 0x001f220000300800 */
[----:B------:R-:W-:-:S03]  /*39a20*/  IADD3 R203, P2, R16, R203, RZ ;  /* 0x000000cb10cb7210 */ /* 0x000fc60007f5e0ff */
[----:B------:R-:W-:Y:S01]  /*39a30*/  STL [R1+0xdb0], R211 ;  /* 0x000db0d301007387 */ /* 0x000fe20000100800 */
[C---:B------:R-:W-:Y:S02]  /*39a40*/  IMAD.X R198, R2.reuse, 0x1, R198, P3 ;  /* 0x0000000102c67824 */ /* 0x040fe400018e06c6 */
[----:B------:R-:W-:Y:S01]  /*39a50*/  IMAD.X R193, R2, 0x1, R193, P4 ;  /* 0x0000000102c17824 */ /* 0x000fe200020e06c1 */
[----:B------:R-:W-:Y:S04]  /*39a60*/  STL [R1+0xda8], R206 ;  /* 0x000da8ce01007387 */ /* 0x000fe80000100800 */
        /* <DEDUP_REMOVED lines=103> */
[----:B------:R-:W-:Y:S02]  /*3a0e0*/  IADD3 R194, P3, R16, R194, RZ ;  /* 0x000000c210c27210 */ /* 0x000fe40007f7e0ff */
[----:B0-----:R-:W4:Y:S01]  /*3a0f0*/  LDL.LU R197, [R1+0xcd0] ;  /* 0x000cd00001c57983 */ /* 0x001f220000300800 */
[----:B------:R-:W-:-:S03]  /*3a100*/  IMAD.X R188, R2, 0x1, R188, P4 ;  /* 0x0000000102bc7824 */ /* 0x000fc600020e06bc */
[----:B------:R-:W-:Y:S04]  /*3a110*/  STL [R1+0xcec], R193 ;  /* 0x000cecc101007387 */ /* 0x000fe80000100800 */
[----:B------:R-:W-:Y:S04]  /*3a120*/  STL [R1+0xce4], R195 ;  /* 0x000ce4c301007387 */ /* 0x000fe80000100800 */
[----:B------:R-:W-:Y:S01]  /*3a130*/  STL [R1+0xd08], R192 ;  /* 0x000d08c001007387 */ /* 0x000fe20000100800 */
[----:B------:R-:W-:-:S05]  /*3a140*/  IADD3 R196, P4, R16, R196, RZ ;  /* 0x000000c410c47210 */ /* 0x000fca0007f9e0ff */
        /* <DEDUP_REMOVED lines=194> */
[----:B------:R0:W-:Y:S04]  /*3ad70*/  STL [R1+0xc00], R197 ;  /* 0x000c00c501007387 */ /* 0x0001e80000100800 */
[----:B0-----:R-:W4:Y:S04]  /*3ad80*/  LDL.LU R197, [R1+0xbd0] ;  /* 0x000bd00001c57983 */ /* 0x001f280000300800 */
[----:B------:R-:W-:Y:S01]  /*3ad90*/  STL [R1+0xbd4], R215 ;  /* 0x000bd4d701007387 */ /* 0x000fe20000100800 */
[----:B------:R-:W-:Y:S01]  /*3ada0*/  IMAD.X R212, R2, 0x1, R212, P2 ;  /* 0x0000000102d47824 */ /* 0x000fe200010e06d4 */
[----:B------:R-:W-:-:S02]  /*3adb0*/  IADD3 R209, P2, R16, R209, RZ ;  /* 0x000000d110d17210 */ /* 0x000fc40007f5e0ff */
        /* <DEDUP_REMOVED lines=57> */
[----:B------:R-:W-:-:S03]  /*3b150*/  IADD3 R203, P4, R16, R203, RZ ;  /* 0x000000cb10cb7210 */ /* 0x000fc60007f9e0ff */
[----:B0-----:R-:W4:Y:S04]  /*3b160*/  LDL.LU R196, [R1+0xb60] ;  /* 0x000b600001c47983 */ /* 0x001f280000300800 */
[----:B------:R-:W-:Y:S01]  /*3b170*/  STL [R1+0xbc0], R211 ;  /* 0x000bc0d301007387 */ /* 0x000fe20000100800 */
[C---:B------:R-:W-:Y:S02]  /*3b180*/  IMAD.X R198, R2.reuse, 0x1, R198, P5 ;  /* 0x0000000102c67824 */ /* 0x040fe400028e06c6 */
[----:B------:R-:W-:Y:S01]  /*3b190*/  IMAD.X R193, R2, 0x1, R193, P6 ;  /* 0x0000000102c17824 */ /* 0x000fe200030e06c1 */
        /* <DEDUP_REMOVED lines=73> */
[----:B------:R-:W3:Y:S01]  /*3b630*/  LDL.LU R208, [R1+0xaf0] ;  /* 0x000af00001d07983 */ /* 0x000ee20000300800 */
[----:B----4-:R-:W-:-:S03]  /*3b640*/  IMAD.X R214, R2, 0x1, R214, P4 ;  /* 0x0000000102d67824 */ /* 0x010fc600020e06d6 */
[----:B------:R-:W4:Y:S01]  /*3b650*/  LDL.LU R205, [R1+0xac4] ;  /* 0x000ac40001cd7983 */ /* 0x000f220000300800 */
[----:B------:R-:W-:Y:S01]  /*3b660*/  IADD3 R176, P4, R16, R176, RZ ;  /* 0x000000b010b07210 */ /* 0x000fe20007f9e0ff */
[----:B------:R-:W-:Y:S02]  /*3b670*/  IMAD.X R207, R2, 0x1, R207, P5 ;  /* 0x0000000102cf7824 */ /* 0x000fe400028e06cf */
[----:B0-----:R-:W4:Y:S01]  /*3b680*/  LDL.LU R201, [R1+0xae8] ;  /* 0x000ae80001c97983 */ /* 0x001f220000300800 */
[----:B------:R-:W-:-:S03]  /*3b690*/  IADD3 R211, P5, R16, R211, RZ ;  /* 0x000000d310d37210 */ /* 0x000fc60007fbe0ff */
        /* <DEDUP_REMOVED lines=8> */
[----:B0-----:R-:W4:Y:S01]  /*3b720*/  LDL.LU R197, [R1+0xabc] ;  /* 0x000abc0001c57983 */ /* 0x001f220000300800 */
        /* <DEDUP_REMOVED lines=19> */
[----:B------:R-:W-:Y:S04]  /*3b860*/  STL [R1+0xaf4], R195 ;  /* 0x000af4c301007387 */ /* 0x000fe80000100800 */
[----:B------:R-:W-:Y:S01]  /*3b870*/  STL [R1+0xb18], R192 ;  /* 0x000b18c001007387 */ /* 0x000fe20000100800 */
[----:B------:R-:W-:-:S05]  /*3b880*/  IADD3 R204, P6, R16, R204, RZ ;  /* 0x000000cc10cc7210 */ /* 0x000fca0007fde0ff */
        /* <DEDUP_REMOVED lines=16> */
[----:B----4-:R-:W-:-:S03]  /*3b990*/  IADD3 R205, P4, R16, R205, RZ ;  /* 0x000000cd10cd7210 */ /* 0x010fc60007f9e0ff */
[----:B------:R-:W-:Y:S04]  /*3b9a0*/  STL [R1+0xaf8], R212 ;  /* 0x000af8d401007387 */ /* 0x000fe80000100800 */
[----:B------:R-:W-:Y:S01]  /*3b9b0*/  STL [R1+0xacc], R209 ;  /* 0x000accd101007387 */ /* 0x000fe20000100800 */
[----:B------:R-:W-:-:S03]  /*3b9c0*/  IMAD.X R201, R2, 0x1, R201, P5 ;  /* 0x0000000102c97824 */ /* 0x000fc600028e06c9 */
        /* <DEDUP_REMOVED lines=63> */
[----:B------:R0:W-:Y:S01]  /*3bdc0*/  STL [R1+0xa7c], R197 ;  /* 0x000a7cc501007387 */ /* 0x0001e20000100800 */
[----:B------:R-:W-:-:S03]  /*3bdd0*/  IADD3 R192, P2, R16, R192, RZ ;  /* 0x000000c010c07210 */ /* 0x000fc60007f5e0ff */
[----:B------:R-:W-:Y:S01]  /*3bde0*/  STL [R1+0xa84], R202 ;  /* 0x000a84ca01007387 */ /* 0x000fe20000100800 */
[----:B------:R-:W-:-:S03]  /*3bdf0*/  IMAD.X R194, R2, 0x1, R194, P3 ;  /* 0x0000000102c27824 */ /* 0x000fc600018e06c2 */
[----:B0-----:R-:W4:Y:S04]  /*3be00*/  LDL.LU R197, [R1+0xa3c] ;  /* 0x000a3c0001c57983 */ /* 0x001f280000300800 */
[----:B------:R-:W-:Y:S04]  /*3be10*/  STL [R1+0xaa8], R193 ;  /* 0x000aa8c101007387 */ /* 0x000fe80000100800 */
[----:B------:R-:W-:Y:S04]  /*3be20*/  STL [R1+0xaa0], R195 ;  /* 0x000aa0c301007387 */ /* 0x000fe80000100800 */
[----:B------:R-:W-:Y:S01]  /*3be30*/  STL [R1+0xa74], R192 ;  /* 0x000a74c001007387 */ /* 0x000fe20000100800 */
[----:B------:R-:W-:Y:S01]  /*3be40*/  IADD3 R188, P3, R16, R188, RZ ;  /* 0x000000bc10bc7210 */ /* 0x000fe20007f7e0ff */
[----:B------:R-:W-:-:S05]  /*3be50*/  IMAD.X R196, R2, 0x1, R196, P4 ;  /* 0x0000000102c47824 */ /* 0x000fca00020e06c4 */
        /* <DEDUP_REMOVED lines=77> */
[----:B------:R-:W-:Y:S01]  /*3c330*/  STL [R1+0xa14], R199 ;  /* 0x000a14c701007387 */ /* 0x000fe20000100800 */
[----:B------:R-:W-:Y:S01]  /*3c340*/  IADD3 R193, P4, R16, R193, RZ ;  /* 0x000000c110c17210 */ /* 0x000fe20007f9e0ff */
[----:B------:R-:W-:Y:S02]  /*3c350*/  IMAD.X R201, R2, 0x1, R201, P5 ;  /* 0x0000000102c97824 */ /* 0x000fe400028e06c9 */
[----:B------:R-:W-:Y:S04]  /*3c360*/  STL [R1+0xa38], R203 ;  /* 0x000a38cb01007387 */ /* 0x000fe80000100800 */
[----:B------:R-:W-:Y:S01]  /*3c370*/  STL [R1+0xa0c], R198 ;  /* 0x000a0cc601007387 */ /* 0x000fe20000100800 */
[----:B------:R-:W-:Y:S01]  /*3c380*/  IADD3 R195, P5, R16, R195, RZ ;  /* 0x000000c310c37210 */ /* 0x000fe20007fbe0ff */
[----:B------:R-:W-:-:S02]  /*3c390*/  IMAD.X R192, R2, 0x1, R192, P6 ;  /* 0x0000000102c07824 */ /* 0x000fc400030e06c0 */
[----:B------:R0:W-:Y:S04]  /*3c3a0*/  STL [R1+0xa28], R201 ;  /* 0x000a28c901007387 */ /* 0x0001e80000100800 */
[----:B------:R-:W-:Y:S01]  /*3c3b0*/  STL [R1+0xa30], R202 ;  /* 0x000a30ca01007387 */ /* 0x000fe20000100800 */
[----:B------:R-:W-:Y:S01]  /*3c3c0*/  IADD3 R194, P6, R16, R194, RZ ;  /* 0x000000c210c27210 */ /* 0x000fe20007fde0ff */
[----:B----4-:R-:W-:Y:S02]  /*3c3d0*/  IMAD.X R188, R2, 0x1, R188, P1 ;  /* 0x0000000102bc7824 */ /* 0x010fe400008e06bc */
[----:B0-----:R-:W3:Y:S04]  /*3c3e0*/  LDL.LU R201, [R1+0x9e8] ;  /* 0x0009e80001c97983 */ /* 0x001ee80000300800 */
        /* <DEDUP_REMOVED lines=64> */
[----:B0-----:R-:W4:Y:S01]  /*3c7f0*/  LDL.LU R196, [R1+0x94c] ;  /* 0x00094c0001c47983 */ /* 0x001f220000300800 */
[----:B------:R-:W-:-:S03]  /*3c800*/  IMAD.X R211, R2, 0x1, R211, P4 ;  /* 0x0000000102d37824 */ /* 0x000fc600020e06d3 */
        /* <DEDUP_REMOVED lines=40> */
[----:B------:R-:W-:-:S03]  /*3ca90*/  IADD3 R212, P1, R16, R212, RZ ;  /* 0x000000d410d47210 */ /* 0x000fc60007f3e0ff */
[----:B0-----:R-:W4:Y:S01]  /*3caa0*/  LDL.LU R197, [R1+0x93c] ;  /* 0x00093c0001c57983 */ /* 0x001f220000300800 */
        /* <DEDUP_REMOVED lines=21> */
[----:B------:R-:W-:Y:S04]  /*3cc00*/  STL [R1+0x970], R204 ;  /* 0x000970cc01007387 */ /* 0x000fe80000100800 */
[----:B------:R-:W4:Y:S04]  /*3cc10*/  LDL.LU R203, [R1+0x940] ;  /* 0x0009400001cb7983 */ /* 0x000f280000300800 */
[----:B------:R-:W4:Y:S04]  /*3cc20*/  LDL.LU R198, [R1+0x914] ;  /* 0x0009140001c67983 */ /* 0x000f280000300800 */
[----:B------:R-:W4:Y:S04]  /*3cc30*/  LDL.LU R202, [R1+0x938] ;  /* 0x0009380001ca7983 */ /* 0x000f280000300800 */
[----:B------:R-:W4:Y:S04]  /*3cc40*/  LDL.LU R193, [R1+0x90c] ;  /* 0x00090c0001c17983 */ /* 0x000f280000300800 */
[----:B------:R-:W4:Y:S04]  /*3cc50*/  LDL.LU R195, [R1+0x930] ;  /* 0x0009300001c37983 */ /* 0x000f280000300800 */
[----:B------:R-:W4:Y:S04]  /*3cc60*/  LDL.LU R192, [R1+0x928] ;  /* 0x0009280001c07983 */ /* 0x000f280000300800 */
[----:B------:R-:W4:Y:S04]  /*3cc70*/  LDL.LU R194, [R1+0x8fc] ;  /* 0x0008fc0001c27983 */ /* 0x000f280000300800 */
[----:B------:R-:W4:Y:S01]  /*3cc80*/  LDL.LU R188, [R1+0x920] ;  /* 0x0009200001bc7983 */ /* 0x000f220000300800 */
[----:B--2---:R-:W-:-:S05]  /*3cc90*/  IADD3 R200, P4, R16, R200, RZ ;  /* 0x000000c810c87210 */ /* 0x004fca0007f9e0ff */
[----:B------:R0:W-:Y:S04]  /*3cca0*/  STL [R1+0x944], R200 ;  /* 0x000944c801007387 */ /* 0x0001e80000100800 */
[----:B------:R-:W2:Y:S04]  /*3ccb0*/  LDL.LU R215, [R1+0x8f4] ;  /* 0x0008f40001d77983 */ /* 0x000ea80000300800 */
[----:B0-----:R-:W2:Y:S04]  /*3ccc0*/  LDL.LU R200, [R1+0x918] ;  /* 0x0009180001c87983 */ /* 0x001ea80000300800 */
[----:B------:R-:W2:Y:S04]  /*3ccd0*/  LDL.LU R216, [R1+0x8ec] ;  /* 0x0008ec0001d87983 */ /* 0x000ea80000300800 */
[----:B------:R-:W2:Y:S01]  /*3cce0*/  LDL.LU R213, [R1+0x1aec] ;  /* 0x001aec0001d57983 */ /* 0x000ea20000300800 */
[----:B---3--:R-:W-:-:S05]  /*3ccf0*/  IMAD.X R201, R2, 0x1, R201, P5 ;  /* 0x0000000102c97824 */ /* 0x008fca00028e06c9 */
[----:B------:R0:W-:Y:S04]  /*3cd00*/  STL [R1+0x968], R201 ;  /* 0x000968c901007387 */ /* 0x0001e80000100800 */
[----:B------:R-:W3:Y:S04]  /*3cd10*/  LDL.LU R212, [R1+0x908] ;  /* 0x0009080001d47983 */ /* 0x000ee80000300800 */
[----:B------:R-:W3:Y:S01]  /*3cd20*/  LDL.LU R209, [R1+0x1af0] ;  /* 0x001af00001d17983 */ /* 0x000ee20000300800 */
[----:B----4-:R-:W-:-:S05]  /*3cd30*/  IADD3 R197, P5, R16, R197, RZ ;  /* 0x000000c510c57210 */ /* 0x010fca0007fbe0ff */
[----:B------:R1:W-:Y:S04]  /*3cd40*/  STL [R1+0x93c], R197 ;  /* 0x00093cc501007387 */ /* 0x0003e80000100800 */
[----:B------:R-:W4:Y:S04]  /*3cd50*/  LDL.LU R208, [R1+0x900] ;  /* 0x0009000001d07983 */ /* 0x000f280000300800 */
[----:B------:R-:W4:Y:S01]  /*3cd60*/  LDL.LU R205, [R1+0x1b00] ;  /* 0x001b000001cd7983 */ /* 0x000f220000300800 */
[----:B------:R-:W-:-:S03]  /*3cd70*/  IMAD.X R214, R2, 0x1, R214, P6 ;  /* 0x0000000102d67824 */ /* 0x000fc600030e06d6 */
[----:B------:R-:W4:Y:S04]  /*3cd80*/  LDL.LU R204, [R1+0x8f8] ;  /* 0x0008f80001cc7983 */ /* 0x000f280000300800 */
[----:B0-----:R-:W4:Y:S01]  /*3cd90*/  LDL.LU R201, [R1+0x1afc] ;  /* 0x001afc0001c97983 */ /* 0x001f220000300800 */
[----:B------:R-:W-:Y:S01]  /*3cda0*/  IADD3 R176, P6, R16, R176, RZ ;  /* 0x000000b010b07210 */ /* 0x000fe20007fde0ff */
[----:B------:R-:W-:Y:S02]  /*3cdb0*/  IMAD.X R207, R2, 0x1, R207, P1 ;  /* 0x0000000102cf7824 */ /* 0x000fe400008e06cf */
[----:B-1----:R-:W4:Y:S01]  /*3cdc0*/  LDL.LU R197, [R1+0x8f0] ;  /* 0x0008f00001c57983 */ /* 0x002f220000300800 */
        /* <DEDUP_REMOVED lines=13> */
[----:B------:R-:W-:Y:S01]  /*3cea0*/  STL [R1+0x924], R206 ;  /* 0x000924ce01007387 */ /* 0x000fe20000100800 */
[C---:B------:R-:W-:Y:S02]  /*3ceb0*/  IMAD.X R202, R2.reuse, 0x1, R202, P5 ;  /* 0x0000000102ca7824 */ /* 0x040fe400028e06ca */
[----:B------:R-:W-:Y:S01]  /*3cec0*/  IMAD.X R195, R2, 0x1, R195, P6 ;  /* 0x0000000102c37824 */ /* 0x000fe200030e06c3 */
[----:B------:R-:W-:Y:S01]  /*3ced0*/  STL [R1+0x948], R210 ;  /* 0x000948d201007387 */ /* 0x000fe20000100800 */
[----:B------:R-:W-:-:S03]  /*3cee0*/  IADD3 R15, P6, R16, R15, RZ ;  /* 0x0000000f100f7210 */ /* 0x000fc60007fde0ff */
[----:B------:R-:W-:Y:S01]  /*3cef0*/  STL [R1+0x91c], R199 ;  /* 0x00091cc701007387 */ /* 0x000fe20000100800 */
[----:B------:R-:W-:-:S03]  /*3cf00*/  IADD3 R193, P5, R16, R193, RZ ;  /* 0x000000c110c17210 */ /* 0x000fc60007fbe0ff */
        /* <DEDUP_REMOVED lines=18> */
[----:B------:R-:W-:Y:S01]  /*3d030*/  IADD3 R216, P3, R16, R216, RZ ;  /* 0x000000d810d87210 */ /* 0x000fe20007f7e0ff */
[C---:B---3--:R-:W-:Y:S02]  /*3d040*/  IMAD.X R212, R2.reuse, 0x1, R212, P5 ;  /* 0x0000000102d47824 */ /* 0x048fe400028e06d4 */
[C---:B----4-:R-:W-:Y:S02]  /*3d050*/  IMAD.X R208, R2.reuse, 0x1, R208, P6 ;  /* 0x0000000102d07824 */ /* 0x050fe400030e06d0 */
[C---:B------:R-:W-:Y:S02]  /*3d060*/  IMAD.X R204, R2.reuse, 0x1, R204, P1 ;  /* 0x0000000102cc7824 */ /* 0x040fe400008e06cc */
[C---:B------:R-:W-:Y:S02]  /*3d070*/  IMAD.X R197, R2.reuse, 0x1, R197, P2 ;  /* 0x0000000102c57824 */ /* 0x040fe400010e06c5 */
[----:B------:R-:W-:-:S05]  /*3d080*/  IMAD.X R15, R2, 0x1, R15, P4 ;  /* 0x00000001020f7824 */ /* 0x000fca00020e060f */
[----:B------:R0:W-:Y:S02]  /*3d090*/  STL [R1+0x910], R15 ;  /* 0x0009100f01007387 */ /* 0x0001e40000100800 */
[----:B0-----:R-:W0:Y:S02]  /*3d0a0*/  LDC R15, c[0x0][0x23c] ;  /* 0x00008f00ff0f7b82 */ /* 0x001e240000000800 */
[----:B------:R-:W-:Y:S01]  /*3d0b0*/  STL [R1+0x8ec], R216 ;  /* 0x0008ecd801007387 */ /* 0x000fe20000100800 */
[----:B0-----:R-:W-:-:S05]  /*3d0c0*/  IMAD.SHL.U32 R15, R15, 0x100, RZ ;  /* 0x000001000f0f7824 */ /* 0x001fca00078e00ff */
[C---:B------:R-:W-:Y:S02]  /*3d0d0*/  IADD3 R213, P4, R15.reuse, R213, RZ ;  /* 0x000000d50fd57210 */ /* 0x040fe40007f9e0ff */
[C---:B------:R-:W-:Y:S02]  /*3d0e0*/  IADD3 R209, P5, R15.reuse, R209, RZ ;  /* 0x000000d10fd17210 */ /* 0x040fe40007fbe0ff */
[C---:B------:R-:W-:Y:S01]  /*3d0f0*/  IADD3 R205, P6, R15.reuse, R205, RZ ;  /* 0x000000cd0fcd7210 */ /* 0x040fe20007fde0ff */
[----:B------:R-:W-:Y:S04]  /*3d100*/  STL [R1+0x1aec], R213 ;  /* 0x001aecd501007387 */ /* 0x000fe80000100800 */
[----:B------:R-:W-:Y:S04]  /*3d110*/  STL [R1+0x908], R212 ;  /* 0x000908d401007387 */ /* 0x000fe80000100800 */
[----:B------:R-:W-:Y:S01]  /*3d120*/  STL [R1+0x1af0], R209 ;  /* 0x001af0d101007387 */ /* 0x000fe20000100800 */
[----:B------:R-:W-:-:S03]  /*3d130*/  IADD3 R201, P1, R15, R201, RZ ;  /* 0x000000c90fc97210 */ /* 0x000fc60007f3e0ff */
[----:B------:R-:W-:Y:S04]  /*3d140*/  STL [R1+0x900], R208 ;  /* 0x000900d001007387 */ /* 0x000fe80000100800 */
[----:B------:R-:W-:Y:S04]  /*3d150*/  STL [R1+0x1b00], R205 ;  /* 0x001b00cd01007387 */ /* 0x000fe80000100800 */
[----:B------:R-:W3:Y:S04]  /*3d160*/  LDL.LU R186, [R1+0x8e4] ;  /* 0x0008e40001ba7983 */ /* 0x000ee80000300800 */
        /* <DEDUP_REMOVED lines=32> */
[----:B------:R-:W2:Y:S04]  /*3d370*/  LDL.LU R201, [R1+0x1aa8] ;  /* 0x001aa80001c97983 */ /* 0x000ea80000300800 */
[----:B0-----:R-:W2:Y:S01]  /*3d380*/  LDL.LU R200, [R1+0x1a7c] ;  /* 0x001a7c0001c87983 */ /* 0x001ea20000300800 */
[----:B------:R-:W-:-:S05]  /*3d390*/  IADD3 R3, P3, R15, R3, RZ ;  /* 0x000000030f037210 */ /* 0x000fca0007f7e0ff */
[----:B------:R0:W-:Y:S02]  /*3d3a0*/  STL [R1+0x1af4], R3 ;  /* 0x001af40301007387 */ /* 0x0001e40000100800 */
[----:B0-----:R-:W-:-:S05]  /*3d3b0*/  SHF.R.S32.HI R3, RZ, 0x1f, R15 ;  /* 0x0000001fff037819 */ /* 0x001fca000001140f */
[----:B---3--:R-:W-:Y:S01]  /*3d3c0*/  IMAD.X R186, R3, 0x1, R186, P4 ;  /* 0x0000000103ba7824 */ /* 0x008fe200020e06ba */
[----:B----4-:R-:W-:Y:S01]  /*3d3d0*/  IADD3 R214, P4, R15, R214, RZ ;  /* 0x000000d60fd67210 */ /* 0x010fe20007f9e0ff */
[----:B------:R-:W-:-:S03]  /*3d3e0*/  IMAD.X R176, R3, 0x1, R176, P5 ;  /* 0x0000000103b07824 */ /* 0x000fc600028e06b0 */
[----:B------:R-:W-:Y:S04]  /*3d3f0*/  STL [R1+0x8e4], R186 ;  /* 0x0008e4ba01007387 */ /* 0x000fe80000100800 */
[----:B------:R-:W-:Y:S01]  /*3d400*/  STL [R1+0x1ae4], R214 ;  /* 0x001ae4d601007387 */ /* 0x000fe20000100800 */
[----:B------:R-:W-:Y:S01]  /*3d410*/  IADD3 R207, P5, R15, R207, RZ ;  /* 0x000000cf0fcf7210 */ /* 0x000fe20007fbe0ff */
        /* <DEDUP_REMOVED lines=8> */
[----:B------:R-:W-:Y:S01]  /*3d4a0*/  IMAD.X R198, R3, 0x1, R198, P3 ;  /* 0x0000000103c67824 */ /* 0x000fe200018e06c6 */
[----:B0-----:R-:W3:Y:S04]  /*3d4b0*/  LDL.LU R197, [R1+0x1aa0] ;  /* 0x001aa00001c57983 */ /* 0x001ee80000300800 */
[----:B------:R-:W-:Y:S04]  /*3d4c0*/  STL [R1+0x1adc], R207 ;  /* 0x001adccf01007387 */ /* 0x000fe80000100800 */
[----:B------:R-:W-:Y:S04]  /*3d4d0*/  STL [R1+0x1ad4], R211 ;  /* 0x001ad4d301007387 */ /* 0x000fe80000100800 */
[----:B------:R-:W-:Y:S01]  /*3d4e0*/  STL [R1+0x8d8], R206 ;  /* 0x0008d8ce01007387 */ /* 0x000fe20000100800 */
[----:B------:R-:W-:-:S03]  /*3d4f0*/  IADD3 R202, P3, R15, R202, RZ ;  /* 0x000000ca0fca7210 */ /* 0x000fc60007f7e0ff */
[----:B------:R-:W-:Y:S01]  /*3d500*/  STL [R1+0x1acc], R210 ;  /* 0x001accd201007387 */ /* 0x000fe20000100800 */
[----:B------:R-:W-:-:S03]  /*3d510*/  IMAD.X R193, R3, 0x1, R193, P4 ;  /* 0x0000000103c17824 */ /* 0x000fc600020e06c1 */
        /* <DEDUP_REMOVED lines=9> */
[----:B------:R-:W-:-:S03]  /*3d5b0*/  IMAD.X R188, R3, 0x1, R188, P6 ;  /* 0x0000000103bc7824 */ /* 0x000fc600030e06bc */
[----:B------:R-:W-:Y:S01]  /*3d5c0*/  STL [R1+0x1ab4], R195 ;  /* 0x001ab4c301007387 */ /* 0x000fe20000100800 */
[----:B------:R-:W-:-:S03]  /*3d5d0*/  IADD3 R215, P6, R15, R215, RZ ;  /* 0x000000d70fd77210 */ /* 0x000fc60007fde0ff */
[----:B------:R-:W-:Y:S04]  /*3d5e0*/  STL [R1+0x1ad8], R192 ;  /* 0x001ad8c001007387 */ /* 0x000fe80000100800 */
[----:B------:R-:W-:Y:S01]  /*3d5f0*/  STL [R1+0x1aac], R194 ;  /* 0x001aacc201007387 */ /* 0x000fe20000100800 */
[----:B------:R-:W-:-:S03]  /*3d600*/  IADD3 R216, P1, R15, R216, RZ ;  /* 0x000000d80fd87210 */ /* 0x000fc60007f3e0ff */
[----:B------:R0:W-:Y:S01]  /*3d610*/  STL [R1+0x1ac8], R196 ;  /* 0x001ac8c401007387 */ /* 0x0001e20000100800 */
[----:B------:R-:W-:-:S03]  /*3d620*/  IMAD.X R213, R3, 0x1, R213, P2 ;  /* 0x0000000103d57824 */ /* 0x000fc600010e06d5 */
[----:B------:R-:W-:Y:S01]  /*3d630*/  STL [R1+0x1ad0], R188 ;  /* 0x001ad0bc01007387 */ /* 0x000fe20000100800 */
[----:B------:R-:W-:-:S03]  /*3d640*/  IADD3 R212, P2, R15, R212, RZ ;  /* 0x000000d40fd47210 */ /* 0x000fc60007f5e0ff */
[----:B0-----:R-:W4:Y:S04]  /*3d650*/  LDL.LU R196, [R1+0x1a74] ;  /* 0x001a740001c47983 */ /* 0x001f280000300800 */
[----:B------:R-:W-:Y:S04]  /*3d660*/  STL [R1+0x1aa4], R215 ;  /* 0x001aa4d701007387 */ /* 0x000fe80000100800 */
[----:B------:R-:W-:Y:S04]  /*3d670*/  STL [R1+0x1a9c], R216 ;  /* 0x001a9cd801007387 */ /* 0x000fe80000100800 */
[----:B------:R-:W-:Y:S04]  /*3d680*/  STL [R1+0x1ac0], R213 ;  /* 0x001ac0d501007387 */ /* 0x000fe80000100800 */
[----:B------:R-:W-:Y:S01]  /*3d690*/  STL [R1+0x1a94], R212 ;  /* 0x001a94d401007387 */ /* 0x000fe20000100800 */
[----:B--2---:R-:W-:Y:S01]  /*3d6a0*/  IMAD.X R209, R3, 0x1, R209, P3 ;  /* 0x0000000103d17824 */ /* 0x004fe200018e06d1 */
[----:B------:R-:W-:Y:S01]  /*3d6b0*/  IADD3 R208, P3, R15, R208, RZ ;  /* 0x000000d00fd07210 */ /* 0x000fe20007f7e0ff */
[----:B------:R-:W-:Y:S01]  /*3d6c0*/  IMAD.X R205, R3, 0x1, R205, P4 ;  /* 0x0000000103cd7824 */ /* 0x000fe200020e06cd */
[----:B------:R-:W-:Y:S01]  /*3d6d0*/  IADD3 R204, P4, R15, R204, RZ ;  /* 0x000000cc0fcc7210 */ /* 0x000fe20007f9e0ff */
[----:B------:R-:W-:Y:S01]  /*3d6e0*/  IMAD.X R201, R3, 0x1, R201, P5 ;  /* 0x0000000103c97824 */ /* 0x000fe200028e06c9 */
[----:B------:R-:W-:Y:S04]  /*3d6f0*/  STL [R1+0x1ab8], R209 ;  /* 0x001ab8d101007387 */ /* 0x000fe80000100800 */
[----:B------:R-:W-:Y:S04]  /*3d700*/  STL [R1+0x1a8c], R208 ;  /* 0x001a8cd001007387 */ /* 0x000fe80000100800 */
[----:B------:R-:W-:Y:S04]  /*3d710*/  STL [R1+0x1ab0], R205 ;  /* 0x001ab0cd01007387 */ /* 0x000fe80000100800 */
[----:B------:R-:W2:Y:S01]  /*3d720*/  LDL.LU R190, [R1+0x1a98] ;  /* 0x001a980001be7983 */ /* 0x000ea20000300800 */
[----:B------:R-:W-:-:S03]  /*3d730*/  IADD3 R200, P5, R15, R200, RZ ;  /* 0x000000c80fc87210 */ /* 0x000fc60007fbe0ff */
[----:B------:R-:W-:Y:S04]  /*3d740*/  STL [R1+0x1a84], R204 ;  /* 0x001a84cc01007387 */ /* 0x000fe80000100800 */
[----:B------:R-:W2:Y:S04]  /*3d750*/  LDL.LU R186, [R1+0x1a6c] ;  /* 0x001a6c0001ba7983 */ /* 0x000ea80000300800 */
[----:B------:R-:W-:Y:S04]  /*3d760*/  STL [R1+0x1aa8], R201 ;  /* 0x001aa8c901007387 */ /* 0x000fe80000100800 */
[----:B------:R-:W2:Y:S04]  /*3d770*/  LDL.LU R214, [R1+0x1a90] ;  /* 0x001a900001d67983 */ /* 0x000ea80000300800 */
[----:B------:R0:W-:Y:S04]  /*3d780*/  STL [R1+0x1a7c], R200 ;  /* 0x001a7cc801007387 */ /* 0x0001e80000100800 */
        /* <DEDUP_REMOVED lines=27> */
[----:B------:R-:W4:Y:S04]  /*3d940*/  LDL.LU R204, [R1+0x1a30] ;  /* 0x001a300001cc7983 */ /* 0x000f280000300800 */
[----:B------:R-:W4:Y:S04]  /*3d950*/  LDL.LU R201, [R1+0x1a04] ;  /* 0x001a040001c97983 */ /* 0x000f280000300800 */
[----:B0-----:R-:W4:Y:S01]  /*3d960*/  LDL.LU R196, [R1+0x1a28] ;  /* 0x001a280001c47983 */ /* 0x001f220000300800 */
[----:B--2---:R-:W-:Y:S01]  /*3d970*/  IMAD.X R190, R3, 0x1, R190, P1 ;  /* 0x0000000103be7824 */ /* 0x004fe200008e06be */
[----:B------:R-:W-:Y:S01]  /*3d980*/  IADD3 R186, P1, R15, R186, RZ ;  /* 0x000000ba0fba7210 */ /* 0x000fe20007f3e0ff */
[----:B------:R-:W-:-:S02]  /*3d990*/  IMAD.X R214, R3, 0x1, R214, P2 ;  /* 0x0000000103d67824 */ /* 0x000fc400010e06d6 */
[----:B------:R-:W-:Y:S01]  /*3d9a0*/  IMAD.X R207, R3, 0x1, R207, P3 ;  /* 0x0000000103cf7824 */ /* 0x000fe200018e06cf */
[C---:B------:R-:W-:Y:S01]  /*3d9b0*/  IADD3 R176, P2, R15.reuse, R176, RZ ;  /* 0x000000b00fb07210 */ /* 0x040fe20007f5e0ff */
[----:B------:R-:W-:Y:S04]  /*3d9c0*/  STL [R1+0x1a98], R190 ;  /* 0x001a98be01007387 */ /* 0x000fe80000100800 */
        /* <DEDUP_REMOVED lines=11> */
[----:B------:R-:W-:Y:S04]  /*3da80*/  STL [R1+0x1a54], R206 ;  /* 0x001a54ce01007387 */ /* 0x000fe80000100800 */
[----:B------:R-:W-:Y:S01]  /*3da90*/  STL [R1+0x1a78], R210 ;  /* 0x001a78d201007387 */ /* 0x000fe20000100800 */
[----:B---3--:R-:W-:Y:S01]  /*3daa0*/  IADD3 R199, P5, R15, R199, RZ ;  /* 0x000000c70fc77210 */ /* 0x008fe20007fbe0ff */
[----:B------:R-:W-:Y:S01]  /*3dab0*/  IMAD.X R203, R3, 0x1, R203, P6 ;  /* 0x0000000103cb7824 */ /* 0x000fe200030e06cb */
[----:B------:R-:W-:Y:S01]  /*3dac0*/  IADD3 R198, P6, R15, R198, RZ ;  /* 0x000000c60fc67210 */ /* 0x000fe20007fde0ff */
[----:B------:R-:W-:Y:S01]  /*3dad0*/  IMAD.X R202, R3, 0x1, R202, P1 ;  /* 0x0000000103ca7824 */ /* 0x000fe200008e06ca */
[----:B------:R-:W-:Y:S01]  /*3dae0*/  IADD3 R193, P1, R15, R193, RZ ;  /* 0x000000c10fc17210 */ /* 0x000fe20007f3e0ff */
[----:B------:R-:W-:Y:S01]  /*3daf0*/  STL [R1+0x1a4c], R199 ;  /* 0x001a4cc701007387 */ /* 0x000fe20000100800 */
[----:B------:R-:W-:-:S03]  /*3db00*/  IMAD.X R195, R3, 0x1, R195, P2 ;  /* 0x0000000103c37824 */ /* 0x000fc600010e06c3 */
        /* <DEDUP_REMOVED lines=17> */
[----:B0-----:R-:W3:Y:S04]  /*3dc20*/  LDL.LU R197, [R1+0x1a20] ;  /* 0x001a200001c57983 */ /* 0x001ee80000300800 */
[----:B------:R-:W-:Y:S01]  /*3dc30*/  STL [R1+0x1a50], R215 ;  /* 0x001a50d701007387 */ /* 0x000fe20000100800 */
[----:B----4-:R-:W-:Y:S01]  /*3dc40*/  IADD3 R209, P6, R15, R209, RZ ;  /* 0x000000d10fd17210 */ /* 0x010fe20007fde0ff */
[----:B------:R-:W-:Y:S02]  /*3dc50*/  IMAD.X R208, R3, 0x1, R208, P1 ;  /* 0x0000000103d07824 */ /* 0x000fe400008e06d0 */
[----:B------:R-:W-:Y:S01]  /*3dc60*/  STL [R1+0x1a48], R216 ;  /* 0x001a48d801007387 */ /* 0x000fe20000100800 */
        /* <DEDUP_REMOVED lines=43> */
[----:B------:R-:W3:Y:S01]  /*3df20*/  LDL.LU R201, [R1+0x19b0] ;  /* 0x0019b00001c97983 */ /* 0x000ee20000300800 */
[----:B----4-:R-:W-:-:S03]  /*3df30*/  IADD3 R190, P4, R15, R190, RZ ;  /* 0x000000be0fbe7210 */ /* 0x010fc60007f9e0ff */
[----:B0-----:R-:W4:Y:S01]  /*3df40*/  LDL.LU R197, [R1+0x1984] ;  /* 0x0019840001c57983 */ /* 0x001f220000300800 */
[----:B------:R-:W-:Y:S01]  /*3df50*/  IMAD.X R186, R3, 0x1, R186, P5 ;  /* 0x0000000103ba7824 */ /* 0x000fe200028e06ba */
[----:B------:R-:W-:Y:S02]  /*3df60*/  IADD3 R214, P5, R15, R214, RZ ;  /* 0x000000d60fd67210 */ /* 0x000fe40007fbe0ff */
[----:B------:R-:W-:Y:S01]  /*3df70*/  STL [R1+0x19f4], R190 ;  /* 0x0019f4be01007387 */ /* 0x000fe20000100800 */
[----:B------:R-:W-:-:S03]  /*3df80*/  IMAD.X R176, R3, 0x1, R176, P6 ;  /* 0x0000000103b07824 */ /* 0x000fc600030e06b0 */
        /* <DEDUP_REMOVED lines=39> */
[----:B------:R-:W-:Y:S04]  /*3e200*/  STL [R1+0x19ac], R215 ;  /* 0x0019acd701007387 */ /* 0x000fe80000100800 */
[----:B------:R-:W-:Y:S04]  /*3e210*/  STL [R1+0x19a4], R216 ;  /* 0x0019a4d801007387 */ /* 0x000fe80000100800 */
[----:B------:R-:W-:Y:S04]  /*3e220*/  STL [R1+0x19c8], R213 ;  /* 0x0019c8d501007387 */ /* 0x000fe80000100800 */
[----:B------:R-:W-:Y:S01]  /*3e230*/  STL [R1+0x199c], R212 ;  /* 0x00199cd401007387 */ /* 0x000fe20000100800 */
[----:B---3--:R-:W-:Y:S01]  /*3e240*/  IMAD.X R209, R3, 0x1, R209, P4 ;  /* 0x0000000103d17824 */ /* 0x008fe200020e06d1 */
[----:B------:R-:W-:Y:S01]  /*3e250*/  IADD3 R208, P4, R15, R208, RZ ;  /* 0x000000d00fd07210 */ /* 0x000fe20007f9e0ff */
[----:B------:R-:W-:Y:S01]  /*3e260*/  IMAD.X R205, R3, 0x1, R205, P5 ;  /* 0x0000000103cd7824 */ /* 0x000fe200028e06cd */
[----:B------:R-:W-:Y:S01]  /*3e270*/  IADD3 R204, P5, R15, R204, RZ ;  /* 0x000000cc0fcc7210 */ /* 0x000fe20007fbe0ff */
[----:B------:R-:W-:Y:S01]  /*3e280*/  IMAD.X R201, R3, 0x1, R201, P6 ;  /* 0x0000000103c97824 */ /* 0x000fe200030e06c9 */
[----:B------:R-:W-:Y:S04]  /*3e290*/  STL [R1+0x19c0], R209 ;  /* 0x0019c0d101007387 */ /* 0x000fe80000100800 */
[----:B------:R-:W-:Y:S04]  /*3e2a0*/  STL [R1+0x1994], R208 ;  /* 0x001994d001007387 */ /* 0x000fe80000100800 */
[----:B------:R-:W-:Y:S04]  /*3e2b0*/  STL [R1+0x19b8], R205 ;  /* 0x0019b8cd01007387 */ /* 0x000fe80000100800 */
[----:B------:R-:W3:Y:S01]  /*3e2c0*/  LDL.LU R190, [R1+0x19a0] ;  /* 0x0019a00001be7983 */ /* 0x000ee20000300800 */
[----:B----4-:R-:W-:-:S03]  /*3e2d0*/  IADD3 R197, P6, R15, R197, RZ ;  /* 0x000000c50fc57210 */ /* 0x010fc60007fde0ff */
        /* <DEDUP_REMOVED lines=34> */
[----:B0-----:R-:W2:Y:S01]  /*3e500*/  LDL.LU R200, [R1+0x1930] ;  /* 0x0019300001c87983 */ /* 0x001ea20000300800 */
[----:B---3--:R-:W-:Y:S01]  /*3e510*/  IMAD.X R190, R3, 0x1, R190, P2 ;  /* 0x0000000103be7824 */ /* 0x008fe200010e06be */
[----:B----4-:R-:W-:Y:S01]  /*3e520*/  IADD3 R186, P2, R15, R186, RZ ;  /* 0x000000ba0fba7210 */ /* 0x010fe20007f5e0ff */
[----:B------:R-:W-:-:S02]  /*3e530*/  IMAD.X R214, R3, 0x1, R214, P3 ;  /* 0x0000000103d67824 */ /* 0x000fc400018e06d6 */
[----:B------:R-:W-:Y:S01]  /*3e540*/  IMAD.X R207, R3, 0x1, R207, P4 ;  /* 0x0000000103cf7824 */ /* 0x000fe200020e06cf */
[C---:B------:R-:W-:Y:S01]  /*3e550*/  IADD3 R176, P3, R15.reuse, R176, RZ ;  /* 0x000000b00fb07210 */ /* 0x040fe20007f7e0ff */
[----:B------:R-:W-:Y:S04]  /*3e560*/  STL [R1+0x19a0], R190 ;  /* 0x0019a0be01007387 */ /* 0x000fe80000100800 */
[----:B------:R-:W-:Y:S04]  /*3e570*/  STL [R1+0x1974], R186 ;  /* 0x001974ba01007387 */ /* 0x000fe80000100800 */
[----:B------:R-:W-:Y:S01]  /*3e580*/  STL [R1+0x1998], R214 ;  /* 0x001998d601007387 */ /* 0x000fe20000100800 */
[----:B------:R-:W-:Y:S01]  /*3e590*/  IADD3 R197, P4, R15, R197, RZ ;  /* 0x000000c50fc57210 */ /* 0x000fe20007f9e0ff */
[----:B------:R-:W-:Y:S01]  /*3e5a0*/  IMAD.X R211, R3, 0x1, R211, P5 ;  /* 0x0000000103d37824 */ /* 0x000fe200028e06d3 */
[----:B------:R-:W-:-:S03]  /*3e5b0*/  IADD3 R206, P5, R15, R206, RZ ;  /* 0x000000ce0fce7210 */ /* 0x000fc60007fbe0ff */
[----:B------:R0:W-:Y:S04]  /*3e5c0*/  STL [R1+0x1964], R197 ;  /* 0x001964c501007387 */ /* 0x0001e80000100800 */
[----:B------:R-:W-:Y:S01]  /*3e5d0*/  STL [R1+0x196c], R176 ;  /* 0x00196cb001007387 */ /* 0x000fe20000100800 */
[----:B------:R-:W-:-:S03]  /*3e5e0*/  IMAD.X R210, R3, 0x1, R210, P6 ;  /* 0x0000000103d27824 */ /* 0x000fc600030e06d2 */
[----:B0-----:R-:W3:Y:S04]  /*3e5f0*/  LDL.LU R197, [R1+0x1904] ;  /* 0x0019040001c57983 */ /* 0x001ee80000300800 */
[----:B------:R-:W-:Y:S04]  /*3e600*/  STL [R1+0x1990], R207 ;  /* 0x001990cf01007387 */ /* 0x000fe80000100800 */
[----:B------:R-:W-:Y:S01]  /*3e610*/  STL [R1+0x1988], R211 ;  /* 0x001988d301007387 */ /* 0x000fe20000100800 */
        /* <DEDUP_REMOVED lines=29> */
[----:B------:R-:W-:Y:S04]  /*3e7f0*/  STL [R1+0x1924], R213 ;  /* 0x001924d501007387 */ /* 0x000fe80000100800 */
[----:B------:R-:W-:Y:S01]  /*3e800*/  STL [R1+0x1948], R212 ;  /* 0x001948d401007387 */ /* 0x000fe20000100800 */
[----:B--2---:R-:W-:Y:S01]  /*3e810*/  IADD3 R209, P1, R15, R209, RZ ;  /* 0x000000d10fd17210 */ /* 0x004fe20007f3e0ff */
[----:B------:R-:W-:Y:S01]  /*3e820*/  IMAD.X R208, R3, 0x1, R208, P2 ;  /* 0x0000000103d07824 */ /* 0x000fe200010e06d0 */
[----:B------:R-:W-:Y:S01]  /*3e830*/  IADD3 R205, P2, R15, R205, RZ ;  /* 0x000000cd0fcd7210 */ /* 0x000fe20007f5e0ff */
[----:B------:R-:W-:Y:S01]  /*3e840*/  IMAD.X R204, R3, 0x1, R204, P3 ;  /* 0x0000000103cc7824 */ /* 0x000fe200018e06cc */
[----:B------:R-:W-:Y:S01]  /*3e850*/  IADD3 R201, P3, R15, R201, RZ ;  /* 0x000000c90fc97210 */ /* 0x000fe20007f7e0ff */
[----:B------:R-:W-:Y:S04]  /*3e860*/  STL [R1+0x191c], R209 ;  /* 0x00191cd101007387 */ /* 0x000fe80000100800 */
        /* <DEDUP_REMOVED lines=36> */
[----:B------:R-:W4:Y:S04]  /*3eab0*/  LDL.LU R204, [R1+0x890] ;  /* 0x0008900001cc7983 */ /* 0x000f280000300800 */
[----:B------:R-:W4:Y:S04]  /*3eac0*/  LDL.LU R201, [R1+0x8b4] ;  /* 0x0008b40001c97983 */ /* 0x000f280000300800 */
[----:B0-----:R-:W4:Y:S01]  /*3ead0*/  LDL.LU R196, [R1+0x888] ;  /* 0x0008880001c47983 */ /* 0x001f220000300800 */
[----:B--2---:R-:W-:Y:S01]  /*3eae0*/  IADD3 R190, P5, R15, R190, RZ ;  /* 0x000000be0fbe7210 */ /* 0x004fe20007fbe0ff */
[----:B------:R-:W-:Y:S01]  /*3eaf0*/  IMAD.X R186, R3, 0x1, R186, P6 ;  /* 0x0000000103ba7824 */ /* 0x000fe200030e06ba */
[----:B------:R-:W-:-:S03]  /*3eb00*/  IADD3 R214, P6, R15, R214, RZ ;  /* 0x000000d60fd67210 */ /* 0x000fc60007fde0ff */
[----:B------:R-:W-:Y:S01]  /*3eb10*/  STL [R1+0x18fc], R190 ;  /* 0x0018fcbe01007387 */ /* 0x000fe20000100800 */
        /* <DEDUP_REMOVED lines=39> */
[----:B0-----:R-:W3:Y:S04]  /*3ed90*/  LDL.LU R197, [R1+0x880] ;  /* 0x0008800001c57983 */ /* 0x001ee80000300800 */
[----:B------:R-:W-:Y:S04]  /*3eda0*/  STL [R1+0x8b0], R215 ;  /* 0x0008b0d701007387 */ /* 0x000fe80000100800 */
[----:B------:R-:W-:Y:S04]  /*3edb0*/  STL [R1+0x8a8], R216 ;  /* 0x0008a8d801007387 */ /* 0x000fe80000100800 */
[----:B------:R-:W-:Y:S01]  /*3edc0*/  STL [R1+0x8cc], R213 ;  /* 0x0008ccd501007387 */ /* 0x000fe20000100800 */
[----:B----4-:R-:W-:Y:S01]  /*3edd0*/  IMAD.X R209, R3, 0x1, R209, P5 ;  /* 0x0000000103d17824 */ /* 0x010fe200028e06d1 */
[----:B------:R-:W-:Y:S01]  /*3ede0*/  IADD3 R208, P5, R15, R208, RZ ;  /* 0x000000d00fd07210 */ /* 0x000fe20007fbe0ff */
[----:B------:R-:W-:Y:S01]  /*3edf0*/  IMAD.X R205, R3, 0x1, R205, P6 ;  /* 0x0000000103cd7824 */ /* 0x000fe200030e06cd */
        /* <DEDUP_REMOVED lines=42> */
[----:B0-----:R-:W3:Y:S01]  /*3f0a0*/  LDL.LU R197, [R1+0x834] ;  /* 0x0008340001c57983 */ /* 0x001ee20000300800 */
[----:B----4-:R-:W-:Y:S01]  /*3f0b0*/  IMAD.X R190, R3, 0x1, R190, P3 ;  /* 0x0000000103be7824 */ /* 0x010fe200018e06be */
[----:B------:R-:W-:Y:S01]  /*3f0c0*/  IADD3 R186, P3, R15, R186, RZ ;  /* 0x000000ba0fba7210 */ /* 0x000fe20007f7e0ff */
        /* <DEDUP_REMOVED lines=55> */
[----:B------:R-:W3:Y:S04]  /*3f440*/  LDL.LU R190, [R1+0x800] ;  /* 0x0008000001be7983 */ /* 0x000ee80000300800 */
[----:B------:R-:W-:Y:S04]  /*3f450*/  STL [R1+0x83c], R204 ;  /* 0x00083ccc01007387 */ /* 0x000fe80000100800 */
[----:B------:R-:W3:Y:S04]  /*3f460*/  LDL.LU R186, [R1+0x824] ;  /* 0x0008240001ba7983 */ /* 0x000ee80000300800 */
[----:B------:R-:W-:Y:S04]  /*3f470*/  STL [R1+0x810], R201 ;  /* 0x000810c901007387 */ /* 0x000fe80000100800 */
[----:B------:R-:W3:Y:S04]  /*3f480*/  LDL.LU R214, [R1+0x7f8] ;  /* 0x0007f80001d67983 */ /* 0x000ee80000300800 */
[----:B------:R0:W-:Y:S04]  /*3f490*/  STL [R1+0x834], R197 ;  /* 0x000834c501007387 */ /* 0x0001e80000100800 */
        /* <DEDUP_REMOVED lines=30> */
[----:B---3--:R-:W-:Y:S01]  /*3f680*/  IADD3 R190, P6, R15, R190, RZ ;  /* 0x000000be0fbe7210 */ /* 0x008fe20007fde0ff */
[----:B------:R-:W-:Y:S01]  /*3f690*/  IMAD.X R186, R3, 0x1, R186, P1 ;  /* 0x0000000103ba7824 */ /* 0x000fe200008e06ba */
[----:B------:R-:W-:-:S03]  /*3f6a0*/  IADD3 R214, P1, R15, R214, RZ ;  /* 0x000000d60fd67210 */ /* 0x000fc60007f3e0ff */
[----:B------:R-:W-:Y:S01]  /*3f6b0*/  STL [R1+0x800], R190 ;  /* 0x000800be01007387 */ /* 0x000fe20000100800 */
[----:B------:R-:W-:Y:S01]  /*3f6c0*/  IMAD.X R176, R3, 0x1, R176, P2 ;  /* 0x0000000103b07824 */ /* 0x000fe200010e06b0 */
[----:B------:R-:W-:Y:S02]  /*3f6d0*/  IADD3 R207, P2, R15, R207, RZ ;  /* 0x000000cf0fcf7210 */ /* 0x000fe40007f5e0ff */
[----:B------:R-:W-:Y:S04]  /*3f6e0*/  STL [R1+0x824], R186 ;  /* 0x000824ba01007387 */ /* 0x000fe80000100800 */
[----:B------:R-:W-:Y:S01]  /*3f6f0*/  STL [R1+0x7f8], R214 ;  /* 0x0007f8d601007387 */ /* 0x000fe20000100800 */
[----:B------:R-:W-:Y:S01]  /*3f700*/  IMAD.X R197, R3, 0x1, R197, P3 ;  /* 0x0000000103c57824 */ /* 0x000fe200018e06c5 */
[----:B------:R-:W-:Y:S01]  /*3f710*/  IADD3 R211, P3, R15, R211, RZ ;  /* 0x000000d30fd37210 */ /* 0x000fe20007f7e0ff */
[----:B------:R-:W-:Y:S01]  /*3f720*/  IMAD.X R206, R3, 0x1, R206, P4 ;  /* 0x0000000103ce7824 */ /* 0x000fe200020e06ce */
[----:B------:R-:W-:-:S02]  /*3f730*/  IADD3 R210, P4, R15, R210, RZ ;  /* 0x000000d20fd27210 */ /* 0x000fc40007f9e0ff */
[----:B------:R0:W-:Y:S04]  /*3f740*/  STL [R1+0x814], R197 ;  /* 0x000814c501007387 */ /* 0x0001e80000100800 */
[----:B------:R-:W-:Y:S04]  /*3f750*/  STL [R1+0x81c], R176 ;  /* 0x00081cb001007387 */ /* 0x000fe80000100800 */
[----:B0-----:R-:W3:Y:S04]  /*3f760*/  LDL.LU R197, [R1+0x7b4] ;  /* 0x0007b40001c57983 */ /* 0x001ee80000300800 */
[----:B------:R-:W-:Y:S04]  /*3f770*/  STL [R1+0x7f0], R207 ;  /* 0x0007f0cf01007387 */ /* 0x000fe80000100800 */
[----:B------:R-:W-:Y:S04]  /*3f780*/  STL [R1+0x7e8], R211 ;  /* 0x0007e8d301007387 */ /* 0x000fe80000100800 */
[----:B------:R-:W-:Y:S04]  /*3f790*/  STL [R1+0x80c], R206 ;  /* 0x00080cce01007387 */ /* 0x000fe80000100800 */
[----:B------:R-:W-:Y:S01]  /*3f7a0*/  STL [R1+0x7e0], R210 ;  /* 0x0007e0d201007387 */ /* 0x000fe20000100800 */
[----:B----4-:R-:W-:Y:S01]  /*3f7b0*/  IMAD.X R199, R3, 0x1, R199, P5 ;  /* 0x0000000103c77824 */ /* 0x010fe200028e06c7 */
        /* <DEDUP_REMOVED lines=21> */
[----:B------:R1:W-:Y:S01]  /*3f910*/  STL [R1+0x7e4], R188 ;  /* 0x0007e4bc01007387 */ /* 0x0003e20000100800 */
[----:B------:R-:W-:-:S03]  /*3f920*/  IADD3 R212, P5, R15, R212, RZ ;  /* 0x000000d40fd47210 */ /* 0x000fc60007fbe0ff */
[----:B0-----:R-:W4:Y:S04]  /*3f930*/  LDL.LU R196, [R1+0x788] ;  /* 0x0007880001c47983 */ /* 0x001f280000300800 */
[----:B------:R0:W-:Y:S04]  /*3f940*/  STL [R1+0x7b8], R215 ;  /* 0x0007b8d701007387 */ /* 0x0001e80000100800 */
[----:B------:R0:W-:Y:S04]  /*3f950*/  STL [R1+0x7b0], R216 ;  /* 0x0007b0d801007387 */ /* 0x0001e80000100800 */
[----:B------:R0:W-:Y:S04]  /*3f960*/  STL [R1+0x7d4], R213 ;  /* 0x0007d4d501007387 */ /* 0x0001e80000100800 */
[----:B------:R0:W-:Y:S01]  /*3f970*/  STL [R1+0x7a8], R212 ;  /* 0x0007a8d401007387 */ /* 0x0001e20000100800 */
[----:B--2---:R-:W-:Y:S01]  /*3f980*/  IMAD.X R209, R3, 0x1, R209, P6 ;  /* 0x0000000103d17824 */ /* 0x004fe200030e06d1 */
[----:B------:R-:W-:Y:S01]  /*3f990*/  IADD3 R208, P6, R15, R208, RZ ;  /* 0x000000d00fd07210 */ /* 0x000fe20007fde0ff */
[----:B------:R-:W-:Y:S01]  /*3f9a0*/  IMAD.X R205, R3, 0x1, R205, P1 ;  /* 0x0000000103cd7824 */ /* 0x000fe200008e06cd */
[----:B------:R-:W-:Y:S01]  /*3f9b0*/  IADD3 R204, P1, R15, R204, RZ ;  /* 0x000000cc0fcc7210 */ /* 0x000fe20007f3e0ff */
[----:B------:R-:W-:Y:S01]  /*3f9c0*/  IMAD.X R201, R3, 0x1, R201, P2 ;  /* 0x0000000103c97824 */ /* 0x000fe200010e06c9 */
[----:B------:R2:W-:Y:S04]  /*3f9d0*/  STL [R1+0x7cc], R209 ;  /* 0x0007ccd101007387 */ /* 0x0005e80000100800 */
[----:B------:R2:W-:Y:S04]  /*3f9e0*/  STL [R1+0x7a0], R208 ;  /* 0x0007a0d001007387 */ /* 0x0005e80000100800 */
[----:B------:R4:W-:Y:S04]  /*3f9f0*/  STL [R1+0x7c4], R205 ;  /* 0x0007c4cd01007387 */ /* 0x0009e80000100800 */
[----:B------:R-:W4:Y:S01]  /*3fa00*/  LDL.LU R190, [R1+0x7ac] ;  /* 0x0007ac0001be7983 */ /* 0x000f220000300800 */
[----:B------:R-:W-:-:S03]  /*3fa10*/  IADD3 R200, P2, R15, R200, RZ ;  /* 0x000000c80fc87210 */ /* 0x000fc60007f5e0ff */
[----:B------:R4:W-:Y:S04]  /*3fa20*/  STL [R1+0x798], R204 ;  /* 0x000798cc01007387 */ /* 0x0009e80000100800 */
[----:B------:R-:W4:Y:S04]  /*3fa30*/  LDL.LU R186, [R1+0x780] ;  /* 0x0007800001ba7983 */ /* 0x000f280000300800 */
[----:B------:R4:W-:Y:S04]  /*3fa40*/  STL [R1+0x7bc], R201 ;  /* 0x0007bcc901007387 */ /* 0x0009e80000100800 */
[----:B------:R-:W4:Y:S04]  /*3fa50*/  LDL.LU R214, [R1+0x7a4] ;  /* 0x0007a40001d67983 */ /* 0x000f280000300800 */
[----:B------:R4:W-:Y:S04]  /*3fa60*/  STL [R1+0x790], R200 ;  /* 0x000790c801007387 */ /* 0x0009e80000100800 */
[----:B------:R-:W4:Y:S04]  /*3fa70*/  LDL.LU R176, [R1+0x778] ;  /* 0x0007780001b07983 */ /* 0x000f280000300800 */
[----:B------:R-:W4:Y:S04]  /*3fa80*/  LDL.LU R207, [R1+0x79c] ;  /* 0x00079c0001cf7983 */ /* 0x000f280000300800 */
[----:B------:R-:W4:Y:S04]  /*3fa90*/  LDL.LU R211, [R1+0x770] ;  /* 0x0007700001d37983 */ /* 0x000f280000300800 */
[----:B------:R-:W4:Y:S04]  /*3faa0*/  LDL.LU R206, [R1+0x768] ;  /* 0x0007680001ce7983 */ /* 0x000f280000300800 */
[----:B------:R-:W4:Y:S04]  /*3fab0*/  LDL.LU R210, [R1+0x78c] ;  /* 0x00078c0001d27983 */ /* 0x000f280000300800 */
[----:B------:R-:W4:Y:S01]  /*3fac0*/  LDL.LU R199, [R1+0x760] ;  /* 0x0007600001c77983 */ /* 0x000f220000300800 */
[----:B------:R-:W-:-:S02]  /*3fad0*/  IMAD.X R0, R3, 0x1, R0, P1 ;  /* 0x0000000103007824 */ /* 0x000fc400008e0600 */
        /* <DEDUP_REMOVED lines=9> */
[----:B-1----:R-:W3:Y:S04]  /*3fb70*/  LDL.LU R188, [R1+0x740] ;  /* 0x0007400001bc7983 */ /* 0x002ee80000300800 */
[----:B0-----:R-:W3:Y:S04]  /*3fb80*/  LDL.LU R215, [R1+0x764] ;  /* 0x0007640001d77983 */ /* 0x001ee80000300800 */
[----:B------:R-:W3:Y:S04]  /*3fb90*/  LDL.LU R216, [R1+0x738] ;  /* 0x0007380001d87983 */ /* 0x000ee80000300800 */
[----:B------:R-:W3:Y:S04]  /*3fba0*/  LDL.LU R213, [R1+0x75c] ;  /* 0x00075c0001d57983 */ /* 0x000ee80000300800 */
[----:B------:R-:W3:Y:S04]  /*3fbb0*/  LDL.LU R212, [R1+0x754] ;  /* 0x0007540001d47983 */ /* 0x000ee80000300800 */
[----:B--2---:R-:W2:Y:S04]  /*3fbc0*/  LDL.LU R209, [R1+0x728] ;  /* 0x0007280001d17983 */ /* 0x004ea80000300800 */
[----:B------:R-:W2:Y:S01]  /*3fbd0*/  LDL.LU R208, [R1+0x74c] ;  /* 0x00074c0001d07983 */ /* 0x000ea20000300800 */
[----:B----4-:R-:W-:-:S05]  /*3fbe0*/  IADD3 R196, P3, R15, R196, RZ ;  /* 0x000000c40fc47210 */ /* 0x010fca0007f7e0ff */
[----:B------:R0:W-:Y:S04]  /*3fbf0*/  STL [R1+0x788], R196 ;  /* 0x000788c401007387 */ /* 0x0001e80000100800 */
[----:B------:R-:W4:Y:S04]  /*3fc00*/  LDL.LU R205, [R1+0x720] ;  /* 0x0007200001cd7983 */ /* 0x000f280000300800 */
[----:B------:R-:W4:Y:S04]  /*3fc10*/  LDL.LU R204, [R1+0x744] ;  /* 0x0007440001cc7983 */ /* 0x000f280000300800 */
[----:B------:R-:W4:Y:S04]  /*3fc20*/  LDL.LU R201, [R1+0x718] ;  /* 0x0007180001c97983 */ /* 0x000f280000300800 */
[----:B------:R-:W4:Y:S04]  /*3fc30*/  LDL.LU R200, [R1+0x73c] ;  /* 0x00073c0001c87983 */ /* 0x000f280000300800 */
[----:B---3--:R-:W3:Y:S04]  /*3fc40*/  LDL.LU R197, [R1+0x734] ;  /* 0x0007340001c57983 */ /* 0x008ee80000300800 */
[----:B0-----:R-:W3:Y:S01]  /*3fc50*/  LDL.LU R196, [R1+0x72c] ;  /* 0x00072c0001c47983 */ /* 0x001ee20000300800 */
[----:B------:R-:W-:Y:S01]  /*3fc60*/  IMAD.X R190, R3, 0x1, R190, P4 ;  /* 0x0000000103be7824 */ /* 0x000fe200020e06be */
[----:B------:R-:W-:Y:S01]  /*3fc70*/  IADD3 R186, P4, R15, R186, RZ ;  /* 0x000000ba0fba7210 */ /* 0x000fe20007f9e0ff */
[----:B------:R-:W-:Y:S01]  /*3fc80*/  IMAD.X R214, R3, 0x1, R214, P5 ;  /* 0x0000000103d67824 */ /* 0x000fe200028e06d6 */
[----:B------:R-:W-:-:S02]  /*3fc90*/  IADD3 R176, P5, R15, R176, RZ ;  /* 0x000000b00fb07210 */ /* 0x000fc40007fbe0ff */
        /* <DEDUP_REMOVED lines=8> */
[----:B------:R-:W-:Y:S01]  /*3fd20*/  UMOV UR38, UR10 ;  /* 0x0000000a00267c82 */ /* 0x000fe20008000000 */
[----:B------:R-:W-:-:S02]  /*3fd30*/  UMOV UR39, UR11 ;  /* 0x0000000b00277c82 */ /* 0x000fc40008000000 */
[----:B------:R-:W-:Y:S01]  /*3fd40*/  QGMMA.64x64x32.F32.E4M3.E4M3 R24, gdesc[UR36], R24 ;  /* 0x00e00000241879f3 */ /* 0x000fe20008700818 */
[----:B------:R-:W-:Y:S01]  /*3fd50*/  UMOV UR42, UR14 ;  /* 0x0000000e002a7c82 */ /* 0x000fe20008000000 */
[----:B------:R-:W-:Y:S01]  /*3fd60*/  UMOV UR43, UR15 ;  /* 0x0000000f002b7c82 */ /* 0x000fe20008000000 */
        /* <DEDUP_REMOVED lines=8> */
[----:B------:R-:W-:Y:S01]  /*3fdf0*/  QGMMA.64x64x32.F32.E4M3.E4M3 R24, gdesc[UR40], R24 ;  /* 0x00e00000281879f3 */ /* 0x000fe20008700818 */
[----:B------:R-:W-:Y:S01]  /*3fe00*/  UMOV UR46, UR18 ;  /* 0x00000012002e7c82 */ /* 0x000fe20008000000 */
[----:B------:R-:W-:Y:S01]  /*3fe10*/  UMOV UR47, UR19 ;  /* 0x00000013002f7c82 */ /* 0x000fe20008000000 */
[----:B------:R-:W-:Y:S01]  /*3fe20*/  IMAD.X R203, R3, 0x1, R203, P3 ;  /* 0x0000000103cb7824 */ /* 0x000fe200018e06cb */
        /* <DEDUP_REMOVED lines=13> */
[----:B------:R-:W-:Y:S04]  /*3ff00*/  STL [R1+0x774], R195 ;  /* 0x000774c301007387 */ /* 0x000fe80000100800 */
[----:B------:R-:W-:Y:S01]  /*3ff10*/  STL [R1+0x748], R192 ;  /* 0x000748c001007387 */ /* 0x000fe20000100800 */
[----:B------:R-:W-:-:S03]  /*3ff20*/  IADD3 R216, P1, R15, R216, RZ ;  /* 0x000000d80fd87210 */ /* 0x000fc60007f3e0ff */
[----:B------:R-:W-:Y:S04]  /*3ff30*/  STL [R1+0x76c], R194 ;  /* 0x00076cc201007387 */ /* 0x000fe80000100800 */
[----:B------:R-:W-:Y:S04]  /*3ff40*/  STL [R1+0x740], R188 ;  /* 0x000740bc01007387 */ /* 0x000fe80000100800 */
[----:B------:R-:W-:Y:S01]  /*3ff50*/  STL [R1+0x764], R215 ;  /* 0x000764d701007387 */ /* 0x000fe20000100800 */
[----:B------:R-:W-:Y:S01]  /*3ff60*/  QGMMA.64x64x32.F32.E4M3.E4M3 R24, gdesc[UR44], R24 ;  /* 0x00e000002c1879f3 */ /* 0x000fe20008700818 */
[----:B------:R-:W-:Y:S01]  /*3ff70*/  UMOV UR50, UR22 ;  /* 0x0000001600327c82 */ /* 0x000fe20008000000 */
[----:B------:R-:W-:-:S02]  /*3ff80*/  UMOV UR51, UR23 ;  /* 0x0000001700337c82 */ /* 0x000fc40008000000 */
[----:B------:R-:W-:Y:S01]  /*3ff90*/  QGMMA.64x64x32.F32.E4M3.E4M3 R24, gdesc[UR48], R24 ;  /* 0x00e00000301879f3 */ /* 0x000fe20008700818 */
[----:B--2---:R-:W-:-:S05]  /*3ffa0*/  IADD3 R0, P2, R15, R0, RZ ;  /* 0x000000000f007210 */ /* 0x004fca0007f5e0ff */
        /* <DEDUP_REMOVED lines=8> */
[----:B------:R-:W-:Y:S01]  /*40030*/  IMAD.X R212, R3, 0x1, R212, P3 ;  /* 0x0000000103d47824 */ /* 0x000fe200018e06d4 */
[----:B------:R-:W-:Y:S01]  /*40040*/  IADD3 R209, P3, R15, R209, RZ ;  /* 0x000000d10fd17210 */ /* 0x000fe20007f7e0ff */
[----:B------:R-:W-:Y:S01]  /*40050*/  IMAD.X R208, R3, 0x1, R208, P4 ;  /* 0x0000000103d07824 */ /* 0x000fe200020e06d0 */
[----:B----4-:R-:W-:Y:S01]  /*40060*/  IADD3 R205, P4, R15, R205, RZ ;  /* 0x000000cd0fcd7210 */ /* 0x010fe20007f9e0ff */
[----:B------:R-:W-:Y:S01]  /*40070*/  STL [R1+0x75c], R213 ;  /* 0x00075cd501007387 */ /* 0x000fe20000100800 */
[----:B------:R-:W-:-:S03]  /*40080*/  IMAD.X R204, R3, 0x1, R204, P5 ;  /* 0x0000000103cc7824 */ /* 0x000fc600028e06cc */
[----:B------:R-:W-:Y:S01]  /*40090*/  STL [R1+0x754], R212 ;  /* 0x000754d401007387 */ /* 0x000fe20000100800 */
[----:B------:R-:W-:-:S03]  /*400a0*/  IADD3 R201, P5, R15, R201, RZ ;  /* 0x000000c90fc97210 */ /* 0x000fc60007fbe0ff */
[----:B------:R-:W-:Y:S01]  /*400b0*/  STL [R1+0x728], R209 ;  /* 0x000728d101007387 */ /* 0x000fe20000100800 */
[----:B------:R-:W-:-:S03]  /*400c0*/  IMAD.X R200, R3, 0x1, R200, P6 ;  /* 0x0000000103c87824 */ /* 0x000fc600030e06c8 */
[----:B------:R-:W-:Y:S04]  /*400d0*/  STL [R1+0x74c], R208 ;  /* 0x00074cd001007387 */ /* 0x000fe80000100800 */
[----:B------:R-:W-:Y:S01]  /*400e0*/  STL [R1+0x720], R205 ;  /* 0x000720cd01007387 */ /* 0x000fe20000100800 */
[----:B---3--:R-:W-:-:S03]  /*400f0*/  IMAD.X R197, R3, 0x1, R197, P1 ;  /* 0x0000000103c57824 */ /* 0x008fc600008e06c5 */
[----:B------:R-:W-:Y:S01]  /*40100*/  STL [R1+0x744], R204 ;  /* 0x000744cc01007387 */ /* 0x000fe20000100800 */
[----:B------:R-:W-:-:S03]  /*40110*/  IMAD.X R196, R3, 0x1, R196, P2 ;  /* 0x0000000103c47824 */ /* 0x000fc600010e06c4 */
[----:B------:R-:W-:Y:S04]  /*40120*/  STL [R1+0x718], R201 ;  /* 0x000718c901007387 */ /* 0x000fe80000100800 */
[----:B------:R-:W-:Y:S01]  /*40130*/  STL [R1+0x73c], R200 ;  /* 0x00073cc801007387 */ /* 0x000fe20000100800 */
[----:B------:R-:W-:Y:S03]  /*40140*/  QGMMA.64x64x32.F32.E4M3.E4M3 R24, gdesc[UR56], R24, gsb0 ;  /* 0x00e00000381879f3 */ /* 0x000fe60008000818 */
[----:B------:R-:W-:Y:S02]  /*40150*/  WARPGROUP.DEPBAR.LE gsb0, 0x0 ;  /* 0x00008000000079c5 */ /* 0x000fe40000010000 */
[----:B--2---:R-:W-:-:S05]  /*40160*/  IMAD.X R0, R3, 0x1, R0, P3 ;  /* 0x0000000103007824 */ /* 0x004fca00018e0600 */
[----:B------:R0:W-:Y:S04]  /*40170*/  STL [R1+0x724], R0 ;  /* 0x0007240001007387 */ /* 0x0001e80000100800 */
[----:B------:R1:W-:Y:S04]  /*40180*/  STL [R1+0x734], R197 ;  /* 0x000734c501007387 */ /* 0x0003e80000100800 */
[----:B0-----:R0:W5:Y:S04]  /*40190*/  LDL.LU R0, [R1+0x1c84] ;  /* 0x001c840001007983 */ /* 0x0011680000300800 */
[----:B------:R2:W-:Y:S04]  /*401a0*/  STL [R1+0x72c], R196 ;  /* 0x00072cc401007387 */ /* 0x0005e80000100800 */
[----:B-1----:R-:W3:Y:S04]  /*401b0*/  LDL.LU R197, [R1+0x71c] ;  /* 0x00071c0001c57983 */ /* 0x002ee80000300800 */
[----:B--2---:R-:W2:Y:S01]  /*401c0*/  LDL.LU R196, [R1+0x714] ;  /* 0x0007140001c47983 */ /* 0x004ea20000300800 */
[----:B---3--:R-:W-:-:S02]  /*401d0*/  IMAD.X R197, R3, 0x1, R197, P4 ;  /* 0x0000000103c57824 */ /* 0x008fc400020e06c5 */
[----:B--2---:R-:W-:-:S05]  /*401e0*/  IMAD.X R196, R3, 0x1, R196, P5 ;  /* 0x0000000103c47824 */ /* 0x004fca00028e06c4 */
[----:B------:R0:W-:Y:S04]  /*401f0*/  STL [R1+0x714], R196 ;  /* 0x000714c401007387 */ /* 0x0001e80000100800 */
[----:B------:R0:W-:Y:S01]  /*40200*/  STL [R1+0x71c], R197 ;  /* 0x00071cc501007387 */ /* 0x0001e20000100800 */
[----:B------:R-:W-:Y:S05]  /*40210*/  @P0 BRA `(.L_x_2) ;  /* 0xfffffd1800c80947 */ /* 0x000fea000383ffff */
.L_x_1:
[----:B------:R-:W2:Y:S01]  /*40220*/  LDL.LU R17, [R1+0x1c80] ;  /* 0x001c800001117983 */ /* 0x000ea20000300800 */
[----:B------:R-:W-:Y:S02]  /*40230*/  F2FP.SATFINITE.E4M3.F32.PACK_AB_MERGE_C R122, R123, R122, RZ ;  /* 0x0000007a7b7a723e */ /* 0x000fe400048070ff */
[----:B------:R-:W-:Y:S01]  /*40240*/  F2FP.SATFINITE.E4M3.F32.PACK_AB_MERGE_C R58, R59, R58, RZ ;  /* 0x0000003a3b3a723e */ /* 0x000fe200048070ff */
[----:B------:R-:W1:Y:S01]  /*40250*/  S2R R16, SR_TID.X ;  /* 0x0000000000107919 */ /* 0x000e620000002100 */
[----:B------:R-:W-:Y:S02]  /*40260*/  F2FP.SATFINITE.E4M3.F32.PACK_AB_MERGE_C R120, R121, R120, RZ ;  /* 0x000000787978723e */ /* 0x000fe400048070ff */
[----:B------:R-:W-:Y:S01]  /*40270*/  F2FP.SATFINITE.E4M3.F32.PACK_AB_MERGE_C R88, R89, R88, RZ ;  /* 0x000000585958723e */ /* 0x000fe200048070ff */
[----:B------:R-:W3:Y:S01]  /*40280*/  S2R R18, SR_CgaCtaId ;  /* 0x0000000000127919 */ /* 0x000ee20000008800 */
[----:B------:R-:W-:Y:S02]  /*40290*/  F2FP.SATFINITE.E4M3.F32.PACK_AB_MERGE_C R24, R25, R24, RZ ;  /* 0x000000181918723e */ /* 0x000fe400048070ff */
[----:B------:R-:W-:Y:S01]  /*402a0*/  F2FP.SATFINITE.E4M3.F32.PACK_AB_MERGE_C R56, R57, R56, RZ ;  /* 0x000000383938723e */ /* 0x000fe200048070ff */
[----:B------:R-:W4:Y:S01]  /*402b0*/  LDL.LU R153, [R1+0x6e8] ;  /* 0x0006e80001997983 */ /* 0x000f220000300800 */
[----:B------:R-:W-:-:S02]  /*402c0*/  LOP3.LUT R122, R122, 0xffff, RZ, 0xc0, !PT ;  /* 0x0000ffff7a7a7812 */ /* 0x000fc400078ec0ff */
[----:B------:R-:W-:Y:S01]  /*402d0*/  LOP3.LUT R11, R58, 0xffff, RZ, 0xc0, !PT ;  /* 0x0000ffff3a0b7812 */ /* 0x000fe200078ec0ff */
[----:B------:R-:W4:Y:S01]  /*402e0*/  LDL.LU R152, [R1+0x6e4] ;  /* 0x0006e40001987983 */ /* 0x000f220000300800 */
[----:B------:R-:W-:Y:S02]  /*402f0*/  LOP3.LUT R120, R120, 0xffff, RZ, 0xc0, !PT ;  /* 0x0000ffff78787812 */ /* 0x000fe400078ec0ff */
[----:B------:R-:W-:Y:S02]  /*40300*/  LOP3.LUT R88, R88, 0xffff, RZ, 0xc0, !PT ;  /* 0x0000ffff58587812 */ /* 0x000fe400078ec0ff */
[----:B------:R-:W-:Y:S02]  /*40310*/  LOP3.LUT R13, R24, 0xffff, RZ, 0xc0, !PT ;  /* 0x0000ffff180d7812 */ /* 0x000fe400078ec0ff */
[----:B------:R-:W-:Y:S02]  /*40320*/  LOP3.LUT R9, R56, 0xffff, RZ, 0xc0, !PT ;  /* 0x0000ffff38097812 */ /* 0x000fe400078ec0ff */
[----:B------:R-:W-:-:S02]  /*40330*/  PRMT R5, R122, 0x3340, R11 ;  /* 0x000033407a057816 */ /* 0x000fc4000000000b */
[----:B------:R-:W-:Y:S02]  /*40340*/  SHF.R.U32.HI R10, RZ, 0x8, R11 ;  /* 0x00000008ff0a7819 */ /* 0x000fe4000001160b */
[----:B------:R-:W-:Y:S02]  /*40350*/  SHF.R.U32.HI R3, RZ, 0x8, R120 ;  /* 0x00000008ff037819 */ /* 0x000fe40000011678 */
[--C-:B------:R-:W-:Y:S02]  /*40360*/  PRMT R6, R88, 0x3340, R13.reuse ;  /* 0x0000334058067816 */ /* 0x100fe4000000000d */
[----:B------:R-:W-:Y:S02]  /*40370*/  SHF.R.U32.HI R11, RZ, 0x8, R13 ;  /* 0x00000008ff0b7819 */ /* 0x000fe4000001160d */
[----:B------:R-:W-:Y:S01]  /*40380*/  PRMT R4, R120, 0x3340, R9 ;  /* 0x0000334078047816 */ /* 0x000fe20000000009 */
[C---:B-1----:R-:W-:Y:S01]  /*40390*/  IMAD.SHL.U32 R2, R16.reuse, 0x40, RZ ;  /* 0x0000004010027824 */ /* 0x042fe200078e00ff */
[----:B------:R-:W-:-:S02]  /*403a0*/  LOP3.LUT R14, R16, 0x7f, RZ, 0xc0, !PT ;  /* 0x0000007f100e7812 */ /* 0x000fc400078ec0ff */
[----:B------:R-:W-:Y:S02]  /*403b0*/  SHF.R.U32.HI R7, RZ, 0x8, R122 ;  /* 0x00000008ff077819 */ /* 0x000fe4000001167a */
[----:B------:R-:W-:Y:S02]  /*403c0*/  SHF.R.U32.HI R8, RZ, 0x8, R88 ;  /* 0x00000008ff087819 */ /* 0x000fe40000011658 */
[----:B------:R-:W-:Y:S02]  /*403d0*/  LOP3.LUT R13, R2, 0x400, RZ, 0xc0, !PT ;  /* 0x00000400020d7812 */ /* 0x000fe400078ec0ff */
[----:B------:R-:W-:Y:S02]  /*403e0*/  F2FP.SATFINITE.E4M3.F32.PACK_AB_MERGE_C R90, R91, R90, RZ ;  /* 0x0000005a5b5a723e */ /* 0x000fe400048070ff */
[----:B------:R-:W-:Y:S02]  /*403f0*/  F2FP.SATFINITE.E4M3.F32.PACK_AB_MERGE_C R26, R27, R26, RZ ;  /* 0x0000001a1b1a723e */ /* 0x000fe400048070ff */
[----:B------:R-:W-:-:S02]  /*40400*/  SHF.R.U32.HI R9, RZ, 0x8, R9 ;  /* 0x00000008ff097819 */ /* 0x000fc40000011609 */
[----:B------:R-:W-:Y:S02]  /*40410*/  LOP3.LUT R7, R7, 0xffff, RZ, 0xc0, !PT ;  /* 0x0000ffff07077812 */ /* 0x000fe400078ec0ff */
[----:B------:R-:W-:Y:S02]  /*40420*/  LOP3.LUT R10, R10, 0xffff, RZ, 0xc0, !PT ;  /* 0x0000ffff0a0a7812 */ /* 0x000fe400078ec0ff */
[----:B------:R-:W-:Y:S02]  /*40430*/  LOP3.LUT R8, R8, 0xffff, RZ, 0xc0, !PT ;  /* 0x0000ffff08087812 */ /* 0x000fe400078ec0ff */
[----:B------:R-:W-:Y:S02]  /*40440*/  F2FP.SATFINITE.E4M3.F32.PACK_AB_MERGE_C R126, R127, R126, RZ ;  /* 0x0000007e7f7e723e */ /* 0x000fe400048070ff */
[----:B------:R-:W-:Y:S02]  /*40450*/  LOP3.LUT R9, R9, 0xffff, RZ, 0xc0, !PT ;  /* 0x0000ffff09097812 */ /* 0x000fe400078ec0ff */
[----:B------:R-:W-:-:S02]  /*40460*/  LOP3.LUT R90, R90, 0xffff, RZ, 0xc0, !PT ;  /* 0x0000ffff5a5a7812 */ /* 0x000fc400078ec0ff */
[----:B------:R-:W-:Y:S02]  /*40470*/  F2FP.SATFINITE.E4M3.F32.PACK_AB_MERGE_C R124, R125, R124, RZ ;  /* 0x0000007c7d7c723e */ /* 0x000fe400048070ff */
[----:B------:R-:W-:Y:S02]  /*40480*/  F2FP.SATFINITE.E4M3.F32.PACK_AB_MERGE_C R62, R63, R62, RZ ;  /* 0x0000003e3f3e723e */ /* 0x000fe400048070ff */
[----:B------:R-:W-:Y:S02]  /*40490*/  PRMT R10, R7, 0x3340, R10 ;  /* 0x00003340070a7816 */ /* 0x000fe4000000000a */
[----:B------:R-:W-:Y:S02]  /*404a0*/  LOP3.LUT R126, R126, 0xffff, RZ, 0xc0, !PT ;  /* 0x0000ffff7e7e7812 */ /* 0x000fe400078ec0ff */
[----:B------:R-:W-:Y:S02]  /*404b0*/  F2FP.SATFINITE.E4M3.F32.PACK_AB_MERGE_C R60, R61, R60, RZ ;  /* 0x0000003c3d3c723e */ /* 0x000fe400048070ff */
[----:B------:R-:W-:-:S02]  /*404c0*/  LOP3.LUT R124, R124, 0xffff, RZ, 0xc0, !PT ;  /* 0x0000ffff7c7c7812 */ /* 0x000fc400078ec0ff */
[----:B------:R-:W-:Y:S02]  /*404d0*/  LOP3.LUT R21, R62, 0xffff, RZ, 0xc0, !PT ;  /* 0x0000ffff3e157812 */ /* 0x000fe400078ec0ff */
[----:B------:R-:W-:Y:S02]  /*404e0*/  LOP3.LUT R15, R60, 0xffff, RZ, 0xc0, !PT ;  /* 0x0000ffff3c0f7812 */ /* 0x000fe400078ec0ff */
[----:B------:R-:W-:Y:S02]  /*404f0*/  F2FP.SATFINITE.E4M3.F32.PACK_AB_MERGE_C R92, R93, R92, RZ ;  /* 0x0000005c5d5c723e */ /* 0x000fe400048070ff */
[----:B------:R-:W-:Y:S02]  /*40500*/  F2FP.SATFINITE.E4M3.F32.PACK_AB_MERGE_C R28, R29, R28, RZ ;  /* 0x0000001c1d1c723e */ /* 0x000fe400048070ff */
[----:B------:R-:W-:Y:S02]  /*40510*/  F2FP.SATFINITE.E4M3.F32.PACK_AB_MERGE_C R94, R95, R94, RZ ;  /* 0x0000005e5f5e723e */ /* 0x000fe400048070ff */
[----:B------:R-:W-:-:S02]  /*40520*/  F2FP.SATFINITE.E4M3.F32.PACK_AB_MERGE_C R30, R31, R30, RZ ;  /* 0x0000001e1f1e723e */ /* 0x000fc400048070ff */
[----:B------:R-:W-:Y:S02]  /*40530*/  F2FP.SATFINITE.E4M3.F32.PACK_AB_MERGE_C R128, R129, R128, RZ ;  /* 0x000000808180723e */ /* 0x000fe400048070ff */
[----:B------:R-:W-:Y:S02]  /*40540*/  F2FP.SATFINITE.E4M3.F32.PACK_AB_MERGE_C R64, R65, R64, RZ ;  /* 0x000000404140723e */ /* 0x000fe400048070ff */
[----:B------:R-:W-:Y:S02]  /*40550*/  F2FP.SATFINITE.E4M3.F32.PACK_AB_MERGE_C R130, R131, R130, RZ ;  /* 0x000000828382723e */ /* 0x000fe400048070ff */
[----:B------:R-:W-:Y:S02]  /*40560*/  F2FP.SATFINITE.E4M3.F32.PACK_AB_MERGE_C R66, R67, R66, RZ ;  /* 0x000000424342723e */ /* 0x000fe400048070ff */
[----:B------:R-:W-:Y:S02]  /*40570*/  LOP3.LUT R92, R92, 0xffff, RZ, 0xc0, !PT ;  /* 0x0000ffff5c5c7812 */ /* 0x000fe400078ec0ff */
[----:B------:R-:W-:-:S02]  /*40580*/  LOP3.LUT R94, R94, 0xffff, RZ, 0xc0, !PT ;  /* 0x0000ffff5e5e7812 */ /* 0x000fc400078ec0ff */
[----:B------:R-:W-:Y:S02]  /*40590*/  LOP3.LUT R27, R30, 0xffff, RZ, 0xc0, !PT ;  /* 0x0000ffff1e1b7812 */ /* 0x000fe400078ec0ff */
[----:B------:R-:W-:Y:S02]  /*405a0*/  LOP3.LUT R128, R128, 0xffff, RZ, 0xc0, !PT ;  /* 0x0000ffff80807812 */ /* 0x000fe400078ec0ff */
[----:B------:R-:W-:Y:S02]  /*405b0*/  LOP3.LUT R130, R130, 0xffff, RZ, 0xc0, !PT ;  /* 0x0000ffff82827812 */ /* 0x000fe400078ec0ff */
[----:B------:R-:W-:Y:S02]  /*405c0*/  LOP3.LUT R25, R66, 0xffff, RZ, 0xc0, !PT ;  /* 0x0000ffff42197812 */ /* 0x000fe400078ec0ff */
[----:B------:R-:W-:Y:S02]  /*405d0*/  SHF.R.U32.HI R22, RZ, 0x8, R92 ;  /* 0x00000008ff167819 */ /* 0x000fe4000001165c */
[----:B------:R-:W-:-:S02]  /*405e0*/  SHF.R.U32.HI R23, RZ, 0x8, R94 ;  /* 0x00000008ff177819 */ /* 0x000fc4000001165e */
        /* <DEDUP_REMOVED lines=8> */
[----:B------:R-:W-:Y:S02]  /*40670*/  LOP3.LUT R96, R96, 0xffff, RZ, 0xc0, !PT ;  /* 0x0000ffff60607812 */ /* 0x000fe400078ec0ff */
[----:B------:R-:W-:Y:S02]  /*40680*/  LOP3.LUT R98, R98, 0xffff, RZ, 0xc0, !PT ;  /* 0x0000ffff62627812 */ /* 0x000fe400078ec0ff */
[----:B------:R-:W-:Y:S02]  /*40690*/  LOP3.LUT R132, R132, 0xffff, RZ, 0xc0, !PT ;  /* 0x0000ffff84847812 */ /* 0x000fe400078ec0ff */
[----:B------:R-:W-:-:S02]  /*406a0*/  F2FP.SATFINITE.E4M3.F32.PACK_AB_MERGE_C R134, R135, R134, RZ ;  /* 0x000000868786723e */ /* 0x000fc400048070ff */
[----:B------:R-:W-:Y:S02]  /*406b0*/  F2FP.SATFINITE.E4M3.F32.PACK_AB_MERGE_C R70, R71, R70, RZ ;  /* 0x000000464746723e */ /* 0x000fe400048070ff */
[----:B------:R-:W-:Y:S02]  /*406c0*/  LOP3.LUT R31, R34, 0xffff, RZ, 0xc0, !PT ;  /* 0x0000ffff221f7812 */ /* 0x000fe400078ec0ff */
[----:B------:R-:W-:Y:S02]  /*406d0*/  LOP3.LUT R134, R134, 0xffff, RZ, 0xc0, !PT ;  /* 0x0000ffff86867812 */ /* 0x000fe400078ec0ff */
[----:B------:R-:W-:Y:S02]  /*406e0*/  F2FP.SATFINITE.E4M3.F32.PACK_AB_MERGE_C R36, R37, R36, RZ ;  /* 0x000000242524723e */ /* 0x000fe400048070ff */
[--C-:B------:R-:W-:Y:S02]  /*406f0*/  PRMT R37, R98, 0x3340, R31.reuse ;  /* 0x0000334062257816 */ /* 0x100fe4000000001f */
[----:B------:R-:W-:-:S02]  /*40700*/  SHF.R.U32.HI R31, RZ, 0x8, R31 ;  /* 0x00000008ff1f7819 */ /* 0x000fc4000001161f */
[----:B------:R-:W-:Y:S02]  /*40710*/  F2FP.SATFINITE.E4M3.F32.PACK_AB_MERGE_C R100, R101, R100, RZ ;  /* 0x000000646564723e */ /* 0x000fe400048070ff */
[----:B------:R-:W-:Y:S02]  /*40720*/  F2FP.SATFINITE.E4M3.F32.PACK_AB_MERGE_C R102, R103, R102, RZ ;  /* 0x000000666766723e */ /* 0x000fe400048070ff */
[----:B------:R-:W-:Y:S02]  /*40730*/  F2FP.SATFINITE.E4M3.F32.PACK_AB_MERGE_C R136, R137, R136, RZ ;  /* 0x000000888988723e */ /* 0x000fe400048070ff */
[----:B------:R-:W-:Y:S02]  /*40740*/  F2FP.SATFINITE.E4M3.F32.PACK_AB_MERGE_C R72, R73, R72, RZ ;  /* 0x000000484948723e */ /* 0x000fe400048070ff */
[----:B------:R-:W-:Y:S02]  /*40750*/  F2FP.SATFINITE.E4M3.F32.PACK_AB_MERGE_C R40, R41, R40, RZ ;  /* 0x000000282928723e */ /* 0x000fe400048070ff */
[----:B------:R-:W-:-:S02]  /*40760*/  LOP3.LUT R31, R31, 0xffff, RZ, 0xc0, !PT ;  /* 0x0000ffff1f1f7812 */ /* 0x000fc400078ec0ff */
[----:B------:R-:W-:Y:S02]  /*40770*/  LOP3.LUT R100, R100, 0xffff, RZ, 0xc0, !PT ;  /* 0x0000ffff64647812 */ /* 0x000fe400078ec0ff */
[----:B------:R-:W-:Y:S02]  /*40780*/  F2FP.SATFINITE.E4M3.F32.PACK_AB_MERGE_C R38, R39, R38, RZ ;  /* 0x000000262726723e */ /* 0x000fe400048070ff */
[----:B------:R-:W-:Y:S02]  /*40790*/  LOP3.LUT R102, R102, 0xffff, RZ, 0xc0, !PT ;  /* 0x0000ffff66667812 */ /* 0x000fe400078ec0ff */
[----:B------:R-:W-:Y:S02]  /*407a0*/  F2FP.SATFINITE.E4M3.F32.PACK_AB_MERGE_C R138, R139, R138, RZ ;  /* 0x0000008a8b8a723e */ /* 0x000fe400048070ff */
[----:B------:R-:W-:Y:S02]  /*407b0*/  F2FP.SATFINITE.E4M3.F32.PACK_AB_MERGE_C R74, R75, R74, RZ ;  /* 0x0000004a4b4a723e */ /* 0x000fe400048070ff */
[----:B------:R-:W-:-:S02]  /*407c0*/  LOP3.LUT R136, R136, 0xffff, RZ, 0xc0, !PT ;  /* 0x0000ffff88887812 */ /* 0x000fc400078ec0ff */
[----:B------:R-:W-:Y:S02]  /*407d0*/  LOP3.LUT R138, R138, 0xffff, RZ, 0xc0, !PT ;  /* 0x0000ffff8a8a7812 */ /* 0x000fe400078ec0ff */
[----:B------:R-:W-:Y:S02]  /*407e0*/  F2FP.SATFINITE.E4M3.F32.PACK_AB_MERGE_C R44, R45, R44, RZ ;  /* 0x0000002c2d2c723e */ /* 0x000fe400048070ff */
[----:B------:R-:W-:Y:S02]  /*407f0*/  F2FP.SATFINITE.E4M3.F32.PACK_AB_MERGE_C R46, R47, R46, RZ ;  /* 0x0000002e2f2e723e */ /* 0x000fe400048070ff */
[----:B------:R-:W-:Y:S02]  /*40800*/  F2FP.SATFINITE.E4M3.F32.PACK_AB_MERGE_C R48, R49, R48, RZ ;  /* 0x000000303130723e */ /* 0x000fe400048070ff */
[----:B------:R-:W-:Y:S02]  /*40810*/  F2FP.SATFINITE.E4M3.F32.PACK_AB_MERGE_C R104, R105, R104, RZ ;  /* 0x000000686968723e */ /* 0x000fe400048070ff */
[----:B------:R-:W-:-:S02]  /*40820*/  F2FP.SATFINITE.E4M3.F32.PACK_AB_MERGE_C R106, R107, R106, RZ ;  /* 0x0000006a6b6a723e */ /* 0x000fc400048070ff */
[----:B------:R-:W-:Y:S02]  /*40830*/  F2FP.SATFINITE.E4M3.F32.PACK_AB_MERGE_C R140, R141, R140, RZ ;  /* 0x0000008c8d8c723e */ /* 0x000fe400048070ff */
[----:B------:R-:W-:Y:S02]  /*40840*/  F2FP.SATFINITE.E4M3.F32.PACK_AB_MERGE_C R76, R77, R76, RZ ;  /* 0x0000004c4d4c723e */ /* 0x000fe400048070ff */
[----:B------:R-:W-:Y:S02]  /*40850*/  LOP3.LUT R104, R104, 0xffff, RZ, 0xc0, !PT ;  /* 0x0000ffff68687812 */ /* 0x000fe400078ec0ff */
[----:B------:R-:W-:Y:S02]  /*40860*/  F2FP.SATFINITE.E4M3.F32.PACK_AB_MERGE_C R142, R143, R142, RZ ;  /* 0x0000008e8f8e723e */ /* 0x000fe400048070ff */
[----:B------:R-:W-:Y:S02]  /*40870*/  F2FP.SATFINITE.E4M3.F32.PACK_AB_MERGE_C R78, R79, R78, RZ ;  /* 0x0000004e4f4e723e */ /* 0x000fe400048070ff */
[----:B------:R-:W-:-:S02]  /*40880*/  F2FP.SATFINITE.E4M3.F32.PACK_AB_MERGE_C R42, R43, R42, RZ ;  /* 0x0000002a2b2a723e */ /* 0x000fc400048070ff */
[----:B------:R-:W-:Y:S02]  /*40890*/  LOP3.LUT R106, R106, 0xffff, RZ, 0xc0, !PT ;  /* 0x0000ffff6a6a7812 */ /* 0x000fe400078ec0ff */
[----:B------:R-:W-:Y:S02]  /*408a0*/  LOP3.LUT R140, R140, 0xffff, RZ, 0xc0, !PT ;  /* 0x0000ffff8c8c7812 */ /* 0x000fe400078ec0ff */
[----:B------:R-:W-:Y:S02]  /*408b0*/  LOP3.LUT R142, R142, 0xffff, RZ, 0xc0, !PT ;  /* 0x0000ffff8e8e7812 */ /* 0x000fe400078ec0ff */
[----:B------:R-:W-:Y:S02]  /*408c0*/  F2FP.SATFINITE.E4M3.F32.PACK_AB_MERGE_C R54, R55, R54, RZ ;  /* 0x000000363736723e */ /* 0x000fe400048070ff */
[----:B------:R-:W-:Y:S02]  /*408d0*/  F2FP.SATFINITE.E4M3.F32.PACK_AB_MERGE_C R108, R109, R108, RZ ;  /* 0x0000006c6d6c723e */ /* 0x000fe400048070ff */
[----:B------:R-:W-:-:S02]  /*408e0*/  F2FP.SATFINITE.E4M3.F32.PACK_AB_MERGE_C R110, R111, R110, RZ ;  /* 0x0000006e6f6e723e */ /* 0x000fc400048070ff */
[----:B------:R-:W-:Y:S02]  /*408f0*/  F2FP.SATFINITE.E4M3.F32.PACK_AB_MERGE_C R144, R145, R144, RZ ;  /* 0x000000909190723e */ /* 0x000fe400048070ff */
[----:B------:R-:W-:Y:S02]  /*40900*/  F2FP.SATFINITE.E4M3.F32.PACK_AB_MERGE_C R80, R81, R80, RZ ;  /* 0x000000505150723e */ /* 0x000fe400048070ff */
        /* <DEDUP_REMOVED lines=12> */
[----:B--2---:R-:W-:Y:S02]  /*409d0*/  LOP3.LUT R12, R17, 0xf0, RZ, 0xc0, !PT ;  /* 0x000000f0110c7812 */ /* 0x004fe400078ec0ff */
[----:B------:R-:W-:-:S04]  /*409e0*/  MOV R17, 0x400 ;  /* 0x0000040000117802 */ /* 0x000fc80000000f00 */
[----:B---3--:R-:W-:-:S04]  /*409f0*/  LEA R17, R18, R17, 0x18 ;  /* 0x0000001112117211 */ /* 0x008fc800078ec0ff */
[----:B------:R-:W-:Y:S01]  /*40a00*/  IADD3 R19, R13, R17, R12 ;  /* 0x000000110d137210 */ /* 0x000fe20007ffe00c */
[----:B------:R-:W-:Y:S01]  /*40a10*/  IMAD R2, R14, 0x10, R17 ;  /* 0x000000100e027824 */ /* 0x000fe200078e0211 */
[----:B------:R-:W-:Y:S02]  /*40a20*/  LOP3.LUT R14, R3, 0xffff, RZ, 0xc0, !PT ;  /* 0x0000ffff030e7812 */ /* 0x000fe400078ec0ff */
[----:B------:R-:W-:Y:S02]  /*40a30*/  LOP3.LUT R3, R11, 0xffff, RZ, 0xc0, !PT ;  /* 0x0000ffff0b037812 */ /* 0x000fe400078ec0ff */
[----:B------:R-:W-:Y:S02]  /*40a40*/  LOP3.LUT R17, R26, 0xffff, RZ, 0xc0, !PT ;  /* 0x0000ffff1a117812 */ /* 0x000fe400078ec0ff */
[----:B------:R-:W-:Y:S01]  /*40a50*/  PRMT R13, R8, 0x3340, R3 ;  /* 0x00003340080d7816 */ /* 0x000fe20000000003 */
[----:B------:R-:W-:Y:S01]  /*40a60*/  IMAD.SHL.U32 R3, R16, 0x8, RZ ;  /* 0x0000000810037824 */ /* 0x000fe200078e00ff */
[----:B------:R-:W-:-:S02]  /*40a70*/  PRMT R11, R14, 0x3340, R9 ;  /* 0x000033400e0b7816 */ /* 0x000fc40000000009 */
[--C-:B------:R-:W-:Y:S02]  /*40a80*/  PRMT R7, R90, 0x3340, R17.reuse ;  /* 0x000033405a077816 */ /* 0x100fe40000000011 */
[----:B------:R-:W-:Y:S02]  /*40a90*/  SHF.R.U32.HI R14, RZ, 0x8, R90 ;  /* 0x00000008ff0e7819 */ /* 0x000fe4000001165a */
[----:B------:R-:W-:Y:S02]  /*40aa0*/  SHF.R.U32.HI R17, RZ, 0x8, R17 ;  /* 0x00000008ff117819 */ /* 0x000fe40000011611 */
[----:B------:R-:W-:Y:S02]  /*40ab0*/  SHF.R.U32.HI R12, RZ, 0x8, R126 ;  /* 0x00000008ff0c7819 */ /* 0x000fe4000001167e */
[----:B------:R-:W-:Y:S02]  /*40ac0*/  LOP3.LUT R18, R3, 0x300, RZ, 0xc0, !PT ;  /* 0x0000030003127812 */ /* 0x000fe400078ec0ff */
[----:B------:R-:W-:-:S02]  /*40ad0*/  LOP3.LUT R14, R14, 0xffff, RZ, 0xc0, !PT ;  /* 0x0000ffff0e0e7812 */ /* 0x000fc400078ec0ff */
[----:B------:R-:W-:Y:S02]  /*40ae0*/  LOP3.LUT R17, R17, 0xffff, RZ, 0xc0, !PT ;  /* 0x0000ffff11117812 */ /* 0x000fe400078ec0ff */
[----:B------:R-:W-:Y:S02]  /*40af0*/  SHF.R.U32.HI R3, RZ, 0x8, R124 ;  /* 0x00000008ff037819 */ /* 0x000fe4000001167c */
[--C-:B------:R-:W-:Y:S02]  /*40b00*/  PRMT R9, R126, 0x3340, R21.reuse ;  /* 0x000033407e097816 */ /* 0x100fe40000000015 */
[----:B------:R-:W-:Y:S02]  /*40b10*/  SHF.R.U32.HI R16, RZ, 0x8, R21 ;  /* 0x00000008ff107819 */ /* 0x000fe40000011615 */
[----:B------:R-:W-:Y:S02]  /*40b20*/  LOP3.LUT R21, R12, 0xffff, RZ, 0xc0, !PT ;  /* 0x0000ffff0c157812 */ /* 0x000fe400078ec0ff */
[----:B------:R-:W-:-:S02]  /*40b30*/  PRMT R8, R124, 0x3340, R15 ;  /* 0x000033407c087816 */ /* 0x000fc4000000000f */
[----:B------:R-:W-:Y:S02]  /*40b40*/  PRMT R12, R14, 0x3340, R17 ;  /* 0x000033400e0c7816 */ /* 0x000fe40000000011 */
[----:B------:R-:W-:Y:S02]  /*40b50*/  SHF.R.U32.HI R15, RZ, 0x8, R15 ;  /* 0x00000008ff0f7819 */ /* 0x000fe4000001160f */
[----:B------:R-:W-:Y:S01]  /*40b60*/  LOP3.LUT R20, R3, 0xffff, RZ, 0xc0, !PT ;  /* 0x0000ffff03147812 */ /* 0x000fe200078ec0ff */
[----:B------:R-:W-:Y:S01]  /*40b70*/  IMAD.IADD R3, R18, 0x1, R19 ;  /* 0x0000000112037824 */ /* 0x000fe200078e0213 */
[----:B------:R-:W-:Y:S02]  /*40b80*/  LOP3.LUT R17, R28, 0xffff, RZ, 0xc0, !PT ;  /* 0x0000ffff1c117812 */ /* 0x000fe400078ec0ff */
[----:B------:R-:W-:Y:S02]  /*40b90*/  LOP3.LUT R16, R16, 0xffff, RZ, 0xc0, !PT ;  /* 0x0000ffff10107812 */ /* 0x000fe400078ec0ff */
[----:B------:R-:W-:-:S02]  /*40ba0*/  LOP3.LUT R19, R64, 0xffff, RZ, 0xc0, !PT ;  /* 0x0000ffff40137812 */ /* 0x000fc400078ec0ff */
[----:B------:R-:W-:Y:S02]  /*40bb0*/  LOP3.LUT R15, R15, 0xffff, RZ, 0xc0, !PT ;  /* 0x0000ffff0f0f7812 */ /* 0x000fe400078ec0ff */
[--C-:B------:R-:W-:Y:S02]  /*40bc0*/  PRMT R18, R92, 0x3340, R17.reuse ;  /* 0x000033405c127816 */ /* 0x100fe40000000011 */
[----:B------:R-:W-:Y:S02]  /*40bd0*/  SHF.R.U32.HI R26, RZ, 0x8, R17 ;  /* 0x00000008ff1a7819 */ /* 0x000fe40000011611 */
[----:B------:R-:W-:Y:S02]  /*40be0*/  PRMT R14, R21, 0x3340, R16 ;  /* 0x00003340150e7816 */ /* 0x000fe40000000010 */
[--C-:B------:R-:W-:Y:S02]  /*40bf0*/  PRMT R17, R94, 0x3340, R27.reuse ;  /* 0x000033405e117816 */ /* 0x100fe4000000001b */
[----:B------:R-:W-:-:S02]  /*40c00*/  SHF.R.U32.HI R27, RZ, 0x8, R27 ;  /* 0x00000008ff1b7819 */ /* 0x000fc4000001161b */
[--C-:B------:R-:W-:Y:S02]  /*40c10*/  PRMT R16, R128, 0x3340, R19.reuse ;  /* 0x0000334080107816 */ /* 0x100fe40000000013 */
[----:B------:R-:W-:Y:S02]  /*40c20*/  SHF.R.U32.HI R24, RZ, 0x8, R19 ;  /* 0x00000008ff187819 */ /* 0x000fe40000011613 */
[----:B------:R-:W-:Y:S02]  /*40c30*/  PRMT R19, R130, 0x3340, R25 ;  /* 0x0000334082137816 */ /* 0x000fe40000000019 */
[----:B------:R-:W-:Y:S02]  /*40c40*/  PRMT R15, R20, 0x3340, R15 ;  /* 0x00003340140f7816 */ /* 0x000fe4000000000f */
[----:B------:R-:W-:Y:S02]  /*40c50*/  SHF.R.U32.HI R21, RZ, 0x8, R130 ;  /* 0x00000008ff157819 */ /* 0x000fe40000011682 */
[----:B------:R-:W-:-:S02]  /*40c60*/  SHF.R.U32.HI R25, RZ, 0x8, R25 ;  /* 0x00000008ff197819 */ /* 0x000fc40000011619 */
[----:B------:R-:W-:Y:S02]  /*40c70*/  SHF.R.U32.HI R20, RZ, 0x8, R128 ;  /* 0x00000008ff147819 */ /* 0x000fe40000011680 */
[----:B------:R-:W-:Y:S02]  /*40c80*/  LOP3.LUT R27, R27, 0xffff, RZ, 0xc0, !PT ;  /* 0x0000ffff1b1b7812 */ /* 0x000fe400078ec0ff */
[----:B------:R-:W-:Y:S02]  /*40c90*/  LOP3.LUT R23, R24, 0xffff, RZ, 0xc0, !PT ;  /* 0x0000ffff18177812 */ /* 0x000fe400078ec0ff */
[----:B------:R-:W-:Y:S02]  /*40ca0*/  LOP3.LUT R24, R21, 0xffff, RZ, 0xc0, !PT ;  /* 0x0000ffff15187812 */ /* 0x000fe400078ec0ff */
[----:B------:R-:W-:Y:S02]  /*40cb0*/  LOP3.LUT R25, R25, 0xffff, RZ, 0xc0, !PT ;  /* 0x0000ffff19197812 */ /* 0x000fe400078ec0ff */
[----:B------:R-:W-:-:S02]  /*40cc0*/  LOP3.LUT R28, R20, 0xffff, RZ, 0xc0, !PT ;  /* 0x0000ffff141c7812 */ /* 0x000fc400078ec0ff */
[----:B------:R-:W-:Y:S02]  /*40cd0*/  LOP3.LUT R26, R26, 0xffff, RZ, 0xc0, !PT ;  /* 0x0000ffff1a1a7812 */ /* 0x000fe400078ec0ff */
[----:B------:R-:W-:Y:S02]  /*40ce0*/  PRMT R20, R22, 0x3340, R27 ;  /* 0x0000334016147816 */ /* 0x000fe4000000001b */
[----:B------:R-:W-:Y:S02]  /*40cf0*/  LOP3.LUT R27, R32, 0xffff, RZ, 0xc0, !PT ;  /* 0x0000ffff201b7812 */ /* 0x000fe400078ec0ff */
[----:B------:R-:W-:Y:S02]  /*40d00*/  PRMT R22, R24, 0x3340, R25 ;  /* 0x0000334018167816 */ /* 0x000fe40000000019 */
[----:B------:R-:W-:Y:S02]  /*40d10*/  LOP3.LUT R25, R68, 0xffff, RZ, 0xc0, !PT ;  /* 0x0000ffff44197812 */ /* 0x000fe400078ec0ff */
[----:B------:R-:W-:-:S02]  /*40d20*/  PRMT R21, R29, 0x3340, R26 ;  /* 0x000033401d157816 */ /* 0x000fc4000000001a */
[----:B------:R-:W-:Y:S02]  /*40d30*/  SHF.R.U32.HI R26, RZ, 0x8, R96 ;  /* 0x00000008ff1a7819 */ /* 0x000fe40000011660 */
[--C-:B------:R-:W-:Y:S02]  /*40d40*/  PRMT R34, R96, 0x3340, R27.reuse ;  /* 0x0000334060227816 */ /* 0x100fe4000000001b */
[----:B------:R-:W-:Y:S02]  /*40d50*/  SHF.R.U32.HI R30, RZ, 0x8, R27 ;  /* 0x00000008ff1e7819 */ /* 0x000fe4000001161b */
        /* <DEDUP_REMOVED lines=9> */
[----:B------:R-:W-:Y:S02]  /*40df0*/  PRMT R32, R132, 0x3340, R25 ;  /* 0x0000334084207816 */ /* 0x000fe40000000019 */
[--C-:B------:R-:W-:Y:S02]  /*40e00*/  PRMT R33, R134, 0x3340, R29.reuse ;  /* 0x0000334086217816 */ /* 0x100fe4000000001d */
[----:B------:R-:W-:Y:S02]  /*40e10*/  SHF.R.U32.HI R25, RZ, 0x8, R134 ;  /* 0x00000008ff197819 */ /* 0x000fe40000011686 */
[----:B------:R-:W-:Y:S02]  /*40e20*/  SHF.R.U32.HI R29, RZ, 0x8, R29 ;  /* 0x00000008ff1d7819 */ /* 0x000fe4000001161d */
[----:B------:R-:W-:Y:S02]  /*40e30*/  LOP3.LUT R30, R30, 0xffff, RZ, 0xc0, !PT ;  /* 0x0000ffff1e1e7812 */ /* 0x000fe400078ec0ff */
[----:B------:R-:W-:-:S02]  /*40e40*/  PRMT R41, R27, 0x3340, R28 ;  /* 0x000033401b297816 */ /* 0x000fc4000000001c */
[----:B------:R-:W-:Y:S02]  /*40e50*/  LOP3.LUT R27, R36, 0xffff, RZ, 0xc0, !PT ;  /* 0x0000ffff241b7812 */ /* 0x000fe400078ec0ff */
[----:B------:R-:W-:Y:S02]  /*40e60*/  LOP3.LUT R24, R25, 0xffff, RZ, 0xc0, !PT ;  /* 0x0000ffff19187812 */ /* 0x000fe400078ec0ff */
[----:B------:R-:W-:Y:S02]  /*40e70*/  LOP3.LUT R29, R29, 0xffff, RZ, 0xc0, !PT ;  /* 0x0000ffff1d1d7812 */ /* 0x000fe400078ec0ff */
[----:B------:R-:W-:Y:S02]  /*40e80*/  LOP3.LUT R25, R72, 0xffff, RZ, 0xc0, !PT ;  /* 0x0000ffff48197812 */ /* 0x000fe400078ec0ff */
[----:B------:R-:W-:Y:S02]  /*40e90*/  PRMT R35, R35, 0x3340, R30 ;  /* 0x0000334023237816 */ /* 0x000fe4000000001e */
[----:B------:R-:W-:-:S02]  /*40ea0*/  PRMT R56, R26, 0x3340, R31 ;  /* 0x000033401a387816 */ /* 0x000fc4000000001f */
[----:B------:R-:W-:Y:S02]  /*40eb0*/  SHF.R.U32.HI R26, RZ, 0x8, R100 ;  /* 0x00000008ff1a7819 */ /* 0x000fe40000011664 */
[--C-:B------:R-:W-:Y:S02]  /*40ec0*/  PRMT R36, R100, 0x3340, R27.reuse ;  /* 0x0000334064247816 */ /* 0x100fe4000000001b */
[----:B------:R-:W-:Y:S02]  /*40ed0*/  SHF.R.U32.HI R30, RZ, 0x8, R27 ;  /* 0x00000008ff1e7819 */ /* 0x000fe4000001161b */
[----:B------:R-:W-:Y:S02]  /*40ee0*/  PRMT R58, R24, 0x3340, R29 ;  /* 0x00003340183a7816 */ /* 0x000fe4000000001d */
[----:B------:R-:W-:Y:S02]  /*40ef0*/  LOP3.LUT R31, R38, 0xffff, RZ, 0xc0, !PT ;  /* 0x0000ffff261f7812 */ /* 0x000fe400078ec0ff */
[----:B------:R-:W-:-:S02]  /*40f00*/  SHF.R.U32.HI R27, RZ, 0x8, R102 ;  /* 0x00000008ff1b7819 */ /* 0x000fc40000011666 */
[----:B------:R-:W-:Y:S02]  /*40f10*/  LOP3.LUT R29, R74, 0xffff, RZ, 0xc0, !PT ;  /* 0x0000ffff4a1d7812 */ /* 0x000fe400078ec0ff */
[----:B------:R-:W-:Y:S02]  /*40f20*/  SHF.R.U32.HI R24, RZ, 0x8, R136 ;  /* 0x00000008ff187819 */ /* 0x000fe40000011688 */
[----:B------:R-:W-:Y:S02]  /*40f30*/  SHF.R.U32.HI R28, RZ, 0x8, R25 ;  /* 0x00000008ff1c7819 */ /* 0x000fe40000011619 */
[----:B------:R-:W-:Y:S02]  /*40f40*/  LOP3.LUT R39, R26, 0xffff, RZ, 0xc0, !PT ;  /* 0x0000ffff1a277812 */ /* 0x000fe400078ec0ff */
[----:B------:R-:W-:Y:S02]  /*40f50*/  PRMT R45, R102, 0x3340, R31 ;  /* 0x00003340662d7816 */ /* 0x000fe4000000001f */
[----:B------:R-:W-:-:S02]  /*40f60*/  LOP3.LUT R26, R27, 0xffff, RZ, 0xc0, !PT ;  /* 0x0000ffff1b1a7812 */ /* 0x000fc400078ec0ff */
[----:B------:R-:W-:Y:S02]  /*40f70*/  SHF.R.U32.HI R31, RZ, 0x8, R31 ;  /* 0x00000008ff1f7819 */ /* 0x000fe4000001161f */
[----:B------:R-:W-:Y:S02]  /*40f80*/  PRMT R47, R136, 0x3340, R25 ;  /* 0x00003340882f7816 */ /* 0x000fe40000000019 */
[----:B------:R-:W-:Y:S02]  /*40f90*/  PRMT R49, R138, 0x3340, R29 ;  /* 0x000033408a317816 */ /* 0x000fe4000000001d */
[----:B------:R-:W-:Y:S02]  /*40fa0*/  LOP3.LUT R27, R24, 0xffff, RZ, 0xc0, !PT ;  /* 0x0000ffff181b7812 */ /* 0x000fe400078ec0ff */
[----:B------:R-:W-:Y:S02]  /*40fb0*/  LOP3.LUT R28, R28, 0xffff, RZ, 0xc0, !PT ;  /* 0x0000ffff1c1c7812 */ /* 0x000fe400078ec0ff */
[----:B------:R-:W-:-:S02]  /*40fc0*/  SHF.R.U32.HI R25, RZ, 0x8, R138 ;  /* 0x00000008ff197819 */ /* 0x000fc4000001168a */
[----:B------:R-:W-:Y:S02]  /*40fd0*/  SHF.R.U32.HI R29, RZ, 0x8, R29 ;  /* 0x00000008ff1d7819 */ /* 0x000fe4000001161d */
[----:B------:R-:W-:Y:S02]  /*40fe0*/  LOP3.LUT R30, R30, 0xffff, RZ, 0xc0, !PT ;  /* 0x0000ffff1e1e7812 */ /* 0x000fe400078ec0ff */
[----:B------:R-:W-:Y:S02]  /*40ff0*/  LOP3.LUT R31, R31, 0xffff, RZ, 0xc0, !PT ;  /* 0x0000ffff1f1f7812 */ /* 0x000fe400078ec0ff */
[----:B------:R-:W-:Y:S02]  /*41000*/  PRMT R62, R27, 0x3340, R28 ;  /* 0x000033401b3e7816 */ /* 0x000fe4000000001c */
[----:B------:R-:W-:Y:S02]  /*41010*/  LOP3.LUT R24, R25, 0xffff, RZ, 0xc0, !PT ;  /* 0x0000ffff19187812 */ /* 0x000fe400078ec0ff */
[----:B------:R-:W-:-:S02]  /*41020*/  LOP3.LUT R29, R29, 0xffff, RZ, 0xc0, !PT ;  /* 0x0000ffff1d1d7812 */ /* 0x000fc400078ec0ff */
[----:B------:R-:W-:Y:S02]  /*41030*/  LOP3.LUT R27, R40, 0xffff, RZ, 0xc0, !PT ;  /* 0x0000ffff281b7812 */ /* 0x000fe400078ec0ff */
[----:B------:R-:W-:Y:S02]  /*41040*/  LOP3.LUT R25, R76, 0xffff, RZ, 0xc0, !PT ;  /* 0x0000ffff4c197812 */ /* 0x000fe400078ec0ff */
[----:B------:R-:W-:Y:S02]  /*41050*/  PRMT R43, R39, 0x3340, R30 ;  /* 0x00003340272b7816 */ /* 0x000fe4000000001e */
[----:B------:R-:W-:Y:S02]  /*41060*/  PRMT R60, R26, 0x3340, R31 ;  /* 0x000033401a3c7816 */ /* 0x000fe4000000001f */
[----:B------:R-:W-:Y:S02]  /*41070*/  PRMT R64, R24, 0x3340, R29 ;  /* 0x0000334018407816 */ /* 0x000fe4000000001d */
[----:B------:R-:W-:-:S02]  /*41080*/  SHF.R.U32.HI R26, RZ, 0x8, R104 ;  /* 0x00000008ff1a7819 */ /* 0x000fc40000011668 */
[--C-:B------:R-:W-:Y:S02]  /*41090*/  PRMT R40, R104, 0x3340, R27.reuse ;  /* 0x0000334068287816 */ /* 0x100fe4000000001b */
[----:B------:R-:W-:Y:S02]  /*410a0*/  SHF.R.U32.HI R30, RZ, 0x8, R27 ;  /* 0x00000008ff1e7819 */ /* 0x000fe4000001161b */
[----:B------:R-:W-:Y:S02]  /*410b0*/  LOP3.LUT R29, R78, 0xffff, RZ, 0xc0, !PT ;  /* 0x0000ffff4e1d7812 */ /* 0x000fe400078ec0ff */
[----:B------:R-:W-:Y:S02]  /*410c0*/  LOP3.LUT R31, R42, 0xffff, RZ, 0xc0, !PT ;  /* 0x0000ffff2a1f7812 */ /* 0x000fe400078ec0ff */
[----:B------:R-:W-:Y:S02]  /*410d0*/  SHF.R.U32.HI R27, RZ, 0x8, R106 ;  /* 0x00000008ff1b7819 */ /* 0x000fe4000001166a */
[----:B------:R-:W-:-:S02]  /*410e0*/  SHF.R.U32.HI R24, RZ, 0x8, R140 ;  /* 0x00000008ff187819 */ /* 0x000fc4000001168c */
[----:B------:R-:W-:Y:S02]  /*410f0*/  SHF.R.U32.HI R28, RZ, 0x8, R25 ;  /* 0x00000008ff1c7819 */ /* 0x000fe40000011619 */
[----:B------:R-:W-:Y:S02]  /*41100*/  LOP3.LUT R39, R26, 0xffff, RZ, 0xc0, !PT ;  /* 0x0000ffff1a277812 */ /* 0x000fe400078ec0ff */
[----:B------:R-:W-:Y:S02]  /*41110*/  PRMT R42, R106, 0x3340, R31 ;  /* 0x000033406a2a7816 */ /* 0x000fe4000000001f */
[----:B------:R-:W-:Y:S02]  /*41120*/  PRMT R55, R140, 0x3340, R25 ;  /* 0x000033408c377816 */ /* 0x000fe40000000019 */
[----:B------:R-:W-:Y:S02]  /*41130*/  PRMT R57, R142, 0x3340, R29 ;  /* 0x000033408e397816 */ /* 0x000fe4000000001d */
[----:B------:R-:W-:-:S02]  /*41140*/  LOP3.LUT R26, R27, 0xffff, RZ, 0xc0, !PT ;  /* 0x0000ffff1b1a7812 */ /* 0x000fc400078ec0ff */
[----:B------:R-:W-:Y:S02]  /*41150*/  SHF.R.U32.HI R31, RZ, 0x8, R31 ;  /* 0x00000008ff1f7819 */ /* 0x000fe4000001161f */
[----:B------:R-:W-:Y:S02]  /*41160*/  SHF.R.U32.HI R25, RZ, 0x8, R142 ;  /* 0x00000008ff197819 */ /* 0x000fe4000001168e */
[----:B------:R-:W-:Y:S02]  /*41170*/  SHF.R.U32.HI R29, RZ, 0x8, R29 ;  /* 0x00000008ff1d7819 */ /* 0x000fe4000001161d */
[----:B------:R-:W-:Y:S02]  /*41180*/  LOP3.LUT R27, R24, 0xffff, RZ, 0xc0, !PT ;  /* 0x0000ffff181b7812 */ /* 0x000fe400078ec0ff */
[----:B------:R-:W-:Y:S02]  /*41190*/  LOP3.LUT R28, R28, 0xffff, RZ, 0xc0, !PT ;  /* 0x0000ffff1c1c7812 */ /* 0x000fe400078ec0ff */
[----:B------:R-:W-:-:S02]  /*411a0*/  LOP3.LUT R30, R30, 0xffff, RZ, 0xc0, !PT ;  /* 0x0000ffff1e1e7812 */ /* 0x000fc400078ec0ff */
[----:B------:R-:W-:Y:S02]  /*411b0*/  LOP3.LUT R31, R31, 0xffff, RZ, 0xc0, !PT ;  /* 0x0000ffff1f1f7812 */ /* 0x000fe400078ec0ff */
[----:B------:R-:W-:Y:S02]  /*411c0*/  LOP3.LUT R24, R25, 0xffff, RZ, 0xc0, !PT ;  /* 0x0000ffff19187812 */ /* 0x000fe400078ec0ff */
[----:B------:R-:W-:Y:S02]  /*411d0*/  LOP3.LUT R29, R29, 0xffff, RZ, 0xc0, !PT ;  /* 0x0000ffff1d1d7812 */ /* 0x000fe400078ec0ff */
[----:B------:R-:W-:Y:S02]  /*411e0*/  PRMT R66, R27, 0x3340, R28 ;  /* 0x000033401b427816 */ /* 0x000fe4000000001c */
[----:B------:R-:W-:Y:S02]  /*411f0*/  LOP3.LUT R108, R108, 0xffff, RZ, 0xc0, !PT ;  /* 0x0000ffff6c6c7812 */ /* 0x000fe400078ec0ff */
[----:B------:R-:W-:-:S02]  /*41200*/  LOP3.LUT R27, R44, 0xffff, RZ, 0xc0, !PT ;  /* 0x0000ffff2c1b7812 */ /* 0x000fc400078ec0ff */
[----:B------:R-:W-:Y:S02]  /*41210*/  LOP3.LUT R110, R110, 0xffff, RZ, 0xc0, !PT ;  /* 0x0000ffff6e6e7812 */ /* 0x000fe400078ec0ff */
[----:B------:R-:W-:Y:S02]  /*41220*/  LOP3.LUT R144, R144, 0xffff, RZ, 0xc0, !PT ;  /* 0x0000ffff90907812 */ /* 0x000fe400078ec0ff */
[----:B------:R-:W-:Y:S02]  /*41230*/  LOP3.LUT R25, R80, 0xffff, RZ, 0xc0, !PT ;  /* 0x0000ffff50197812 */ /* 0x000fe400078ec0ff */
[----:B------:R-:W-:Y:S02]  /*41240*/  PRMT R51, R39, 0x3340, R30 ;  /* 0x0000334027337816 */ /* 0x000fe4000000001e */
[----:B------:R-:W-:Y:S02]  /*41250*/  PRMT R53, R26, 0x3340, R31 ;  /* 0x000033401a357816 */ /* 0x000fe4000000001f */
[----:B------:R-:W-:-:S02]  /*41260*/  PRMT R68, R24, 0x3340, R29 ;  /* 0x0000334018447816 */ /* 0x000fc4000000001d */
[----:B------:R-:W-:Y:S02]  /*41270*/  PRMT R4, R4, 0x5410, R11 ;  /* 0x0000541004047816 */ /* 0x000fe4000000000b */
[----:B------:R-:W-:Y:S02]  /*41280*/  PRMT R5, R5, 0x5410, R10 ;  /* 0x0000541005057816 */ /* 0x000fe4000000000a */
[----:B------:R-:W-:Y:S02]  /*41290*/  PRMT R6, R6, 0x5410, R13 ;  /* 0x0000541006067816 */ /* 0x000fe4000000000d */
[----:B------:R-:W-:Y:S01]  /*412a0*/  PRMT R7, R7, 0x5410, R12 ;  /* 0x0000541007077816 */ /* 0x000fe2000000000c */
[----:B------:R-:W-:Y:S01]  /*412b0*/  BAR.SYNC.DEFER_BLOCKING 0x0 ;  /* 0x0000000000007b1d */ /* 0x000fe20000010000 */
[----:B------:R-:W-:Y:S02]  /*412c0*/  LOP3.LUT R146, R146, 0xffff, RZ, 0xc0, !PT ;  /* 0x0000ffff92927812 */ /* 0x000fe400078ec0ff */
[----:B------:R-:W-:-:S02]  /*412d0*/  LOP3.LUT R29, R82, 0xffff, RZ, 0xc0, !PT ;  /* 0x0000ffff521d7812 */ /* 0x000fc400078ec0ff */
[----:B------:R-:W-:Y:S02]  /*412e0*/  LOP3.LUT R31, R46, 0xffff, RZ, 0xc0, !PT ;  /* 0x0000ffff2e1f7812 */ /* 0x000fe400078ec0ff */
[----:B------:R-:W-:Y:S02]  /*412f0*/  SHF.R.U32.HI R26, RZ, 0x8, R108 ;  /* 0x00000008ff1a7819 */ /* 0x000fe4000001166c */
[--C-:B------:R-:W-:Y:S02]  /*41300*/  PRMT R44, R108, 0x3340, R27.reuse ;  /* 0x000033406c2c7816 */ /* 0x100fe4000000001b */
[----:B------:R-:W-:Y:S02]  /*41310*/  SHF.R.U32.HI R30, RZ, 0x8, R27 ;  /* 0x00000008ff1e7819 */ /* 0x000fe4000001161b */
[----:B------:R-:W-:Y:S02]  /*41320*/  SHF.R.U32.HI R27, RZ, 0x8, R110 ;  /* 0x00000008ff1b7819 */ /* 0x000fe4000001166e */
[----:B------:R-:W-:-:S02]  /*41330*/  SHF.R.U32.HI R24, RZ, 0x8, R144 ;  /* 0x00000008ff187819 */ /* 0x000fc40000011690 */
[----:B------:R-:W-:Y:S02]  /*41340*/  SHF.R.U32.HI R28, RZ, 0x8, R25 ;  /* 0x00000008ff1c7819 */ /* 0x000fe40000011619 */
[----:B------:R-:W-:Y:S02]  /*41350*/  PRMT R46, R110, 0x3340, R31 ;  /* 0x000033406e2e7816 */ /* 0x000fe4000000001f */
[----:B------:R-:W-:Y:S02]  /*41360*/  PRMT R63, R144, 0x3340, R25 ;  /* 0x00003340903f7816 */ /* 0x000fe40000000019 */
[----:B------:R-:W-:Y:S01]  /*41370*/  PRMT R65, R146, 0x3340, R29 ;  /* 0x0000334092417816 */ /* 0x000fe2000000001d */
[----:B------:R1:W-:Y:S01]  /*41380*/  STSM.16.M88.4 [R3], R4 ;  /* 0x0000000403007844 */ /* 0x0003e20000000200 */
[----:B------:R-:W-:Y:S02]  /*41390*/  LOP3.LUT R39, R26, 0xffff, RZ, 0xc0, !PT ;  /* 0x0000ffff1a277812 */ /* 0x000fe400078ec0ff */
[----:B------:R-:W-:-:S02]  /*413a0*/  SHF.R.U32.HI R31, RZ, 0x8, R31 ;  /* 0x00000008ff1f7819 */ /* 0x000fc4000001161f */
[----:B------:R-:W-:Y:S02]  /*413b0*/  SHF.R.U32.HI R25, RZ, 0x8, R146 ;  /* 0x00000008ff197819 */ /* 0x000fe40000011692 */
[----:B------:R-:W-:Y:S02]  /*413c0*/  SHF.R.U32.HI R29, RZ, 0x8, R29 ;  /* 0x00000008ff1d7819 */ /* 0x000fe4000001161d */
[----:B------:R-:W-:Y:S02]  /*413d0*/  LOP3.LUT R26, R27, 0xffff, RZ, 0xc0, !PT ;  /* 0x0000ffff1b1a7812 */ /* 0x000fe400078ec0ff */
        /* <DEDUP_REMOVED lines=9> */
[----:B------:R-:W-:Y:S02]  /*41470*/  PRMT R61, R26, 0x3340, R31 ;  /* 0x000033401a3d7816 */ /* 0x000fe4000000001f */
[----:B------:R-:W-:Y:S02]  /*41480*/  PRMT R72, R24, 0x3340, R29 ;  /* 0x0000334018487816 */ /* 0x000fe4000000001d */
[----:B------:R-:W-:Y:S02]  /*41490*/  PRMT R59, R39, 0x3340, R30 ;  /* 0x00003340273b7816 */ /* 0x000fe4000000001e */
[----:B------:R-:W-:Y:S02]  /*414a0*/  LOP3.LUT R150, R150, 0xffff, RZ, 0xc0, !PT ;  /* 0x0000ffff96967812 */ /* 0x000fe400078ec0ff */
[----:B------:R-:W-:Y:S02]  /*414b0*/  LOP3.LUT R114, R114, 0xffff, RZ, 0xc0, !PT ;  /* 0x0000ffff72727812 */ /* 0x000fe400078ec0ff */
[----:B------:R-:W-:-:S02]  /*414c0*/  LOP3.LUT R29, R86, 0xffff, RZ, 0xc0, !PT ;  /* 0x0000ffff561d7812 */ /* 0x000fc400078ec0ff */
[----:B------:R-:W-:Y:S01]  /*414d0*/  LOP3.LUT R31, R50, 0xffff, RZ, 0xc0, !PT ;  /* 0x0000ffff321f7812 */ /* 0x000fe200078ec0ff */
[----:B------:R-:W2:Y:S01]  /*414e0*/  LDC.64 R86, c[0x0][0x228] ;  /* 0x00008a00ff567b82 */ /* 0x000ea20000000a00 */
[----:B------:R-:W-:Y:S02]  /*414f0*/  SHF.R.U32.HI R26, RZ, 0x8, R112 ;  /* 0x00000008ff1a7819 */ /* 0x000fe40000011670 */
[----:B------:R-:W-:Y:S02]  /*41500*/  LOP3.LUT R148, R148, 0xffff, RZ, 0xc0, !PT ;  /* 0x0000ffff94947812 */ /* 0x000fe400078ec0ff */
[----:B------:R-:W-:Y:S02]  /*41510*/  LOP3.LUT R25, R84, 0xffff, RZ, 0xc0, !PT ;  /* 0x0000ffff54197812 */ /* 0x000fe400078ec0ff */
[--C-:B------:R-:W-:Y:S01]  /*41520*/  SHF.R.U32.HI R30, RZ, 0x8, R27.reuse ;  /* 0x00000008ff1e7819 */ /* 0x100fe2000001161b */
[----:B------:R-:W3:Y:S01]  /*41530*/  LDC.64 R84, c[0x0][0x228] ;  /* 0x00008a00ff547b82 */ /* 0x000ee20000000a00 */
[----:B------:R-:W-:-:S02]  /*41540*/  PRMT R48, R112, 0x3340, R27 ;  /* 0x0000334070307816 */ /* 0x000fc4000000001b */
[----:B------:R-:W-:Y:S02]  /*41550*/  SHF.R.U32.HI R27, RZ, 0x8, R114 ;  /* 0x00000008ff1b7819 */ /* 0x000fe40000011672 */
[----:B------:R-:W-:Y:S02]  /*41560*/  PRMT R50, R114, 0x3340, R31 ;  /* 0x0000334072327816 */ /* 0x000fe4000000001f */
[----:B------:R-:W-:Y:S02]  /*41570*/  PRMT R73, R150, 0x3340, R29 ;  /* 0x0000334096497816 */ /* 0x000fe4000000001d */
[----:B------:R-:W-:Y:S02]  /*41580*/  LOP3.LUT R39, R26, 0xffff, RZ, 0xc0, !PT ;  /* 0x0000ffff1a277812 */ /* 0x000fe400078ec0ff */
[----:B------:R-:W-:Y:S02]  /*41590*/  SHF.R.U32.HI R31, RZ, 0x8, R31 ;  /* 0x00000008ff1f7819 */ /* 0x000fe4000001161f */
[----:B------:R-:W-:-:S02]  /*415a0*/  SHF.R.U32.HI R24, RZ, 0x8, R148 ;  /* 0x00000008ff187819 */ /* 0x000fc40000011694 */
[--C-:B------:R-:W-:Y:S02]  /*415b0*/  PRMT R71, R148, 0x3340, R25.reuse ;  /* 0x0000334094477816 */ /* 0x100fe40000000019 */
[----:B------:R-:W-:Y:S02]  /*415c0*/  SHF.R.U32.HI R28, RZ, 0x8, R25 ;  /* 0x00000008ff1c7819 */ /* 0x000fe40000011619 */
[----:B------:R-:W-:Y:S02]  /*415d0*/  SHF.R.U32.HI R29, RZ, 0x8, R29 ;  /* 0x00000008ff1d7819 */ /* 0x000fe4000001161d */
[----:B------:R-:W-:Y:S02]  /*415e0*/  LOP3.LUT R30, R30, 0xffff, RZ, 0xc0, !PT ;  /* 0x0000ffff1e1e7812 */ /* 0x000fe400078ec0ff */
[----:B------:R-:W-:Y:S02]  /*415f0*/  SHF.R.U32.HI R25, RZ, 0x8, R150 ;  /* 0x00000008ff197819 */ /* 0x000fe40000011696 */
[----:B------:R-:W-:-:S02]  /*41600*/  LOP3.LUT R26, R27, 0xffff, RZ, 0xc0, !PT ;  /* 0x0000ffff1b1a7812 */ /* 0x000fc400078ec0ff */
[----:B------:R-:W-:Y:S02]  /*41610*/  LOP3.LUT R31, R31, 0xffff, RZ, 0xc0, !PT ;  /* 0x0000ffff1f1f7812 */ /* 0x000fe400078ec0ff */
[----:B------:R-:W-:Y:S02]  /*41620*/  LOP3.LUT R27, R24, 0xffff, RZ, 0xc0, !PT ;  /* 0x0000ffff181b7812 */ /* 0x000fe400078ec0ff */
[----:B------:R-:W-:Y:S02]  /*41630*/  LOP3.LUT R28, R28, 0xffff, RZ, 0xc0, !PT ;  /* 0x0000ffff1c1c7812 */ /* 0x000fe400078ec0ff */
[----:B------:R-:W-:Y:S02]  /*41640*/  LOP3.LUT R29, R29, 0xffff, RZ, 0xc0, !PT ;  /* 0x0000ffff1d1d7812 */ /* 0x000fe400078ec0ff */
[----:B------:R-:W-:Y:S02]  /*41650*/  PRMT R67, R39, 0x3340, R30 ;  /* 0x0000334027437816 */ /* 0x000fe4000000001e */
[----:B------:R-:W-:Y:S01]  /*41660*/  LOP3.LUT R24, R25, 0xffff, RZ, 0xc0, !PT ;  /* 0x0000ffff19187812 */ /* 0x000fe200078ec0ff */
[----:B------:R-:W0:Y:S01]  /*41670*/  LDC.64 R38, c[0x0][0x228] ;  /* 0x00008a00ff267b82 */ /* 0x000e220000000a00 */
[----:B------:R-:W-:-:S02]  /*41680*/  PRMT R69, R26, 0x3340, R31 ;  /* 0x000033401a457816 */ /* 0x000fc4000000001f */
[----:B------:R-:W-:Y:S02]  /*41690*/  PRMT R74, R27, 0x3340, R28 ;  /* 0x000033401b4a7816 */ /* 0x000fe4000000001c */
[----:B------:R-:W-:-:S03]  /*416a0*/  PRMT R76, R24, 0x3340, R29 ;  /* 0x00003340184c7816 */ /* 0x000fc6000000001d */
[----:B------:R-:W-:Y:S01]  /*416b0*/  BAR.SYNC.DEFER_BLOCKING 0x0 ;  /* 0x0000000000007b1d */ /* 0x000fe20000010000 */
[----:B------:R-:W-:Y:S02]  /*416c0*/  LOP3.LUT R116, R116, 0xffff, RZ, 0xc0, !PT ;  /* 0x0000ffff74747812 */ /* 0x000fe400078ec0ff */
[----:B------:R-:W-:Y:S02]  /*416d0*/  LOP3.LUT R13, R52, 0xffff, RZ, 0xc0, !PT ;  /* 0x0000ffff340d7812 */ /* 0x000fe400078ec0ff */
[----:B------:R-:W-:Y:S02]  /*416e0*/  SHF.R.U32.HI R10, RZ, 0x8, R116 ;  /* 0x00000008ff0a7819 */ /* 0x000fe40000011674 */
[--C-:B------:R-:W-:Y:S02]  /*416f0*/  PRMT R52, R116, 0x3340, R13.reuse ;  /* 0x0000334074347816 */ /* 0x100fe4000000000d */
[----:B------:R-:W-:Y:S02]  /*41700*/  SHF.R.U32.HI R13, RZ, 0x8, R13 ;  /* 0x00000008ff0d7819 */ /* 0x000fe4000001160d */
[----:B------:R-:W-:-:S02]  /*41710*/  LOP3.LUT R118, R118, 0xffff, RZ, 0xc0, !PT ;  /* 0x0000ffff76767812 */ /* 0x000fc400078ec0ff */
[----:B------:R-:W-:Y:S02]  /*41720*/  LOP3.LUT R25, R54, 0xffff, RZ, 0xc0, !PT ;  /* 0x0000ffff36197812 */ /* 0x000fe400078ec0ff */
[----:B------:R-:W-:Y:S01]  /*41730*/  LOP3.LUT R10, R10, 0xffff, RZ, 0xc0, !PT ;  /* 0x0000ffff0a0a7812 */ /* 0x000fe200078ec0ff */
[----:B------:R-:W-:Y:S01]  /*41740*/  LDS.128 R28, [R2] ;  /* 0x00000000021c7984 */ /* 0x000fe20000000c00 */
[----:B------:R-:W-:Y:S02]  /*41750*/  LOP3.LUT R13, R13, 0xffff, RZ, 0xc0, !PT ;  /* 0x0000ffff0d0d7812 */ /* 0x000fe400078ec0ff */
[----:B------:R-:W-:Y:S02]  /*41760*/  SHF.R.U32.HI R11, RZ, 0x8, R118 ;  /* 0x00000008ff0b7819 */ /* 0x000fe40000011676 */
[----:B------:R-:W-:Y:S02]  /*41770*/  SHF.R.U32.HI R24, RZ, 0x8, R25 ;  /* 0x00000008ff187819 */ /* 0x000fe40000011619 */
[----:B------:R-:W-:Y:S01]  /*41780*/  PRMT R75, R10, 0x3340, R13 ;  /* 0x000033400a4b7816 */ /* 0x000fe2000000000d */
[----:B-----5:R-:W-:Y:S01]  /*41790*/  VIADD R10, R0, 0x3f ;  /* 0x0000003f000a7836 */ /* 0x020fe20000000000 */
[----:B------:R-:W-:-:S02]  /*417a0*/  LOP3.LUT R11, R11, 0xffff, RZ, 0xc0, !PT ;  /* 0x0000ffff0b0b7812 */ /* 0x000fc400078ec0ff */
[----:B------:R-:W-:Y:S02]  /*417b0*/  LOP3.LUT R24, R24, 0xffff, RZ, 0xc0, !PT ;  /* 0x0000ffff18187812 */ /* 0x000fe400078ec0ff */
[----:B0-----:R-:W-:Y:S02]  /*417c0*/  ISETP.GE.AND P0, PT, R10, R39, PT ;  /* 0x000000270a00720c */ /* 0x001fe40003f06270 */
[----:B------:R-:W-:Y:S02]  /*417d0*/  PRMT R77, R11, 0x3340, R24 ;  /* 0x000033400b4d7816 */ /* 0x000fe40000000018 */
[----:B------:R-:W-:Y:S02]  /*417e0*/  PRMT R8, R8, 0x5410, R15 ;  /* 0x0000541008087816 */ /* 0x000fe4000000000f */
[----:B------:R-:W-:Y:S01]  /*417f0*/  PRMT R9, R9, 0x5410, R14 ;  /* 0x0000541009097816 */ /* 0x000fe2000000000e */
[----:B------:R-:W-:Y:S01]  /*41800*/  BAR.SYNC.DEFER_BLOCKING 0x0 ;  /* 0x0000000000007b1d */ /* 0x000fe20000010000 */
[----:B------:R-:W-:-:S02]  /*41810*/  PRMT R10, R18, 0x5410, R21 ;  /* 0x00005410120a7816 */ /* 0x000fc40000000015 */
[----:B------:R-:W-:-:S05]  /*41820*/  PRMT R11, R17, 0x5410, R20 ;  /* 0x00005410110b7816 */ /* 0x000fca0000000014 */
[----:B------:R-:W-:Y:S01]  /*41830*/  STSM.16.M88.4 [R3], R8 ;  /* 0x0000000803007844 */ /* 0x000fe20000000200 */
[----:B------:R-:W-:Y:S01]  /*41840*/  BAR.SYNC.DEFER_BLOCKING 0x0 ;  /* 0x0000000000007b1d */ /* 0x000fe20000010000 */
[----:B------:R-:W-:Y:S02]  /*41850*/  PRMT R54, R118, 0x3340, R25 ;  /* 0x0000334076367816 */ /* 0x000fe40000000019 */
[----:B------:R-:W-:-:S03]  /*41860*/  PRMT R17, R19, 0x5410, R22 ;  /* 0x0000541013117816 */ /* 0x000fc60000000016 */
[----:B------:R-:W0:Y:S01]  /*41870*/  LDS.128 R24, [R2] ;  /* 0x0000000002187984 */ /* 0x000e220000000c00 */
[----:B------:R-:W-:Y:S01]  /*41880*/  PRMT R16, R16, 0x5410, R23 ;  /* 0x0000541010107816 */ /* 0x000fe20000000017 */
[----:B------:R-:W-:Y:S01]  /*41890*/  BAR.SYNC.DEFER_BLOCKING 0x0 ;  /* 0x0000000000007b1d */ /* 0x000fe20000010000 */
[----:B------:R-:W-:Y:S02]  /*418a0*/  PRMT R18, R34, 0x5410, R35 ;  /* 0x0000541022127816 */ /* 0x000fe40000000023 */
[----:B------:R-:W-:Y:S02]  /*418b0*/  PRMT R19, R37, 0x5410, R56 ;  /* 0x0000541025137816 */ /* 0x000fe40000000038 */
[----:B------:R-:W-:-:S03]  /*418c0*/  PRMT R32, R32, 0x5410, R41 ;  /* 0x0000541020207816 */ /* 0x000fc60000000029 */
[----:B------:R-:W4:Y:S01]  /*418d0*/  LDC R37, c[0x0][0x244] ;  /* 0x00009100ff257b82 */ /* 0x000f220000000800 */
[----:B------:R-:W-:Y:S07]  /*418e0*/  STSM.16.M88.4 [R3], R16 ;  /* 0x0000001003007844 */ /* 0x000fee0000000200 */
[----:B------:R-:W-:Y:S01]  /*418f0*/  BAR.SYNC.DEFER_BLOCKING 0x0 ;  /* 0x0000000000007b1d */ /* 0x000fe20000010000 */
[----:B------:R-:W-:Y:S02]  /*41900*/  PRMT R33, R33, 0x5410, R58 ;  /* 0x0000541021217816 */ /* 0x000fe4000000003a */
[----:B------:R-:W-:-:S03]  /*41910*/  PRMT R34, R36, 0x5410, R43 ;  /* 0x0000541024227816 */ /* 0x000fc6000000002b */
[----:B------:R-:W2:Y:S01]  /*41920*/  LDS.128 R20, [R2] ;  /* 0x0000000002147984 */ /* 0x000ea20000000c00 */
[----:B------:R-:W-:Y:S01]  /*41930*/  PRMT R35, R45, 0x5410, R60 ;  /* 0x000054102d237816 */ /* 0x000fe2000000003c */
[----:B------:R-:W-:Y:S06]  /*41940*/  BAR.SYNC.DEFER_BLOCKING 0x0 ;  /* 0x0000000000007b1d */ /* 0x000fec0000010000 */
[----:B------:R4:W-:Y:S02]  /*41950*/  STSM.16.M88.4 [R3], R32 ;  /* 0x0000002003007844 */ /* 0x0009e40000000200 */
[----:B------:R-:W-:Y:S01]  /*41960*/  BAR.SYNC.DEFER_BLOCKING 0x0 ;  /* 0x0000000000007b1d */ /* 0x000fe20000010000 */
[----:B-1----:R-:W-:-:S02]  /*41970*/  PRMT R4, R47, 0x5410, R62 ;  /* 0x000054102f047816 */ /* 0x002fc4000000003e */
[----:B------:R-:W-:-:S03]  /*41980*/  PRMT R5, R49, 0x5410, R64 ;  /* 0x0000541031057816 */ /* 0x000fc60000000040 */
[----:B------:R-:W1:Y:S01]  /*41990*/  LDS.128 R16, [R2] ;  /* 0x0000000002107984 */ /* 0x000e620000000c00 */
[----:B------:R-:W-:Y:S02]  /*419a0*/  PRMT R6, R40, 0x5410, R51 ;  /* 0x0000541028067816 */ /* 0x000fe40000000033 */
[----:B------:R-:W-:Y:S01]  /*419b0*/  PRMT R7, R42, 0x5410, R53 ;  /* 0x000054102a077816 */ /* 0x000fe20000000035 */
[----:B------:R-:W-:Y:S06]  /*419c0*/  BAR.SYNC.DEFER_BLOCKING 0x0 ;  /* 0x0000000000007b1d */ /* 0x000fec0000010000 */
[----:B------:R-:W-:Y:S02]  /*419d0*/  STSM.16.M88.4 [R3], R4 ;  /* 0x0000000403007844 */ /* 0x000fe40000000200 */
[----:B------:R-:W-:Y:S01]  /*419e0*/  BAR.SYNC.DEFER_BLOCKING 0x0 ;  /* 0x0000000000007b1d */ /* 0x000fe20000010000 */
[----:B------:R-:W-:-:S02]  /*419f0*/  PRMT R40, R55, 0x5410, R66 ;  /* 0x0000541037287816 */ /* 0x000fc40000000042 */
        /* <DEDUP_REMOVED lines=8> */
[----:B------:R-:W-:Y:S02]  /*41a80*/  PRMT R45, R65, 0x5410, R72 ;  /* 0x00005410412d7816 */ /* 0x000fe40000000048 */
[----:B------:R-:W-:-:S03]  /*41a90*/  PRMT R46, R48, 0x5410, R67 ;  /* 0x00005410302e7816 */ /* 0x000fc60000000043 */
[----:B------:R-:W1:Y:S01]  /*41aa0*/  LDC.64 R64, c[0x0][0x228] ;  /* 0x00008a00ff407b82 */ /* 0x000e620000000a00 */
[----:B------:R-:W1:Y:S01]  /*41ab0*/  LDS.128 R8, [R2] ;  /* 0x0000000002087984 */ /* 0x000e620000000c00 */
[----:B------:R-:W-:-:S06]  /*41ac0*/  PRMT R47, R50, 0x5410, R69 ;  /* 0x00005410322f7816 */ /* 0x000fcc0000000045 */
[----:B------:R-:W1:Y:S08]  /*41ad0*/  LDC.64 R62, c[0x0][0x228] ;  /* 0x00008a00ff3e7b82 */ /* 0x000e700000000a00 */
[----:B------:R-:W-:Y:S06]  /*41ae0*/  BAR.SYNC.DEFER_BLOCKING 0x0 ;  /* 0x0000000000007b1d */ /* 0x000fec0000010000 */
[----:B------:R-:W-:Y:S02]  /*41af0*/  STSM.16.M88.4 [R3], R44 ;  /* 0x0000002c03007844 */ /* 0x000fe40000000200 */
[----:B------:R-:W-:Y:S01]  /*41b00*/  BAR.SYNC.DEFER_BLOCKING 0x0 ;  /* 0x0000000000007b1d */ /* 0x000fe20000010000 */
[----:B0-----:R-:W-:-:S02]  /*41b10*/  PRMT R127, R24, 0x7773, RZ ;  /* 0x00007773187f7816 */ /* 0x001fc400000000ff */
[C---:B------:R-:W-:Y:S02]  /*41b20*/  PRMT R129, R24.reuse, 0x7772, RZ ;  /* 0x0000777218817816 */ /* 0x040fe400000000ff */
[C---:B------:R-:W-:Y:S02]  /*41b30*/  PRMT R131, R24.reuse, 0x7771, RZ ;  /* 0x0000777118837816 */ /* 0x040fe400000000ff */
[----:B------:R-:W-:Y:S01]  /*41b40*/  PRMT R133, R24, 0x7770, RZ ;  /* 0x0000777018857816 */ /* 0x000fe200000000ff */
[----:B------:R-:W0:Y:S01]  /*41b50*/  LDS.128 R4, [R2] ;  /* 0x0000000002047984 */ /* 0x000e220000000c00 */
[C---:B------:R-:W-:Y:S02]  /*41b60*/  PRMT R119, R25.reuse, 0x7773, RZ ;  /* 0x0000777319777816 */ /* 0x040fe400000000ff */
[C---:B------:R-:W-:Y:S02]  /*41b70*/  PRMT R121, R25.reuse, 0x7772, RZ ;  /* 0x0000777219797816 */ /* 0x040fe400000000ff */
[----:B------:R-:W-:-:S02]  /*41b80*/  PRMT R123, R25, 0x7771, RZ ;  /* 0x00007771197b7816 */ /* 0x000fc400000000ff */
[----:B------:R-:W-:Y:S02]  /*41b90*/  PRMT R125, R25, 0x7770, RZ ;  /* 0x00007770197d7816 */ /* 0x000fe400000000ff */
[----:B------:R-:W3:Y:S01]  /*41ba0*/  LDC.64 R24, c[0x0][0x220] ;  /* 0x00008800ff187b82 */ /* 0x000ee20000000a00 */
[----:B------:R-:W-:Y:S02]  /*41bb0*/  PRMT R48, R71, 0x5410, R74 ;  /* 0x0000541047307816 */ /* 0x000fe4000000004a */
[----:B------:R-:W-:Y:S02]  /*41bc0*/  PRMT R49, R73, 0x5410, R76 ;  /* 0x0000541049317816 */ /* 0x000fe4000000004c */
[----:B------:R-:W-:Y:S02]  /*41bd0*/  PRMT R50, R52, 0x5410, R75 ;  /* 0x0000541034327816 */ /* 0x000fe4000000004b */
[----:B------:R-:W-:Y:S01]  /*41be0*/  PRMT R51, R54, 0x5410, R77 ;  /* 0x0000541036337816 */ /* 0x000fe2000000004d */
[----:B------:R-:W-:Y:S01]  /*41bf0*/  BAR.SYNC.DEFER_BLOCKING 0x0 ;  /* 0x0000000000007b1d */ /* 0x000fe20000010000 */
[----:B----4-:R-:W-:-:S02]  /*41c00*/  IMAD R34, R153, R37, RZ ;  /* 0x0000002599227224 */ /* 0x010fc400078e02ff */
[----:B------:R-:W-:Y:S01]  /*41c10*/  IMAD R37, R152, R37, RZ ;  /* 0x0000002598257224 */ /* 0x000fe200078e02ff */
[----:B--2---:R-:W-:Y:S02]  /*41c20*/  PRMT R57, R22, 0x7773, RZ ;  /* 0x0000777316397816 */ /* 0x004fe400000000ff */
[----:B------:R2:W-:Y:S02]  /*41c30*/  STSM.16.M88.4 [R3], R48 ;  /* 0x0000003003007844 */ /* 0x0005e40000000200 */
[----:B--2---:R-:W2:Y:S01]  /*41c40*/  LDC R3, c[0x0][0x248] ;  /* 0x00009200ff037b82 */ /* 0x004ea20000000800 */
[-C--:B---3--:R-:W-:Y:S02]  /*41c50*/  IADD3 R36, P3, R34, R24.reuse, RZ ;  /* 0x0000001822247210 */ /* 0x088fe40007f7e0ff */
[----:B------:R-:W-:Y:S02]  /*41c60*/  IADD3 R35, P4, R37, R24, RZ ;  /* 0x0000001825237210 */ /* 0x000fe40007f9e0ff */
[----:B------:R-:W-:-:S02]  /*41c70*/  PRMT R59, R22, 0x7772, RZ ;  /* 0x00007772163b7816 */ /* 0x000fc400000000ff */
[C---:B------:R-:W-:Y:S02]  /*41c80*/  PRMT R66, R22.reuse, 0x7771, RZ ;  /* 0x0000777116427816 */ /* 0x040fe400000000ff */
[----:B------:R-:W-:Y:S02]  /*41c90*/  PRMT R67, R22, 0x7770, RZ ;  /* 0x0000777016437816 */ /* 0x000fe400000000ff */
[C---:B------:R-:W-:Y:S02]  /*41ca0*/  PRMT R53, R23.reuse, 0x7773, RZ ;  /* 0x0000777317357816 */ /* 0x040fe400000000ff */
[C---:B------:R-:W-:Y:S02]  /*41cb0*/  PRMT R54, R23.reuse, 0x7772, RZ ;  /* 0x0000777217367816 */ /* 0x040fe400000000ff */
[C---:B------:R-:W-:Y:S02]  /*41cc0*/  PRMT R58, R23.reuse, 0x7771, RZ ;  /* 0x00007771173a7816 */ /* 0x040fe400000000ff */
[----:B------:R-:W-:-:S02]  /*41cd0*/  PRMT R60, R23, 0x7770, RZ ;  /* 0x00007770173c7816 */ /* 0x000fc400000000ff */
[-C--:B------:R-:W-:Y:S01]  /*41ce0*/  LEA.HI.X.SX32 R34, R34, R25.reuse, 0x1, P3 ;  /* 0x0000001922227211 */ /* 0x080fe200018f0eff */
[----:B------:R-:W3:Y:S01]  /*41cf0*/  LDC.64 R22, c[0x0][0x228] ;  /* 0x00008a00ff167b82 */ /* 0x000ee20000000a00 */
[----:B------:R-:W-:Y:S02]  /*41d00*/  LEA.HI.X.SX32 R37, R37, R25, 0x1, P4 ;  /* 0x0000001925257211 */ /* 0x000fe400020f0eff */
[----:B------:R-:W-:Y:S01]  /*41d10*/  ISETP.GE.AND P1, PT, R153, R84, PT ;  /* 0x000000549900720c */ /* 0x000fe20003f26270 */
[----:B--2---:R-:W-:Y:S01]  /*41d20*/  IMAD R32, R0, R3, RZ ;  /* 0x0000000300207224 */ /* 0x004fe200078e02ff */
[----:B------:R-:W-:-:S03]  /*41d30*/  ISETP.GE.AND P2, PT, R152, R86, PT ;  /* 0x000000569800720c */ /* 0x000fc60003f46270 */
[----:B------:R-:W2:Y:S01]  /*41d40*/  LDC.64 R24, c[0x0][0x228] ;  /* 0x00008a00ff187b82 */ /* 0x000ea20000000a00 */
[C---:B------:R-:W-:Y:S02]  /*41d50*/  PRMT R79, R26.reuse, 0x7773, RZ ;  /* 0x000077731a4f7816 */ /* 0x040fe400000000ff */
[C---:B------:R-:W-:Y:S02]  /*41d60*/  PRMT R80, R26.reuse, 0x7772, RZ ;  /* 0x000077721a507816 */ /* 0x040fe400000000ff */
[C---:B------:R-:W-:Y:S02]  /*41d70*/  PRMT R115, R26.reuse, 0x7771, RZ ;  /* 0x000077711a737816 */ /* 0x040fe400000000ff */
[----:B------:R-:W-:Y:S02]  /*41d80*/  PRMT R117, R26, 0x7770, RZ ;  /* 0x000077701a757816 */ /* 0x000fe400000000ff */
[C---:B------:R-:W-:Y:S02]  /*41d90*/  PRMT R73, R27.reuse, 0x7773, RZ ;  /* 0x000077731b497816 */ /* 0x040fe400000000ff */
[----:B------:R-:W-:-:S02]  /*41da0*/  PRMT R74, R27, 0x7772, RZ ;  /* 0x000077721b4a7816 */ /* 0x000fc400000000ff */
[C---:B------:R-:W-:Y:S02]  /*41db0*/  PRMT R77, R27.reuse, 0x7771, RZ ;  /* 0x000077711b4d7816 */ /* 0x040fe400000000ff */
[----:B------:R-:W-:Y:S02]  /*41dc0*/  PRMT R78, R27, 0x7770, RZ ;  /* 0x000077701b4e7816 */ /* 0x000fe400000000ff */
[----:B-1----:R-:W-:Y:S01]  /*41dd0*/  ISETP.LT.AND P1, PT, R0, R65, !P1 ;  /* 0x000000410000720c */ /* 0x002fe20004f21270 */
[----:B------:R-:W1:Y:S01]  /*41de0*/  LDC.64 R26, c[0x0][0x228] ;  /* 0x00008a00ff1a7b82 */ /* 0x000e620000000a00 */
[C---:B------:R-:W-:Y:S02]  /*41df0*/  PRMT R111, R28.reuse, 0x7773, RZ ;  /* 0x000077731c6f7816 */ /* 0x040fe400000000ff */
[C---:B------:R-:W-:Y:S02]  /*41e00*/  PRMT R113, R28.reuse, 0x7772, RZ ;  /* 0x000077721c717816 */ /* 0x040fe400000000ff */
[----:B------:R-:W-:-:S02]  /*41e10*/  PRMT R83, R28, 0x7771, RZ ;  /* 0x000077711c537816 */ /* 0x000fc400000000ff */
[----:B------:R-:W-:Y:S02]  /*41e20*/  PRMT R33, R28, 0x7770, RZ ;  /* 0x000077701c217816 */ /* 0x000fe400000000ff */
[C---:B------:R-:W-:Y:S02]  /*41e30*/  PRMT R81, R31.reuse, 0x7773, RZ ;  /* 0x000077731f517816 */ /* 0x040fe400000000ff */
[C---:B------:R-:W-:Y:S02]  /*41e40*/  PRMT R91, R31.reuse, 0x7772, RZ ;  /* 0x000077721f5b7816 */ /* 0x040fe400000000ff */
[C---:B------:R-:W-:Y:S02]  /*41e50*/  PRMT R93, R31.reuse, 0x7771, RZ ;  /* 0x000077711f5d7816 */ /* 0x040fe400000000ff */
[----:B------:R-:W-:Y:S02]  /*41e60*/  PRMT R95, R31, 0x7770, RZ ;  /* 0x000077701f5f7816 */ /* 0x000fe400000000ff */
[----:B------:R-:W-:-:S02]  /*41e70*/  ISETP.LT.AND P3, PT, R0, R63, !P2 ;  /* 0x0000003f0000720c */ /* 0x000fc40005761270 */
[----:B------:R-:W-:Y:S02]  /*41e80*/  SHF.R.S32.HI R31, RZ, 0x1f, R32 ;  /* 0x0000001fff1f7819 */ /* 0x000fe40000011420 */
[----:B------:R-:W-:Y:S02]  /*41e90*/  IADD3 R28, P2, R32, R36, RZ ;  /* 0x00000024201c7210 */ /* 0x000fe40007f5e0ff */
[C---:B------:R-:W-:Y:S02]  /*41ea0*/  PRMT R70, R20.reuse, 0x7773, RZ ;  /* 0x0000777314467816 */ /* 0x040fe400000000ff */
[C---:B------:R-:W-:Y:S02]  /*41eb0*/  PRMT R72, R20.reuse, 0x7772, RZ ;  /* 0x0000777214487816 */ /* 0x040fe400000000ff */
[C---:B------:R-:W-:Y:S02]  /*41ec0*/  PRMT R75, R20.reuse, 0x7771, RZ ;  /* 0x00007771144b7816 */ /* 0x040fe400000000ff */
[----:B------:R-:W-:-:S02]  /*41ed0*/  PRMT R76, R20, 0x7770, RZ ;  /* 0x00007770144c7816 */ /* 0x000fc400000000ff */
[C---:B------:R-:W-:Y:S02]  /*41ee0*/  PRMT R61, R21.reuse, 0x7773, RZ ;  /* 0x00007773153d7816 */ /* 0x040fe400000000ff */
[C---:B------:R-:W-:Y:S02]  /*41ef0*/  PRMT R68, R21.reuse, 0x7772, RZ ;  /* 0x0000777215447816 */ /* 0x040fe400000000ff */
[C---:B------:R-:W-:Y:S02]  /*41f00*/  PRMT R69, R21.reuse, 0x7771, RZ ;  /* 0x0000777115457816 */ /* 0x040fe400000000ff */
[----:B------:R-:W-:Y:S02]  /*41f10*/  PRMT R71, R21, 0x7770, RZ ;  /* 0x0000777015477816 */ /* 0x000fe400000000ff */
[----:B------:R-:W4:Y:S01]  /*41f20*/  LDC.64 R20, c[0x0][0x228] ;  /* 0x00008a00ff147b82 */ /* 0x000f220000000a00 */
[C---:B------:R-:W-:Y:S02]  /*41f30*/  PRMT R105, R29.reuse, 0x7773, RZ ;  /* 0x000077731d697816 */ /* 0x040fe400000000ff */
[----:B------:R-:W-:-:S02]  /*41f40*/  PRMT R107, R29, 0x7772, RZ ;  /* 0x000077721d6b7816 */ /* 0x000fc400000000ff */
[C---:B------:R-:W-:Y:S02]  /*41f50*/  PRMT R89, R29.reuse, 0x7771, RZ ;  /* 0x000077711d597816 */ /* 0x040fe400000000ff */
[----:B------:R-:W-:Y:S01]  /*41f60*/  PRMT R109, R29, 0x7770, RZ ;  /* 0x000077701d6d7816 */ /* 0x000fe200000000ff */
[----:B------:R-:W-:Y:S01]  /*41f70*/  IMAD.X R29, R31, 0x1, R34, P2 ;  /* 0x000000011f1d7824 */ /* 0x000fe200010e0622 */
[----:B------:R-:W-:Y:S01]  /*41f80*/  BAR.SYNC.DEFER_BLOCKING 0x0 ;  /* 0x0000000000007b1d */ /* 0x000fe20000010000 */
[C---:B------:R-:W-:Y:S02]  /*41f90*/  PRMT R51, R16.reuse, 0x7773, RZ ;  /* 0x0000777310337816 */ /* 0x040fe400000000ff */
[C---:B------:R-:W-:Y:S02]  /*41fa0*/  PRMT R50, R16.reuse, 0x7772, RZ ;  /* 0x0000777210327816 */ /* 0x040fe400000000ff */
[C---:B------:R-:W-:Y:S02]  /*41fb0*/  PRMT R55, R16.reuse, 0x7771, RZ ;  /* 0x0000777110377816 */ /* 0x040fe400000000ff */
[----:B------:R-:W-:Y:S01]  /*41fc0*/  PRMT R56, R16, 0x7770, RZ ;  /* 0x0000777010387816 */ /* 0x000fe200000000ff */
[----:B------:R-:W-:Y:S01]  /*41fd0*/  VIADD R16, R0, 0x2 ;  /* 0x0000000200107836 */ /* 0x000fe20000000000 */
[----:B------:R-:W-:-:S02]  /*41fe0*/  PRMT R97, R30, 0x7773, RZ ;  /* 0x000077731e617816 */ /* 0x000fc400000000ff */
[C---:B------:R-:W-:Y:S02]  /*41ff0*/  PRMT R99, R30.reuse, 0x7772, RZ ;  /* 0x000077721e637816 */ /* 0x040fe400000000ff */
[C---:B------:R-:W-:Y:S02]  /*42000*/  PRMT R101, R30.reuse, 0x7771, RZ ;  /* 0x000077711e657816 */ /* 0x040fe400000000ff */
[----:B------:R-:W-:Y:S02]  /*42010*/  PRMT R103, R30, 0x7770, RZ ;  /* 0x000077701e677816 */ /* 0x000fe400000000ff */
[----:B------:R-:W-:Y:S01]  /*42020*/  IADD3 R30, P4, R32, R35, RZ ;  /* 0x00000023201e7210 */ /* 0x000fe20007f9e0ff */
[----:B------:R-:W-:Y:S01]  /*42030*/  VIADD R82, R0, 0x1 ;  /* 0x0000000100527836 */ /* 0x000fe20000000000 */
[----:B------:R0:W-:Y:S01]  /*42040*/  @P1 STG.E.U8 desc[UR60][R28.64], R33 ;  /* 0x000000211c001986 */ /* 0x0001e2000c10113c */
[----:B------:R-:W-:Y:S02]  /*42050*/  ISETP.GE.AND P1, PT, R16, R87, PT ;  /* 0x000000571000720c */ /* 0x000fe40003f26270 */
[----:B------:R-:W-:Y:S01]  /*42060*/  IMAD.X R31, R31, 0x1, R37, P4 ;  /* 0x000000011f1f7824 */ /* 0x000fe200020e0625 */
[----:B------:R-:W-:-:S02]  /*42070*/  ISETP.GE.AND P2, PT, R82, R85, PT ;  /* 0x000000555200720c */ /* 0x000fc40003f46270 */
[----:B---3--:R-:W-:Y:S02]  /*42080*/  ISETP.LT.AND P4, PT, R153, R22, !P1 ;  /* 0x000000169900720c */ /* 0x008fe40004f81270 */
[----:B--2---:R-:W-:Y:S02]  /*42090*/  ISETP.LT.AND P1, PT, R152, R24, !P1 ;  /* 0x000000189800720c */ /* 0x004fe40004f21270 */
[----:B------:R-:W2:Y:S01]  /*420a0*/  LDC R24, c[0x0][0x22c] ;  /* 0x00008b00ff187b82 */ /* 0x000ea20000000800 */
[----:B------:R-:W-:Y:S01]  /*420b0*/  IMAD.IADD R16, R32, 0x1, R3 ;  /* 0x0000000120107824 */ /* 0x000fe200078e0203 */
[C---:B------:R-:W-:Y:S01]  /*420c0*/  PRMT R42, R18.reuse, 0x7773, RZ ;  /* 0x00007773122a7816 */ /* 0x040fe200000000ff */
[----:B------:R3:W-:Y:S01]  /*420d0*/  @P3 STG.E.U8 desc[UR60][R30.64], R83 ;  /* 0x000000531e003986 */ /* 0x0007e2000c10113c */
[C---:B------:R-:W-:Y:S02]  /*420e0*/  PRMT R44, R18.reuse, 0x7772, RZ ;  /* 0x00007772122c7816 */ /* 0x040fe400000000ff */
[----:B------:R-:W-:-:S02]  /*420f0*/  PRMT R45, R18, 0x7771, RZ ;  /* 0x00007771122d7816 */ /* 0x000fc400000000ff */
[----:B------:R-:W-:Y:S01]  /*42100*/  PRMT R47, R18, 0x7770, RZ ;  /* 0x00007770122f7816 */ /* 0x000fe200000000ff */
[----:B0-----:R-:W0:Y:S01]  /*42110*/  LDC.64 R28, c[0x0][0x228] ;  /* 0x00008a00ff1c7b82 */ /* 0x001e220000000a00 */
[C---:B------:R-:W-:Y:S02]  /*42120*/  PRMT R39, R19.reuse, 0x7773, RZ ;  /* 0x0000777313277816 */ /* 0x040fe400000000ff */
[C---:B------:R-:W-:Y:S02]  /*42130*/  PRMT R40, R19.reuse, 0x7772, RZ ;  /* 0x0000777213287816 */ /* 0x040fe400000000ff */
[C---:B------:R-:W-:Y:S02]  /*42140*/  PRMT R41, R19.reuse, 0x7771, RZ ;  /* 0x0000777113297816 */ /* 0x040fe400000000ff */
[----:B------:R-:W-:Y:S02]  /*42150*/  PRMT R43, R19, 0x7770, RZ ;  /* 0x00007770132b7816 */ /* 0x000fe400000000ff */
[----:B------:R-:W-:Y:S01]  /*42160*/  PRMT R46, R17, 0x7773, RZ ;  /* 0x00007773112e7816 */ /* 0x000fe200000000ff */
[----:B------:R-:W0:Y:S01]  /*42170*/  LDC.64 R18, c[0x0][0x228] ;  /* 0x00008a00ff127b82 */ /* 0x000e220000000a00 */
[----:B-1----:R-:W-:-:S02]  /*42180*/  ISETP.LT.AND P3, PT, R153, R26, !P2 ;  /* 0x0000001a9900720c */ /* 0x002fc40005761270 */
[----:B------:R-:W-:Y:S02]  /*42190*/  SHF.R.S32.HI R22, RZ, 0x1f, R16 ;  /* 0x0000001fff167819 */ /* 0x000fe40000011410 */
[----:B------:R-:W-:-:S03]  /*421a0*/  IADD3 R32, P5, R16, R36, RZ ;  /* 0x0000002410207210 */ /* 0x000fc60007fbe0ff */
[----:B------:R-:W1:Y:S01]  /*421b0*/  LDC R26, c[0x0][0x22c] ;  /* 0x00008b00ff1a7b82 */ /* 0x000e620000000800 */
[----:B----4-:R-:W-:Y:S01]  /*421c0*/  ISETP.LT.AND P2, PT, R152, R20, !P2 ;  /* 0x000000149800720c */ /* 0x010fe20005741270 */
[C---:B------:R-:W-:Y:S01]  /*421d0*/  IMAD.IADD R20, R16.reuse, 0x1, R3 ;  /* 0x0000000110147824 */ /* 0x040fe200078e0203 */
[C---:B------:R-:W-:Y:S02]  /*421e0*/  PRMT R48, R17.reuse, 0x7772, RZ ;  /* 0x0000777211307816 */ /* 0x040fe400000000ff */
[C---:B------:R-:W-:Y:S02]  /*421f0*/  PRMT R49, R17.reuse, 0x7771, RZ ;  /* 0x0000777111317816 */ /* 0x040fe400000000ff */
[----:B------:R-:W-:Y:S02]  /*42200*/  PRMT R52, R17, 0x7770, RZ ;  /* 0x0000777011347816 */ /* 0x000fe400000000ff */
[----:B------:R-:W-:Y:S01]  /*42210*/  IADD3 R82, P6, R16, R35, RZ ;  /* 0x0000002310527210 */ /* 0x000fe20007fde0ff */
[----:B------:R-:W-:Y:S01]  /*42220*/  IMAD.X R33, R22, 0x1, R34, P5 ;  /* 0x0000000116217824 */ /* 0x000fe200028e0622 */
[----:B------:R-:W4:Y:S01]  /*42230*/  LDC.64 R16, c[0x0][0x228] ;  /* 0x00008a00ff107b82 */ /* 0x000f220000000a00 */
[----:B------:R-:W-:-:S02]  /*42240*/  IADD3 R84, P5, R20, R36, RZ ;  /* 0x0000002414547210 */ /* 0x000fc40007fbe0ff */
[--C-:B---3--:R-:W-:Y:S01]  /*42250*/  IMAD.X R83, R22, 0x1, R37.reuse, P6 ;  /* 0x0000000116537824 */ /* 0x108fe200030e0625 */
[----:B------:R-:W-:Y:S01]  /*42260*/  SHF.R.S32.HI R22, RZ, 0x1f, R20 ;  /* 0x0000001fff167819 */ /* 0x000fe20000011414 */
[----:B------:R-:W-:Y:S01]  /*42270*/  @P3 STG.E.U8 desc[UR60][R32.64], R113 ;  /* 0x0000007120003986 */ /* 0x000fe2000c10113c */
[----:B------:R-:W-:Y:S01]  /*42280*/  IADD3 R86, P3, R20, R35, RZ ;  /* 0x0000002314567210 */ /* 0x000fe20007f7e0ff */
[----:B------:R-:W-:Y:S01]  /*42290*/  VIADD R63, R0, 0x3 ;  /* 0x00000003003f7836 */ /* 0x000fe20000000000 */
[----:B------:R-:W3:Y:S01]  /*422a0*/  LDC.64 R30, c[0x0][0x228] ;  /* 0x00008a00ff1e7b82 */ /* 0x000ee20000000a00 */
[C---:B------:R-:W-:Y:S02]  /*422b0*/  IMAD.X R85, R22.reuse, 0x1, R34, P5 ;  /* 0x0000000116557824 */ /* 0x040fe400028e0622 */
[----:B------:R-:W-:Y:S01]  /*422c0*/  IMAD.X R87, R22, 0x1, R37, P3 ;  /* 0x0000000116577824 */ /* 0x000fe200018e0625 */
[----:B--2---:R-:W-:Y:S01]  /*422d0*/  ISETP.GE.AND P3, PT, R63, R24, PT ;  /* 0x000000183f00720c */ /* 0x004fe20003f66270 */
[----:B------:R2:W-:Y:S01]  /*422e0*/  @P2 STG.E.U8 desc[UR60][R82.64], R111 ;  /* 0x0000006f52002986 */ /* 0x0005e2000c10113c */
[----:B------:R-:W-:-:S02]  /*422f0*/  VIADD R63, R0, 0x4 ;  /* 0x00000004003f7836 */ /* 0x000fc40000000000 */
[----:B------:R-:W-:Y:S01]  /*42300*/  IMAD.IADD R20, R20, 0x1, R3 ;  /* 0x0000000114147824 */ /* 0x000fe200078e0203 */
[----:B------:R2:W-:Y:S01]  /*42310*/  @P4 STG.E.U8 desc[UR60][R84.64], R109 ;  /* 0x0000006d54004986 */ /* 0x0005e2000c10113c */
[----:B0-----:R-:W-:Y:S01]  /*42320*/  ISETP.LT.AND P4, PT, R153, R18, !P3 ;  /* 0x000000129900720c */ /* 0x001fe20005f81270 */
[----:B------:R-:W0:Y:S01]  /*42330*/  LDC R22, c[0x0][0x22c] ;  /* 0x00008b00ff167b82 */ /* 0x000e220000000800 */
[----:B-1----:R-:W-:Y:S01]  /*42340*/  ISETP.GE.AND P2, PT, R63, R26, PT ;  /* 0x0000001a3f00720c */ /* 0x002fe20003f46270 */
[----:B------:R1:W-:Y:S01]  /*42350*/  @P1 STG.E.U8 desc[UR60][R86.64], R89 ;  /* 0x0000005956001986 */ /* 0x0003e2000c10113c */
[----:B------:R-:W-:-:S05]  /*42360*/  ISETP.LT.AND P1, PT, R152, R28, !P3 ;  /* 0x0000001c9800720c */ /* 0x000fca0005f21270 */
[----:B------:R-:W0:Y:S01]  /*42370*/  LDC R18, c[0x0][0x22c] ;  /* 0x00008b00ff127b82 */ /* 0x000e220000000800 */
[----:B----4-:R-:W-:Y:S02]  /*42380*/  ISETP.LT.AND P3, PT, R153, R16, !P2 ;  /* 0x000000109900720c */ /* 0x010fe40005761270 */
[----:B------:R-:W-:Y:S02]  /*42390*/  SHF.R.S32.HI R16, RZ, 0x1f, R20 ;  /* 0x0000001fff107819 */ /* 0x000fe40000011414 */
[----:B--2---:R-:W-:-:S03]  /*423a0*/  IADD3 R82, P6, R20, R36, RZ ;  /* 0x0000002414527210 */ /* 0x004fc60007fde0ff */
[----:B------:R-:W2:Y:S01]  /*423b0*/  LDC.64 R32, c[0x0][0x228] ;  /* 0x00008a00ff207b82 */ /* 0x000ea20000000a00 */
[CC--:B------:R-:W-:Y:S01]  /*423c0*/  IADD3 R84, P5, R20.reuse, R35.reuse, RZ ;  /* 0x0000002314547210 */ /* 0x0c0fe20007fbe0ff */
[----:B------:R-:W-:Y:S02]  /*423d0*/  IMAD.IADD R20, R20, 0x1, R3 ;  /* 0x0000000114147824 */ /* 0x000fe400078e0203 */
[C---:B------:R-:W-:Y:S02]  /*423e0*/  IMAD.X R83, R16.reuse, 0x1, R34, P6 ;  /* 0x0000000110537824 */ /* 0x040fe400030e0622 */
[--C-:B------:R-:W-:Y:S01]  /*423f0*/  IMAD.X R85, R16, 0x1, R37.reuse, P5 ;  /* 0x0000000110557824 */ /* 0x100fe200028e0625 */
[----:B------:R-:W-:Y:S01]  /*42400*/  SHF.R.S32.HI R16, RZ, 0x1f, R20 ;  /* 0x0000001fff107819 */ /* 0x000fe20000011414 */
[----:B------:R-:W-:Y:S01]  /*42410*/  VIADD R63, R0, 0x5 ;  /* 0x00000005003f7836 */ /* 0x000fe20000000000 */
[----:B-1----:R-:W-:Y:S01]  /*42420*/  IADD3 R86, P5, R20, R36, RZ ;  /* 0x0000002414567210 */ /* 0x002fe20007fbe0ff */
[----:B------:R-:W-:Y:S01]  /*42430*/  VIADD R65, R0, 0x6 ;  /* 0x0000000600417836 */ /* 0x000fe20000000000 */
[----:B---3--:R-:W-:Y:S01]  /*42440*/  ISETP.LT.AND P2, PT, R152, R30, !P2 ;  /* 0x0000001e9800720c */ /* 0x008fe20005741270 */
[----:B------:R1:W-:Y:S01]  /*42450*/  @P4 STG.E.U8 desc[UR60][R82.64], R107 ;  /* 0x0000006b52004986 */ /* 0x0003e2000c10113c */
[----:B------:R-:W3:Y:S01]  /*42460*/  LDC R24, c[0x0][0x228] ;  /* 0x00008a00ff187b82 */ /* 0x000ee20000000800 */
[----:B------:R-:W-:Y:S01]  /*42470*/  IMAD.X R87, R16, 0x1, R34, P5 ;  /* 0x0000000110577824 */ /* 0x000fe200028e0622 */
[----:B------:R-:W-:Y:S01]  /*42480*/  IADD3 R88, P4, R20, R35, RZ ;  /* 0x0000002314587210 */ /* 0x000fe20007f9e0ff */
[----:B------:R-:W-:Y:S04]  /*42490*/  @P1 STG.E.U8 desc[UR60][R84.64], R105 ;  /* 0x0000006954001986 */ /* 0x000fe8000c10113c */
[----:B------:R4:W-:Y:S01]  /*424a0*/  @P3 STG.E.U8 desc[UR60][R86.64], R103 ;  /* 0x0000006756003986 */ /* 0x0009e2000c10113c */
[----:B0-----:R-:W-:Y:S01]  /*424b0*/  ISETP.GE.AND P3, PT, R63, R18, PT ;  /* 0x000000123f00720c */ /* 0x001fe20003f66270 */
[----:B------:R-:W-:Y:S01]  /*424c0*/  IMAD.X R89, R16, 0x1, R37, P4 ;  /* 0x0000000110597824 */ /* 0x000fe200020e0625 */
[----:B------:R-:W0:Y:S01]  /*424d0*/  LDC R18, c[0x0][0x22c] ;  /* 0x00008b00ff127b82 */ /* 0x000e220000000800 */
[----:B------:R-:W-:Y:S01]  /*424e0*/  ISETP.GE.AND P1, PT, R65, R22, PT ;  /* 0x000000164100720c */ /* 0x000fe20003f26270 */
[----:B------:R-:W-:Y:S01]  /*424f0*/  IMAD.IADD R20, R20, 0x1, R3 ;  /* 0x0000000114147824 */ /* 0x000fe200078e0203 */
[----:B------:R-:W-:-:S02]  /*42500*/  ISETP.LT.AND P4, PT, R152, R38, !P3 ;  /* 0x000000269800720c */ /* 0x000fc40005f81270 */
[C---:B--2---:R-:W-:Y:S01]  /*42510*/  ISETP.LT.AND P3, PT, R153.reuse, R32, !P3 ;  /* 0x000000209900720c */ /* 0x044fe20005f61270 */
[----:B------:R2:W-:Y:S01]  /*42520*/  @P2 STG.E.U8 desc[UR60][R88.64], R101 ;  /* 0x0000006558002986 */ /* 0x0005e2000c10113c */
[----:B------:R-:W-:Y:S01]  /*42530*/  ISETP.LT.AND P5, PT, R153, R64, !P1 ;  /* 0x000000409900720c */ /* 0x000fe20004fa1270 */
[----:B------:R-:W3:Y:S01]  /*42540*/  LDC R22, c[0x0][0x22c] ;  /* 0x00008b00ff167b82 */ /* 0x000ee20000000800 */
[----:B------:R-:W-:Y:S02]  /*42550*/  SHF.R.S32.HI R16, RZ, 0x1f, R20 ;  /* 0x0000001fff107819 */ /* 0x000fe40000011414 */
[C---:B------:R-:W-:Y:S02]  /*42560*/  IADD3 R64, P2, R20.reuse, R36, RZ ;  /* 0x0000002414407210 */ /* 0x040fe40007f5e0ff */
[----:B-1----:R-:W-:-:S03]  /*42570*/  IADD3 R82, P6, R20, R35, RZ ;  /* 0x0000002314527210 */ /* 0x002fc60007fde0ff */
[----:B------:R-:W1:Y:S01]  /*42580*/  LDC R26, c[0x0][0x228] ;  /* 0x00008a00ff1a7b82 */ /* 0x000e620000000800 */
[----:B------:R-:W-:Y:S02]  /*42590*/  IMAD.X R65, R16, 0x1, R34, P2 ;  /* 0x0000000110417824 */ /* 0x000fe400010e0622 */
[----:B------:R-:W-:-:S05]  /*425a0*/  IMAD.IADD R20, R20, 0x1, R3 ;  /* 0x0000000114147824 */ /* 0x000fca00078e0203 */
[----:B------:R-:W1:Y:S01]  /*425b0*/  LDC R28, c[0x0][0x228] ;  /* 0x00008a00ff1c7b82 */ /* 0x000e620000000800 */
[--C-:B------:R-:W-:Y:S01]  /*425c0*/  IMAD.X R83, R16, 0x1, R37.reuse, P6 ;  /* 0x0000000110537824 */ /* 0x100fe200030e0625 */
[----:B------:R3:W-:Y:S01]  /*425d0*/  @P3 STG.E.U8 desc[UR60][R64.64], R99 ;  /* 0x0000006340003986 */ /* 0x0007e2000c10113c */
[----:B------:R-:W-:Y:S01]  /*425e0*/  SHF.R.S32.HI R16, RZ, 0x1f, R20 ;  /* 0x0000001fff107819 */ /* 0x000fe20000011414 */
[----:B----4-:R-:W-:Y:S01]  /*425f0*/  VIADD R87, R0, 0x7 ;  /* 0x0000000700577836 */ /* 0x010fe20000000000 */
[----:B------:R-:W-:Y:S02]  /*42600*/  IADD3 R84, P3, R20, R35, RZ ;  /* 0x0000002314547210 */ /* 0x000fe40007f7e0ff */
[----:B------:R-:W-:Y:S01]  /*42610*/  ISETP.LT.AND P2, PT, R152, R62, !P1 ;  /* 0x0000003e9800720c */ /* 0x000fe20004f41270 */
[----:B------:R-:W4:Y:S01]  /*42620*/  LDC R30, c[0x0][0x228] ;  /* 0x00008a00ff1e7b82 */ /* 0x000f220000000800 */
[----:B------:R-:W-:Y:S01]  /*42630*/  IADD3 R62, P1, R20, R36, RZ ;  /* 0x00000024143e7210 */ /* 0x000fe20007f3e0ff */
[----:B------:R-:W-:Y:S01]  /*42640*/  IMAD.X R85, R16, 0x1, R37, P3 ;  /* 0x0000000110557824 */ /* 0x000fe200018e0625 */
[----:B0-----:R-:W-:Y:S01]  /*42650*/  ISETP.GE.AND P3, PT, R87, R18, PT ;  /* 0x000000125700720c */ /* 0x001fe20003f66270 */
[----:B--2---:R-:W-:Y:S01]  /*42660*/  VIADD R89, R0, 0x8 ;  /* 0x0000000800597836 */ /* 0x004fe20000000000 */
[----:B------:R-:W-:Y:S01]  /*42670*/  @P4 STG.E.U8 desc[UR60][R82.64], R97 ;  /* 0x0000006152004986 */ /* 0x000fe2000c10113c */
[----:B------:R-:W-:-:S02]  /*42680*/  IMAD.X R63, R16, 0x1, R34, P1 ;  /* 0x00000001103f7824 */ /* 0x000fc400008e0622 */
[----:B------:R-:W0:Y:S01]  /*42690*/  LDC R18, c[0x0][0x22c] ;  /* 0x00008b00ff127b82 */ /* 0x000e220000000800 */
[----:B------:R-:W-:Y:S01]  /*426a0*/  IMAD.IADD R20, R20, 0x1, R3 ;  /* 0x0000000114147824 */ /* 0x000fe200078e0203 */
[----:B---3--:R-:W-:Y:S01]  /*426b0*/  ISETP.LT.AND P4, PT, R153, R24, !P3 ;  /* 0x000000189900720c */ /* 0x008fe20005f81270 */
[----:B------:R2:W-:Y:S01]  /*426c0*/  @P5 STG.E.U8 desc[UR60][R62.64], R95 ;  /* 0x0000005f3e005986 */ /* 0x0005e2000c10113c */
[----:B------:R-:W-:-:S04]  /*426d0*/  ISETP.GE.AND P1, PT, R89, R22, PT ;  /* 0x000000165900720c */ /* 0x000fc80003f26270 */
[----:B------:R-:W3:Y:S01]  /*426e0*/  LDC R24, c[0x0][0x228] ;  /* 0x00008a00ff187b82 */ /* 0x000ee20000000800 */
[----:B------:R-:W-:Y:S01]  /*426f0*/  SHF.R.S32.HI R16, RZ, 0x1f, R20 ;  /* 0x0000001fff107819 */ /* 0x000fe20000011414 */
[----:B------:R4:W-:Y:S01]  /*42700*/  @P2 STG.E.U8 desc[UR60][R84.64], R93 ;  /* 0x0000005d54002986 */ /* 0x0009e2000c10113c */
[----:B------:R-:W-:Y:S02]  /*42710*/  IADD3 R64, P5, R20, R35, RZ ;  /* 0x0000002314407210 */ /* 0x000fe40007fbe0ff */
[----:B-1----:R-:W-:Y:S02]  /*42720*/  ISETP.LT.AND P2, PT, R152, R26, !P3 ;  /* 0x0000001a9800720c */ /* 0x002fe40005f41270 */
[C---:B--2---:R-:W-:Y:S01]  /*42730*/  IADD3 R62, P6, R20.reuse, R36, RZ ;  /* 0x00000024143e7210 */ /* 0x044fe20007fde0ff */
[----:B------:R-:W-:Y:S01]  /*42740*/  IMAD.IADD R20, R20, 0x1, R3 ;  /* 0x0000000114147824 */ /* 0x000fe200078e0203 */
[----:B------:R-:W-:Y:S01]  /*42750*/  ISETP.LT.AND P3, PT, R153, R28, !P1 ;  /* 0x0000001c9900720c */ /* 0x000fe20004f61270 */
[----:B------:R-:W1:Y:S01]  /*42760*/  LDC R22, c[0x0][0x22c] ;  /* 0x00008b00ff167b82 */ /* 0x000e620000000800 */
[----:B------:R-:W-:-:S02]  /*42770*/  IMAD.X R65, R16, 0x1, R37, P5 ;  /* 0x0000000110417824 */ /* 0x000fc400028e0625 */
[----:B------:R-:W-:Y:S01]  /*42780*/  IMAD.X R63, R16, 0x1, R34, P6 ;  /* 0x00000001103f7824 */ /* 0x000fe200030e0622 */
[----:B------:R-:W-:Y:S02]  /*42790*/  SHF.R.S32.HI R16, RZ, 0x1f, R20 ;  /* 0x0000001fff107819 */ /* 0x000fe40000011414 */
[----:B------:R-:W-:Y:S02]  /*427a0*/  IADD3 R82, P5, R20, R36, RZ ;  /* 0x0000002414527210 */ /* 0x000fe40007fbe0ff */
[----:B------:R-:W2:Y:S01]  /*427b0*/  LDC R26, c[0x0][0x228] ;  /* 0x00008a00ff1a7b82 */ /* 0x000ea20000000800 */
[----:B------:R-:W-:Y:S02]  /*427c0*/  VIADD R87, R0, 0x9 ;  /* 0x0000000900577836 */ /* 0x000fe40000000000 */
[----:B------:R-:W-:-:S05]  /*427d0*/  IMAD.X R83, R16, 0x1, R34, P5 ;  /* 0x0000000110537824 */ /* 0x000fca00028e0622 */
[----:B------:R-:W2:Y:S01]  /*427e0*/  LDC R28, c[0x0][0x228] ;  /* 0x00008a00ff1c7b82 */ /* 0x000ea20000000800 */
[----:B------:R3:W-:Y:S01]  /*427f0*/  @P4 STG.E.U8 desc[UR60][R62.64], R91 ;  /* 0x0000005b3e004986 */ /* 0x0007e2000c10113c */
[----:B----4-:R-:W-:-:S03]  /*42800*/  IADD3 R84, P4, R20, R35, RZ ;  /* 0x0000002314547210 */ /* 0x010fc60007f9e0ff */
[----:B------:R4:W-:Y:S01]  /*42810*/  @P2 STG.E.U8 desc[UR60][R64.64], R81 ;  /* 0x0000005140002986 */ /* 0x0009e2000c10113c */
[----:B------:R-:W-:Y:S01]  /*42820*/  ISETP.LT.AND P1, PT, R152, R30, !P1 ;  /* 0x0000001e9800720c */ /* 0x000fe20004f21270 */
[----:B------:R-:W-:Y:S01]  /*42830*/  IMAD.IADD R20, R20, 0x1, R3 ;  /* 0x0000000114147824 */ /* 0x000fe200078e0203 */
[----:B------:R-:W2:Y:S01]  /*42840*/  LDC R30, c[0x0][0x228] ;  /* 0x00008a00ff1e7b82 */ /* 0x000ea20000000800 */
[----:B------:R2:W-:Y:S01]  /*42850*/  @P3 STG.E.U8 desc[UR60][R82.64], R133 ;  /* 0x0000008552003986 */ /* 0x0005e2000c10113c */
[----:B0-----:R-:W-:Y:S01]  /*42860*/  ISETP.GE.AND P3, PT, R87, R18, PT ;  /* 0x000000125700720c */ /* 0x001fe20003f66270 */
[----:B------:R-:W-:-:S03]  /*42870*/  IMAD.X R85, R16, 0x1, R37, P4 ;  /* 0x0000000110557824 */ /* 0x000fc600020e0625 */
[----:B---3--:R-:W-:Y:S01]  /*42880*/  ISETP.LT.AND P4, PT, R153, R24, !P3 ;  /* 0x000000189900720c */ /* 0x008fe20005f81270 */
[----:B------:R-:W-:Y:S01]  /*42890*/  VIADD R89, R0, 0xa ;  /* 0x0000000a00597836 */ /* 0x000fe20000000000 */
[----:B------:R-:W0:Y:S01]  /*428a0*/  LDC R18, c[0x0][0x22c] ;  /* 0x00008b00ff127b82 */ /* 0x000e220000000800 */
[----:B------:R-:W-:Y:S02]  /*428b0*/  SHF.R.S32.HI R16, RZ, 0x1f, R20 ;  /* 0x0000001fff107819 */ /* 0x000fe40000011414 */
[----:B------:R-:W-:Y:S02]  /*428c0*/  IADD3 R62, P5, R20, R36, RZ ;  /* 0x00000024143e7210 */ /* 0x000fe40007fbe0ff */
[----:B-1----:R-:W-:-:S03]  /*428d0*/  ISETP.GE.AND P2, PT, R89, R22, PT ;  /* 0x000000165900720c */ /* 0x002fc60003f46270 */
[----:B------:R-:W1:Y:S01]  /*428e0*/  LDC R24, c[0x0][0x228] ;  /* 0x00008a00ff187b82 */ /* 0x000e620000000800 */
[----:B----4-:R-:W-:Y:S01]  /*428f0*/  IADD3 R64, P6, R20, R35, RZ ;  /* 0x0000002314407210 */ /* 0x010fe20007fde0ff */
[----:B------:R-:W-:Y:S01]  /*42900*/  IMAD.X R63, R16, 0x1, R34, P5 ;  /* 0x00000001103f7824 */ /* 0x000fe200028e0622 */
[----:B------:R3:W-:Y:S01]  /*42910*/  @P1 STG.E.U8 desc[UR60][R84.64], R131 ;  /* 0x0000008354001986 */ /* 0x0007e2000c10113c */
[----:B------:R-:W-:Y:S01]  /*42920*/  IMAD.IADD R20, R20, 0x1, R3 ;  /* 0x0000000114147824 */ /* 0x000fe200078e0203 */
[----:B--2---:R-:W-:-:S03]  /*42930*/  ISETP.LT.AND P1, PT, R152, R26, !P3 ;  /* 0x0000001a9800720c */ /* 0x004fc60005f21270 */
[----:B------:R-:W2:Y:S01]  /*42940*/  LDC R22, c[0x0][0x22c] ;  /* 0x00008b00ff167b82 */ /* 0x000ea20000000800 */
[----:B------:R-:W-:Y:S01]  /*42950*/  ISETP.LT.AND P3, PT, R153, R28, !P2 ;  /* 0x0000001c9900720c */ /* 0x000fe20005761270 */
[----:B------:R-:W-:Y:S01]  /*42960*/  IMAD.X R65, R16, 0x1, R37, P6 ;  /* 0x0000000110417824 */ /* 0x000fe200030e0625 */
[----:B------:R4:W-:Y:S01]  /*42970*/  @P4 STG.E.U8 desc[UR60][R62.64], R129 ;  /* 0x000000813e004986 */ /* 0x0009e2000c10113c */
[----:B------:R-:W-:-:S04]  /*42980*/  SHF.R.S32.HI R16, RZ, 0x1f, R20 ;  /* 0x0000001fff107819 */ /* 0x000fc80000011414 */
[----:B------:R-:W4:Y:S01]  /*42990*/  LDC R26, c[0x0][0x228] ;  /* 0x00008a00ff1a7b82 */ /* 0x000f220000000800 */
[----:B------:R-:W-:-:S07]  /*429a0*/  IADD3 R82, P4, R20, R36, RZ ;  /* 0x0000002414527210 */ /* 0x000fce0007f9e0ff */
[----:B------:R-:W4:Y:S01]  /*429b0*/  LDC R28, c[0x0][0x228] ;  /* 0x00008a00ff1c7b82 */ /* 0x000f220000000800 */
[----:B------:R-:W-:Y:S01]  /*429c0*/  IMAD.X R83, R16, 0x1, R34, P4 ;  /* 0x0000000110537824 */ /* 0x000fe200020e0622 */
[----:B------:R-:W-:Y:S01]  /*429d0*/  ISETP.LT.AND P2, PT, R152, R30, !P2 ;  /* 0x0000001e9800720c */ /* 0x000fe20005741270 */
[----:B------:R-:W-:Y:S01]  /*429e0*/  VIADD R81, R0, 0xb ;  /* 0x0000000b00517836 */ /* 0x000fe20000000000 */
[----:B------:R4:W-:Y:S01]  /*429f0*/  @P1 STG.E.U8 desc[UR60][R64.64], R127 ;  /* 0x0000007f40001986 */ /* 0x0009e2000c10113c */
[----:B---3--:R-:W-:-:S03]  /*42a00*/  IADD3 R84, P1, R20, R35, RZ ;  /* 0x0000002314547210 */ /* 0x008fc60007f3e0ff */
[----:B------:R3:W-:Y:S01]  /*42a10*/  @P3 STG.E.U8 desc[UR60][R82.64], R125 ;  /* 0x0000007d52003986 */ /* 0x0007e2000c10113c */
[----:B0-----:R-:W-:Y:S01]  /*42a20*/  ISETP.GE.AND P3, PT, R81, R18, PT ;  /* 0x000000125100720c */ /* 0x001fe20003f66270 */
[----:B------:R-:W0:Y:S01]  /*42a30*/  LDC R30, c[0x0][0x228] ;  /* 0x00008a00ff1e7b82 */ /* 0x000e220000000800 */
[----:B------:R-:W-:Y:S02]  /*42a40*/  VIADD R87, R0, 0xc ;  /* 0x0000000c00577836 */ /* 0x000fe40000000000 */
[----:B------:R-:W-:Y:S01]  /*42a50*/  IMAD.IADD R20, R20, 0x1, R3 ;  /* 0x0000000114147824 */ /* 0x000fe200078e0203 */
[----:B-1----:R-:W-:Y:S01]  /*42a60*/  ISETP.LT.AND P4, PT, R153, R24, !P3 ;  /* 0x000000189900720c */ /* 0x002fe20005f81270 */
[----:B------:R-:W-:-:S03]  /*42a70*/  IMAD.X R85, R16, 0x1, R37, P1 ;  /* 0x0000000110557824 */ /* 0x000fc600008e0625 */
[----:B------:R-:W1:Y:S01]  /*42a80*/  LDC R18, c[0x0][0x22c] ;  /* 0x00008b00ff127b82 */ /* 0x000e620000000800 */
[----:B--2---:R-:W-:Y:S01]  /*42a90*/  ISETP.GE.AND P1, PT, R87, R22, PT ;  /* 0x000000165700720c */ /* 0x004fe20003f26270 */
[----:B------:R2:W-:Y:S01]  /*42aa0*/  @P2 STG.E.U8 desc[UR60][R84.64], R123 ;  /* 0x0000007b54002986 */ /* 0x0005e2000c10113c */
[----:B------:R-:W-:Y:S02]  /*42ab0*/  SHF.R.S32.HI R16, RZ, 0x1f, R20 ;  /* 0x0000001fff107819 */ /* 0x000fe40000011414 */
[----:B----4-:R-:W-:-:S03]  /*42ac0*/  IADD3 R62, P6, R20, R36, RZ ;  /* 0x00000024143e7210 */ /* 0x010fc60007fde0ff */
[----:B------:R-:W4:Y:S01]  /*42ad0*/  LDC R24, c[0x0][0x228] ;  /* 0x00008a00ff187b82 */ /* 0x000f220000000800 */
[C---:B------:R-:W-:Y:S01]  /*42ae0*/  IADD3 R64, P5, R20.reuse, R35, RZ ;  /* 0x0000002314407210 */ /* 0x040fe20007fbe0ff */
[----:B------:R-:W-:Y:S01]  /*42af0*/  IMAD.IADD R20, R20, 0x1, R3 ;  /* 0x0000000114147824 */ /* 0x000fe200078e0203 */
[----:B------:R-:W-:Y:S02]  /*42b00*/  ISETP.LT.AND P2, PT, R152, R26, !P3 ;  /* 0x0000001a9800720c */ /* 0x000fe40005f41270 */
[----:B------:R-:W-:Y:S01]  /*42b10*/  ISETP.LT.AND P3, PT, R153, R28, !P1 ;  /* 0x0000001c9900720c */ /* 0x000fe20004f61270 */
[C---:B------:R-:W-:Y:S02]  /*42b20*/  IMAD.X R63, R16.reuse, 0x1, R34, P6 ;  /* 0x00000001103f7824 */ /* 0x040fe400030e0622 */
[----:B------:R-:W4:Y:S01]  /*42b30*/  LDC R22, c[0x0][0x22c] ;  /* 0x00008b00ff167b82 */ /* 0x000f220000000800 */
[----:B------:R-:W-:Y:S01]  /*42b40*/  IMAD.X R65, R16, 0x1, R37, P5 ;  /* 0x0000000110417824 */ /* 0x000fe200028e0625 */
[----:B------:R-:W-:-:S02]  /*42b50*/  SHF.R.S32.HI R16, RZ, 0x1f, R20 ;  /* 0x0000001fff107819 */ /* 0x000fc40000011414 */
[----:B---3--:R-:W-:-:S04]  /*42b60*/  IADD3 R82, P5, R20, R36, RZ ;  /* 0x0000002414527210 */ /* 0x008fc80007fbe0ff */
[----:B------:R-:W3:Y:S01]  /*42b70*/  LDC R26, c[0x0][0x228] ;  /* 0x00008a00ff1a7b82 */ /* 0x000ee20000000800 */
[----:B------:R-:W-:Y:S02]  /*42b80*/  IMAD.X R83, R16, 0x1, R34, P5 ;  /* 0x0000000110537824 */ /* 0x000fe400028e0622 */
[----:B------:R-:W-:-:S05]  /*42b90*/  VIADD R81, R0, 0xd ;  /* 0x0000000d00517836 */ /* 0x000fca0000000000 */
[----:B------:R-:W3:Y:S01]  /*42ba0*/  LDC R28, c[0x0][0x228] ;  /* 0x00008a00ff1c7b82 */ /* 0x000ee20000000800 */
[----:B------:R4:W-:Y:S01]  /*42bb0*/  @P4 STG.E.U8 desc[UR60][R62.64], R121 ;  /* 0x000000793e004986 */ /* 0x0009e2000c10113c */
[----:B--2---:R-:W-:-:S03]  /*42bc0*/  IADD3 R84, P4, R20, R35, RZ ;  /* 0x0000002314547210 */ /* 0x004fc60007f9e0ff */
[----:B------:R2:W-:Y:S01]  /*42bd0*/  @P2 STG.E.U8 desc[UR60][R64.64], R119 ;  /* 0x0000007740002986 */ /* 0x0005e2000c10113c */
[----:B0-----:R-:W-:Y:S01]  /*42be0*/  ISETP.LT.AND P1, PT, R152, R30, !P1 ;  /* 0x0000001e9800720c */ /* 0x001fe20004f21270 */
[----:B------:R-:W-:Y:S01]  /*42bf0*/  IMAD.IADD R20, R20, 0x1, R3 ;  /* 0x0000000114147824 */ /* 0x000fe200078e0203 */
[----:B------:R-:W0:Y:S01]  /*42c00*/  LDC R30, c[0x0][0x228] ;  /* 0x00008a00ff1e7b82 */ /* 0x000e220000000800 */
[----:B------:R3:W-:Y:S01]  /*42c10*/  @P3 STG.E.U8 desc[UR60][R82.64], R117 ;  /* 0x0000007552003986 */ /* 0x0007e2000c10113c */
[----:B-1----:R-:W-:Y:S01]  /*42c20*/  ISETP.GE.AND P3, PT, R81, R18, PT ;  /* 0x000000125100720c */ /* 0x002fe20003f66270 */
[----:B------:R-:W-:-:S03]  /*42c30*/  IMAD.X R85, R16, 0x1, R37, P4 ;  /* 0x0000000110557824 */ /* 0x000fc600020e0625 */
[----:B----4-:R-:W-:Y:S01]  /*42c40*/  ISETP.LT.AND P4, PT, R153, R24, !P3 ;  /* 0x000000189900720c */ /* 0x010fe20005f81270 */
[----:B------:R-:W-:Y:S01]  /*42c50*/  VIADD R87, R0, 0xe ;  /* 0x0000000e00577836 */ /* 0x000fe20000000000 */
[----:B------:R-:W1:Y:S01]  /*42c60*/  LDC R18, c[0x0][0x22c] ;  /* 0x00008b00ff127b82 */ /* 0x000e620000000800 */
[----:B------:R-:W-:Y:S02]  /*42c70*/  SHF.R.S32.HI R16, RZ, 0x1f, R20 ;  /* 0x0000001fff107819 */ /* 0x000fe40000011414 */
[----:B------:R-:W-:Y:S02]  /*42c80*/  IADD3 R62, P5, R20, R36, RZ ;  /* 0x00000024143e7210 */ /* 0x000fe40007fbe0ff */
[----:B------:R-:W-:-:S03]  /*42c90*/  ISETP.GE.AND P2, PT, R87, R22, PT ;  /* 0x000000165700720c */ /* 0x000fc60003f46270 */
[----:B------:R-:W4:Y:S01]  /*42ca0*/  LDC R24, c[0x0][0x228] ;  /* 0x00008a00ff187b82 */ /* 0x000f220000000800 */
[----:B--2---:R-:W-:Y:S01]  /*42cb0*/  IADD3 R64, P6, R20, R35, RZ ;  /* 0x0000002314407210 */ /* 0x004fe20007fde0ff */
[----:B------:R-:W-:Y:S01]  /*42cc0*/  IMAD.X R63, R16, 0x1, R34, P5 ;  /* 0x00000001103f7824 */ /* 0x000fe200028e0622 */
[----:B------:R2:W-:Y:S01]  /*42cd0*/  @P1 STG.E.U8 desc[UR60][R84.64], R115 ;  /* 0x0000007354001986 */ /* 0x0005e2000c10113c */
[----:B------:R-:W-:Y:S01]  /*42ce0*/  IMAD.IADD R20, R20, 0x1, R3 ;  /* 0x0000000114147824 */ /* 0x000fe200078e0203 */
[----:B---3--:R-:W-:-:S03]  /*42cf0*/  ISETP.LT.AND P1, PT, R152, R26, !P3 ;  /* 0x0000001a9800720c */ /* 0x008fc60005f21270 */
[----:B------:R-:W3:Y:S01]  /*42d00*/  LDC R22, c[0x0][0x22c] ;  /* 0x00008b00ff167b82 */ /* 0x000ee20000000800 */
[----:B------:R-:W-:Y:S01]  /*42d10*/  ISETP.LT.AND P3, PT, R153, R28, !P2 ;  /* 0x0000001c9900720c */ /* 0x000fe20005761270 */
[----:B------:R-:W-:Y:S01]  /*42d20*/  IMAD.X R65, R16, 0x1, R37, P6 ;  /* 0x0000000110417824 */ /* 0x000fe200030e0625 */
[----:B------:R3:W-:Y:S01]  /*42d30*/  @P4 STG.E.U8 desc[UR60][R62.64], R80 ;  /* 0x000000503e004986 */ /* 0x0007e2000c10113c */
[----:B------:R-:W-:-:S04]  /*42d40*/  SHF.R.S32.HI R16, RZ, 0x1f, R20 ;  /* 0x0000001fff107819 */ /* 0x000fc80000011414 */
[----:B------:R-:W3:Y:S01]  /*42d50*/  LDC R26, c[0x0][0x228] ;  /* 0x00008a00ff1a7b82 */ /* 0x000ee20000000800 */
[----:B------:R-:W-:-:S07]  /*42d60*/  IADD3 R82, P4, R20, R36, RZ ;  /* 0x0000002414527210 */ /* 0x000fce0007f9e0ff */
[----:B------:R-:W3:Y:S01]  /*42d70*/  LDC R28, c[0x0][0x228] ;  /* 0x00008a00ff1c7b82 */ /* 0x000ee20000000800 */
[----:B------:R-:W-:Y:S01]  /*42d80*/  IMAD.X R83, R16, 0x1, R34, P4 ;  /* 0x0000000110537824 */ /* 0x000fe200020e0622 */
[----:B0-----:R-:W-:Y:S01]  /*42d90*/  ISETP.LT.AND P2, PT, R152, R30, !P2 ;  /* 0x0000001e9800720c */ /* 0x001fe20005741270 */
[----:B------:R-:W-:Y:S01]  /*42da0*/  VIADD R81, R0, 0xf ;  /* 0x0000000f00517836 */ /* 0x000fe20000000000 */
[----:B------:R0:W-:Y:S01]  /*42db0*/  @P1 STG.E.U8 desc[UR60][R64.64], R79 ;  /* 0x0000004f40001986 */ /* 0x0001e2000c10113c */
[----:B--2---:R-:W-:-:S03]  /*42dc0*/  IADD3 R84, P1, R20, R35, RZ ;  /* 0x0000002314547210 */ /* 0x004fc60007f3e0ff */
[----:B------:R2:W-:Y:S01]  /*42dd0*/  @P3 STG.E.U8 desc[UR60][R82.64], R78 ;  /* 0x0000004e52003986 */ /* 0x0005e2000c10113c */
[----:B-1----:R-:W-:Y:S01]  /*42de0*/  ISETP.GE.AND P3, PT, R81, R18, PT ;  /* 0x000000125100720c */ /* 0x002fe20003f66270 */
[----:B------:R-:W1:Y:S01]  /*42df0*/  LDC R30, c[0x0][0x228] ;  /* 0x00008a00ff1e7b82 */ /* 0x000e620000000800 */
[----:B------:R-:W-:Y:S02]  /*42e00*/  VIADD R87, R0, 0x10 ;  /* 0x0000001000577836 */ /* 0x000fe40000000000 */
[----:B------:R-:W-:Y:S01]  /*42e10*/  IMAD.IADD R20, R20, 0x1, R3 ;  /* 0x0000000114147824 */ /* 0x000fe200078e0203 */
[----:B----4-:R-:W-:Y:S01]  /*42e20*/  ISETP.LT.AND P4, PT, R153, R24, !P3 ;  /* 0x000000189900720c */ /* 0x010fe20005f81270 */
[----:B------:R-:W-:-:S03]  /*42e30*/  IMAD.X R85, R16, 0x1, R37, P1 ;  /* 0x0000000110557824 */ /* 0x000fc600008e0625 */
[----:B------:R-:W4:Y:S01]  /*42e40*/  LDC R18, c[0x0][0x22c] ;  /* 0x00008b00ff127b82 */ /* 0x000f220000000800 */
[----:B---3--:R-:W-:Y:S01]  /*42e50*/  ISETP.GE.AND P1, PT, R87, R22, PT ;  /* 0x000000165700720c */ /* 0x008fe20003f26270 */
[----:B------:R3:W-:Y:S01]  /*42e60*/  @P2 STG.E.U8 desc[UR60][R84.64], R77 ;  /* 0x0000004d54002986 */ /* 0x0007e2000c10113c */
[----:B------:R-:W-:Y:S02]  /*42e70*/  SHF.R.S32.HI R16, RZ, 0x1f, R20 ;  /* 0x0000001fff107819 */ /* 0x000fe40000011414 */
[----:B------:R-:W-:-:S03]  /*42e80*/  IADD3 R62, P6, R20, R36, RZ ;  /* 0x00000024143e7210 */ /* 0x000fc60007fde0ff */
[----:B------:R-:W4:Y:S01]  /*42e90*/  LDC R24, c[0x0][0x228] ;  /* 0x00008a00ff187b82 */ /* 0x000f220000000800 */
[C---:B0-----:R-:W-:Y:S01]  /*42ea0*/  IADD3 R64, P5, R20.reuse, R35, RZ ;  /* 0x0000002314407210 */ /* 0x041fe20007fbe0ff */
[----:B------:R-:W-:Y:S01]  /*42eb0*/  IMAD.IADD R20, R20, 0x1, R3 ;  /* 0x0000000114147824 */ /* 0x000fe200078e0203 */
[----:B------:R-:W-:Y:S02]  /*42ec0*/  ISETP.LT.AND P2, PT, R152, R26, !P3 ;  /* 0x0000001a9800720c */ /* 0x000fe40005f41270 */
[----:B------:R-:W-:Y:S01]  /*42ed0*/  ISETP.LT.AND P3, PT, R153, R28, !P1 ;  /* 0x0000001c9900720c */ /* 0x000fe20004f61270 */
[C---:B------:R-:W-:Y:S02]  /*42ee0*/  IMAD.X R63, R16.reuse, 0x1, R34, P6 ;  /* 0x00000001103f7824 */ /* 0x040fe400030e0622 */
[----:B------:R-:W0:Y:S01]  /*42ef0*/  LDC R22, c[0x0][0x22c] ;  /* 0x00008b00ff167b82 */ /* 0x000e220000000800 */
[----:B------:R-:W-:Y:S01]  /*42f00*/  IMAD.X R65, R16, 0x1, R37, P5 ;  /* 0x0000000110417824 */ /* 0x000fe200028e0625 */
[----:B------:R-:W-:-:S02]  /*42f10*/  SHF.R.S32.HI R16, RZ, 0x1f, R20 ;  /* 0x0000001fff107819 */ /* 0x000fc40000011414 */
[----:B--2---:R-:W-:-:S04]  /*42f20*/  IADD3 R78, P5, R20, R36, RZ ;  /* 0x00000024144e7210 */ /* 0x004fc80007fbe0ff */
[----:B------:R-:W2:Y:S01]  /*42f30*/  LDC R26, c[0x0][0x228] ;  /* 0x00008a00ff1a7b82 */ /* 0x000ea20000000800 */
[----:B------:R-:W-:Y:S02]  /*42f40*/  IMAD.X R79, R16, 0x1, R34, P5 ;  /* 0x00000001104f7824 */ /* 0x000fe400028e0622 */
[----:B---3--:R-:W-:-:S05]  /*42f50*/  VIADD R77, R0, 0x11 ;  /* 0x00000011004d7836 */ /* 0x008fca0000000000 */
[----:B------:R-:W3:Y:S01]  /*42f60*/  LDC R28, c[0x0][0x228] ;  /* 0x00008a00ff1c7b82 */ /* 0x000ee20000000800 */
[----:B------:R4:W-:Y:S01]  /*42f70*/  @P4 STG.E.U8 desc[UR60][R62.64], R74 ;  /* 0x0000004a3e004986 */ /* 0x0009e2000c10113c */
[----:B------:R-:W-:-:S03]  /*42f80*/  IADD3 R80, P4, R20, R35, RZ ;  /* 0x0000002314507210 */ /* 0x000fc60007f9e0ff */
[----:B------:R0:W-:Y:S01]  /*42f90*/  @P2 STG.E.U8 desc[UR60][R64.64], R73 ;  /* 0x0000004940002986 */ /* 0x0001e2000c10113c */
[----:B-1----:R-:W-:Y:S01]  /*42fa0*/  ISETP.LT.AND P1, PT, R152, R30, !P1 ;  /* 0x0000001e9800720c */ /* 0x002fe20004f21270 */
[----:B------:R-:W-:Y:S01]  /*42fb0*/  IMAD.IADD R20, R20, 0x1, R3 ;  /* 0x0000000114147824 */ /* 0x000fe200078e0203 */
[----:B------:R-:W1:Y:S01]  /*42fc0*/  LDC R30, c[0x0][0x228] ;  /* 0x00008a00ff1e7b82 */ /* 0x000e620000000800 */
[----:B------:R-:W-:Y:S01]  /*42fd0*/  @P3 STG.E.U8 desc[UR60][R78.64], R76 ;  /* 0x0000004c4e003986 */ /* 0x000fe2000c10113c */
[----:B----4-:R-:W-:Y:S01]  /*42fe0*/  ISETP.GE.AND P3, PT, R77, R18, PT ;  /* 0x000000124d00720c */ /* 0x010fe20003f66270 */
[----:B------:R-:W-:-:S03]  /*42ff0*/  IMAD.X R81, R16, 0x1, R37, P4 ;  /* 0x0000000110517824 */ /* 0x000fc600020e0625 */
[----:B------:R-:W-:Y:S01]  /*43000*/  ISETP.LT.AND P4, PT, R153, R24, !P3 ;  /* 0x000000189900720c */ /* 0x000fe20005f81270 */
[----:B------:R-:W-:Y:S01]  /*43010*/  VIADD R83, R0, 0x12 ;  /* 0x0000001200537836 */ /* 0x000fe20000000000 */
[----:B------:R-:W4:Y:S01]  /*43020*/  LDC R18, c[0x0][0x22c] ;  /* 0x00008b00ff127b82 */ /* 0x000f220000000800 */
[----:B------:R-:W-:Y:S02]  /*43030*/  SHF.R.S32.HI R16, RZ, 0x1f, R20 ;  /* 0x0000001fff107819 */ /* 0x000fe40000011414 */
[----:B------:R-:W-:Y:S02]  /*43040*/  IADD3 R62, P5, R20, R36, RZ ;  /* 0x00000024143e7210 */ /* 0x000fe40007fbe0ff */
[----:B0-----:R-:W-:-:S03]  /*43050*/  ISETP.GE.AND P2, PT, R83, R22, PT ;  /* 0x000000165300720c */ /* 0x001fc60003f46270 */
[----:B------:R-:W0:Y:S01]  /*43060*/  LDC R24, c[0x0][0x228] ;  /* 0x00008a00ff187b82 */ /* 0x000e220000000800 */
[----:B------:R-:W-:Y:S01]  /*43070*/  IADD3 R64, P6, R20, R35, RZ ;  /* 0x0000002314407210 */ /* 0x000fe20007fde0ff */
[----:B------:R-:W-:Y:S01]  /*43080*/  IMAD.X R63, R16, 0x1, R34, P5 ;  /* 0x00000001103f7824 */ /* 0x000fe200028e0622 */
[----:B------:R1:W-:Y:S01]  /*43090*/  @P1 STG.E.U8 desc[UR60][R80.64], R75 ;  /* 0x0000004b50001986 */ /* 0x0003e2000c10113c */
[----:B------:R-:W-:Y:S01]  /*430a0*/  IMAD.IADD R20, R20, 0x1, R3 ;  /* 0x0000000114147824 */ /* 0x000fe200078e0203 */
[----:B--2---:R-:W-:-:S03]  /*430b0*/  ISETP.LT.AND P1, PT, R152, R26, !P3 ;  /* 0x0000001a9800720c */ /* 0x004fc60005f21270 */
[----:B------:R-:W2:Y:S01]  /*430c0*/  LDC R22, c[0x0][0x22c] ;  /* 0x00008b00ff167b82 */ /* 0x000ea20000000800 */
[----:B---3--:R-:W-:Y:S01]  /*430d0*/  ISETP.LT.AND P3, PT, R153, R28, !P2 ;  /* 0x0000001c9900720c */ /* 0x008fe20005761270 */
[----:B------:R-:W-:Y:S01]  /*430e0*/  IMAD.X R65, R16, 0x1, R37, P6 ;  /* 0x0000000110417824 */ /* 0x000fe200030e0625 */
[----:B------:R3:W-:Y:S01]  /*430f0*/  @P4 STG.E.U8 desc[UR60][R62.64], R72 ;  /* 0x000000483e004986 */ /* 0x0007e2000c10113c */
[----:B------:R-:W-:-:S04]  /*43100*/  SHF.R.S32.HI R16, RZ, 0x1f, R20 ;  /* 0x0000001fff107819 */ /* 0x000fc80000011414 */
[----:B------:R-:W3:Y:S01]  /*43110*/  LDC R26, c[0x0][0x228] ;  /* 0x00008a00ff1a7b82 */ /* 0x000ee20000000800 */
[----:B------:R-:W-:-:S07]  /*43120*/  IADD3 R74, P4, R20, R36, RZ ;  /* 0x00000024144a7210 */ /* 0x000fce0007f9e0ff */
[----:B------:R-:W3:Y:S01]  /*43130*/  LDC R28, c[0x0][0x228] ;  /* 0x00008a00ff1c7b82 */ /* 0x000ee20000000800 */
[----:B-1----:R-:W-:Y:S01]  /*43140*/  IMAD.X R75, R16, 0x1, R34, P4 ;  /* 0x00000001104b7824 */ /* 0x002fe200020e0622 */
[----:B------:R-:W-:Y:S01]  /*43150*/  ISETP.LT.AND P2, PT, R152, R30, !P2 ;  /* 0x0000001e9800720c */ /* 0x000fe20005741270 */
[----:B------:R-:W-:Y:S01]  /*43160*/  VIADD R73, R0, 0x13 ;  /* 0x0000001300497836 */ /* 0x000fe20000000000 */
[----:B------:R1:W-:Y:S01]  /*43170*/  @P1 STG.E.U8 desc[UR60][R64.64], R70 ;  /* 0x0000004640001986 */ /* 0x0003e2000c10113c */
[----:B------:R-:W-:-:S03]  /*43180*/  IADD3 R76, P1, R20, R35, RZ ;  /* 0x00000023144c7210 */ /* 0x000fc60007f3e0ff */
[----:B------:R-:W1:Y:S01]  /*43190*/  LDC R30, c[0x0][0x228] ;  /* 0x00008a00ff1e7b82 */ /* 0x000e620000000800 */
[----:B------:R-:W-:Y:S01]  /*431a0*/  @P3 STG.E.U8 desc[UR60][R74.64], R71 ;  /* 0x000000474a003986 */ /* 0x000fe2000c10113c */
[----:B----4-:R-:W-:Y:S01]  /*431b0*/  ISETP.GE.AND P3, PT, R73, R18, PT ;  /* 0x000000124900720c */ /* 0x010fe20003f66270 */
[----:B------:R-:W-:Y:S02]  /*431c0*/  VIADD R79, R0, 0x14 ;  /* 0x00000014004f7836 */ /* 0x000fe40000000000 */
[----:B------:R-:W-:-:S03]  /*431d0*/  IMAD.X R77, R16, 0x1, R37, P1 ;  /* 0x00000001104d7824 */ /* 0x000fc600008e0625 */
[----:B------:R-:W4:Y:S01]  /*431e0*/  LDC R18, c[0x0][0x22c] ;  /* 0x00008b00ff127b82 */ /* 0x000f220000000800 */
[----:B0-----:R-:W-:Y:S01]  /*431f0*/  ISETP.LT.AND P4, PT, R153, R24, !P3 ;  /* 0x000000189900720c */ /* 0x001fe20005f81270 */
[----:B------:R-:W-:Y:S01]  /*43200*/  IMAD.IADD R20, R20, 0x1, R3 ;  /* 0x0000000114147824 */ /* 0x000fe200078e0203 */
[----:B--2---:R-:W-:Y:S01]  /*43210*/  ISETP.GE.AND P1, PT, R79, R22, PT ;  /* 0x000000164f00720c */ /* 0x004fe20003f26270 */
[----:B------:R0:W-:Y:S04]  /*43220*/  @P2 STG.E.U8 desc[UR60][R76.64], R69 ;  /* 0x000000454c002986 */ /* 0x0001e8000c10113c */
[----:B------:R-:W2:Y:S01]  /*43230*/  LDC R24, c[0x0][0x228] ;  /* 0x00008a00ff187b82 */ /* 0x000ea20000000800 */
[----:B---3--:R-:W-:Y:S02]  /*43240*/  ISETP.LT.AND P2, PT, R152, R26, !P3 ;  /* 0x0000001a9800720c */ /* 0x008fe40005f41270 */
[----:B------:R-:W-:-:S05]  /*43250*/  ISETP.LT.AND P3, PT, R153, R28, !P1 ;  /* 0x0000001c9900720c */ /* 0x000fca0004f61270 */
[----:B------:R-:W3:Y:S01]  /*43260*/  LDC R22, c[0x0][0x22c] ;  /* 0x00008b00ff167b82 */ /* 0x000ee20000000800 */
[----:B------:R-:W-:Y:S02]  /*43270*/  SHF.R.S32.HI R16, RZ, 0x1f, R20 ;  /* 0x0000001fff107819 */ /* 0x000fe40000011414 */
[C---:B------:R-:W-:Y:S02]  /*43280*/  IADD3 R62, P6, R20.reuse, R36, RZ ;  /* 0x00000024143e7210 */ /* 0x040fe40007fde0ff */
[----:B-1----:R-:W-:-:S03]  /*43290*/  IADD3 R64, P5, R20, R35, RZ ;  /* 0x0000002314407210 */ /* 0x002fc60007fbe0ff */
[----:B------:R-:W1:Y:S01]  /*432a0*/  LDC R26, c[0x0][0x228] ;  /* 0x00008a00ff1a7b82 */ /* 0x000e620000000800 */
[----:B------:R-:W-:Y:S02]  /*432b0*/  IMAD.IADD R20, R20, 0x1, R3 ;  /* 0x0000000114147824 */ /* 0x000fe400078e0203 */
[----:B------:R-:W-:-:S05]  /*432c0*/  IMAD.X R63, R16, 0x1, R34, P6 ;  /* 0x00000001103f7824 */ /* 0x000fca00030e0622 */
[----:B------:R-:W1:Y:S01]  /*432d0*/  LDC R28, c[0x0][0x228] ;  /* 0x00008a00ff1c7b82 */ /* 0x000e620000000800 */
[----:B------:R-:W-:-:S07]  /*432e0*/  IMAD.X R65, R16, 0x1, R37, P5 ;  /* 0x0000000110417824 */ /* 0x000fce00028e0625 */
[----:B------:R-:W1:Y:S01]  /*432f0*/  LDC R32, c[0x0][0x228] ;  /* 0x00008a00ff207b82 */ /* 0x000e620000000800 */
[----:B0-----:R-:W-:Y:S01]  /*43300*/  VIADD R69, R0, 0x15 ;  /* 0x0000001500457836 */ /* 0x001fe20000000000 */
[----:B------:R-:W-:Y:S01]  /*43310*/  SHF.R.S32.HI R16, RZ, 0x1f, R20 ;  /* 0x0000001fff107819 */ /* 0x000fe20000011414 */
[----:B------:R0:W-:Y:S01]  /*43320*/  @P4 STG.E.U8 desc[UR60][R62.64], R68 ;  /* 0x000000443e004986 */ /* 0x0001e2000c10113c */
[----:B------:R-:W-:Y:S02]  /*43330*/  IADD3 R70, P5, R20, R36, RZ ;  /* 0x0000002414467210 */ /* 0x000fe40007fbe0ff */
[----:B------:R-:W-:Y:S01]  /*43340*/  ISETP.LT.AND P1, PT, R152, R30, !P1 ;  /* 0x0000001e9800720c */ /* 0x000fe20004f21270 */
[----:B------:R0:W-:Y:S01]  /*43350*/  @P2 STG.E.U8 desc[UR60][R64.64], R61 ;  /* 0x0000003d40002986 */ /* 0x0001e2000c10113c */
[----:B------:R-:W-:Y:S01]  /*43360*/  IADD3 R72, P4, R20, R35, RZ ;  /* 0x0000002314487210 */ /* 0x000fe20007f9e0ff */
[----:B------:R-:W-:Y:S01]  /*43370*/  IMAD.X R71, R16, 0x1, R34, P5 ;  /* 0x0000000110477824 */ /* 0x000fe200028e0622 */
[----:B----4-:R-:W-:Y:S01]  /*43380*/  ISETP.GE.AND P2, PT, R69, R18, PT ;  /* 0x000000124500720c */ /* 0x010fe20003f46270 */
[----:B------:R-:W-:Y:S01]  /*43390*/  VIADD R75, R0, 0x16 ;  /* 0x00000016004b7836 */ /* 0x000fe20000000000 */
[----:B------:R-:W4:Y:S01]  /*433a0*/  LDC R18, c[0x0][0x22c] ;  /* 0x00008b00ff127b82 */ /* 0x000f220000000800 */
[----:B------:R-:W-:Y:S01]  /*433b0*/  IMAD.X R73, R16, 0x1, R37, P4 ;  /* 0x0000000110497824 */ /* 0x000fe200020e0625 */
[----:B--2---:R-:W-:Y:S01]  /*433c0*/  ISETP.LT.AND P4, PT, R153, R24, !P2 ;  /* 0x000000189900720c */ /* 0x004fe20005781270 */
[----:B------:R-:W-:Y:S01]  /*433d0*/  @P3 STG.E.U8 desc[UR60][R70.64], R67 ;  /* 0x0000004346003986 */ /* 0x000fe2000c10113c */
[----:B---3--:R-:W-:Y:S01]  /*433e0*/  ISETP.GE.AND P3, PT, R75, R22, PT ;  /* 0x000000164b00720c */ /* 0x008fe20003f66270 */
[----:B------:R-:W-:-:S03]  /*433f0*/  IMAD.IADD R20, R20, 0x1, R3 ;  /* 0x0000000114147824 */ /* 0x000fc600078e0203 */
[----:B------:R-:W2:Y:S01]  /*43400*/  LDC R24, c[0x0][0x228] ;  /* 0x00008a00ff187b82 */ /* 0x000ea20000000800 */
[----:B------:R3:W-:Y:S01]  /*43410*/  @P1 STG.E.U8 desc[UR60][R72.64], R66 ;  /* 0x0000004248001986 */ /* 0x0007e2000c10113c */
[C---:B-1----:R-:W-:Y:S02]  /*43420*/  ISETP.LT.AND P2, PT, R152.reuse, R26, !P2 ;  /* 0x0000001a9800720c */ /* 0x042fe40005741270 */
[----:B------:R-:W-:Y:S02]  /*43430*/  ISETP.LT.AND P5, PT, R153, R28, !P3 ;  /* 0x0000001c9900720c */ /* 0x000fe40005fa1270 */
[----:B------:R-:W-:Y:S02]  /*43440*/  ISETP.LT.AND P1, PT, R152, R32, !P3 ;  /* 0x000000209800720c */ /* 0x000fe40005f21270 */
[----:B------:R-:W1:Y:S01]  /*43450*/  LDC R22, c[0x0][0x22c] ;  /* 0x00008b00ff167b82 */ /* 0x000e620000000800 */
[----:B------:R-:W-:Y:S02]  /*43460*/  SHF.R.S32.HI R16, RZ, 0x1f, R20 ;  /* 0x0000001fff107819 */ /* 0x000fe40000011414 */
[----:B0-----:R-:W-:-:S02]  /*43470*/  IADD3 R62, P3, R20, R36, RZ ;  /* 0x00000024143e7210 */ /* 0x001fc40007f7e0ff */
[----:B------:R-:W-:-:S03]  /*43480*/  IADD3 R64, P6, R20, R35, RZ ;  /* 0x0000002314407210 */ /* 0x000fc60007fde0ff */
[----:B------:R-:W0:Y:S01]  /*43490*/  LDC R26, c[0x0][0x228] ;  /* 0x00008a00ff1a7b82 */ /* 0x000e220000000800 */
[----:B------:R-:W-:Y:S02]  /*434a0*/  IMAD.X R63, R16, 0x1, R34, P3 ;  /* 0x00000001103f7824 */ /* 0x000fe400018e0622 */
[----:B------:R-:W-:-:S05]  /*434b0*/  IMAD.IADD R20, R20, 0x1, R3 ;  /* 0x0000000114147824 */ /* 0x000fca00078e0203 */
[----:B------:R-:W0:Y:S01]  /*434c0*/  LDC R28, c[0x0][0x228] ;  /* 0x00008a00ff1c7b82 */ /* 0x000e220000000800 */
[----:B------:R-:W-:-:S07]  /*434d0*/  IMAD.X R65, R16, 0x1, R37, P6 ;  /* 0x0000000110417824 */ /* 0x000fce00030e0625 */
[----:B------:R-:W0:Y:S01]  /*434e0*/  LDC R30, c[0x0][0x228] ;  /* 0x00008a00ff1e7b82 */ /* 0x000e220000000800 */
[----:B------:R-:W-:Y:S01]  /*434f0*/  VIADD R61, R0, 0x17 ;  /* 0x00000017003d7836 */ /* 0x000fe20000000000 */
[----:B------:R-:W-:Y:S01]  /*43500*/  @P4 STG.E.U8 desc[UR60][R62.64], R59 ;  /* 0x0000003b3e004986 */ /* 0x000fe2000c10113c */
[----:B------:R-:W-:Y:S02]  /*43510*/  SHF.R.S32.HI R16, RZ, 0x1f, R20 ;  /* 0x0000001fff107819 */ /* 0x000fe40000011414 */
[C---:B------:R-:W-:Y:S01]  /*43520*/  IADD3 R68, P4, R20.reuse, R35, RZ ;  /* 0x0000002314447210 */ /* 0x040fe20007f9e0ff */
[----:B------:R-:W-:Y:S01]  /*43530*/  @P2 STG.E.U8 desc[UR60][R64.64], R57 ;  /* 0x0000003940002986 */ /* 0x000fe2000c10113c */
[----:B---3--:R-:W-:Y:S01]  /*43540*/  IADD3 R66, P3, R20, R36, RZ ;  /* 0x0000002414427210 */ /* 0x008fe20007f7e0ff */
[----:B------:R-:W-:Y:S01]  /*43550*/  VIADD R71, R0, 0x18 ;  /* 0x0000001800477836 */ /* 0x000fe20000000000 */
[----:B----4-:R-:W-:Y:S01]  /*43560*/  ISETP.GE.AND P2, PT, R61, R18, PT ;  /* 0x000000123d00720c */ /* 0x010fe20003f46270 */
[----:B------:R-:W3:Y:S01]  /*43570*/  LDC R32, c[0x0][0x228] ;  /* 0x00008a00ff207b82 */ /* 0x000ee20000000800 */
[----:B------:R-:W-:-:S02]  /*43580*/  IMAD.X R69, R16, 0x1, R37, P4 ;  /* 0x0000000110457824 */ /* 0x000fc400020e0625 */
[----:B--2---:R-:W-:Y:S01]  /*43590*/  ISETP.LT.AND P4, PT, R153, R24, !P2 ;  /* 0x000000189900720c */ /* 0x004fe20005781270 */
[----:B------:R-:W-:-:S04]  /*435a0*/  IMAD.X R67, R16, 0x1, R34, P3 ;  /* 0x0000000110437824 */ /* 0x000fc800018e0622 */
[----:B------:R-:W2:Y:S01]  /*435b0*/  LDC R18, c[0x0][0x22c] ;  /* 0x00008b00ff127b82 */ /* 0x000ea20000000800 */
[----:B-1----:R-:W-:Y:S01]  /*435c0*/  ISETP.GE.AND P3, PT, R71, R22, PT ;  /* 0x000000164700720c */ /* 0x002fe20003f66270 */
[----:B------:R-:W-:Y:S01]  /*435d0*/  IMAD.IADD R20, R20, 0x1, R3 ;  /* 0x0000000114147824 */ /* 0x000fe200078e0203 */
[----:B------:R1:W-:Y:S05]  /*435e0*/  @P5 STG.E.U8 desc[UR60][R66.64], R60 ;  /* 0x0000003c42005986 */ /* 0x0003ea000c10113c */
[----:B------:R-:W4:Y:S01]  /*435f0*/  LDC R24, c[0x0][0x228] ;  /* 0x00008a00ff187b82 */ /* 0x000f220000000800 */
[----:B------:R1:W-:Y:S01]  /*43600*/  @P1 STG.E.U8 desc[UR60][R68.64], R58 ;  /* 0x0000003a44001986 */ /* 0x0003e2000c10113c */
[----:B0-----:R-:W-:-:S02]  /*43610*/  ISETP.LT.AND P2, PT, R152, R26, !P2 ;  /* 0x0000001a9800720c */ /* 0x001fc40005741270 */
[----:B------:R-:W-:Y:S02]  /*43620*/  ISETP.LT.AND P5, PT, R153, R28, !P3 ;  /* 0x0000001c9900720c */ /* 0x000fe40005fa1270 */
[----:B------:R-:W-:Y:S02]  /*43630*/  ISETP.LT.AND P1, PT, R152, R30, !P3 ;  /* 0x0000001e9800720c */ /* 0x000fe40005f21270 */
[----:B------:R-:W-:Y:S01]  /*43640*/  SHF.R.S32.HI R16, RZ, 0x1f, R20 ;  /* 0x0000001fff107819 */ /* 0x000fe20000011414 */
[----:B------:R-:W0:Y:S01]  /*43650*/  LDC R22, c[0x0][0x22c] ;  /* 0x00008b00ff167b82 */ /* 0x000e220000000800 */
[C---:B-1----:R-:W-:Y:S02]  /*43660*/  IADD3 R60, P3, R20.reuse, R36, RZ ;  /* 0x00000024143c7210 */ /* 0x042fe40007f7e0ff */
[C---:B------:R-:W-:Y:S01]  /*43670*/  IADD3 R58, P6, R20.reuse, R35, RZ ;  /* 0x00000023143a7210 */ /* 0x040fe20007fde0ff */
[----:B------:R-:W-:Y:S02]  /*43680*/  IMAD.IADD R20, R20, 0x1, R3 ;  /* 0x0000000114147824 */ /* 0x000fe400078e0203 */
[----:B------:R-:W-:-:S02]  /*43690*/  IMAD.X R61, R16, 0x1, R34, P3 ;  /* 0x00000001103d7824 */ /* 0x000fc400018e0622 */
[----:B------:R-:W1:Y:S01]  /*436a0*/  LDC R26, c[0x0][0x228] ;  /* 0x00008a00ff1a7b82 */ /* 0x000e620000000800 */
[----:B------:R-:W-:Y:S02]  /*436b0*/  IMAD.X R59, R16, 0x1, R37, P6 ;  /* 0x00000001103b7824 */ /* 0x000fe400030e0625 */
[----:B------:R-:W-:Y:S01]  /*436c0*/  VIADD R57, R0, 0x19 ;  /* 0x0000001900397836 */ /* 0x000fe20000000000 */
[----:B------:R-:W-:Y:S01]  /*436d0*/  SHF.R.S32.HI R16, RZ, 0x1f, R20 ;  /* 0x0000001fff107819 */ /* 0x000fe20000011414 */
[----:B------:R3:W-:Y:S03]  /*436e0*/  @P4 STG.E.U8 desc[UR60][R60.64], R54 ;  /* 0x000000363c004986 */ /* 0x0007e6000c10113c */
[----:B------:R-:W1:Y:S01]  /*436f0*/  LDC R28, c[0x0][0x228] ;  /* 0x00008a00ff1c7b82 */ /* 0x000e620000000800 */
[----:B------:R-:W-:Y:S01]  /*43700*/  IADD3 R62, P3, R20, R36, RZ ;  /* 0x00000024143e7210 */ /* 0x000fe20007f7e0ff */
[----:B------:R-:W-:Y:S01]  /*43710*/  @P2 STG.E.U8 desc[UR60][R58.64], R53 ;  /* 0x000000353a002986 */ /* 0x000fe2000c10113c */
[----:B--2---:R-:W-:-:S02]  /*43720*/  ISETP.GE.AND P2, PT, R57, R18, PT ;  /* 0x000000123900720c */ /* 0x004fc40003f46270 */
[----:B------:R-:W-:Y:S01]  /*43730*/  IADD3 R64, P4, R20, R35, RZ ;  /* 0x0000002314407210 */ /* 0x000fe20007f9e0ff */
[----:B------:R-:W-:Y:S01]  /*43740*/  IMAD.X R63, R16, 0x1, R34, P3 ;  /* 0x00000001103f7824 */ /* 0x000fe200018e0622 */
[----:B----4-:R-:W-:Y:S01]  /*43750*/  ISETP.LT.AND P3, PT, R153, R24, !P2 ;  /* 0x000000189900720c */ /* 0x010fe20005761270 */
[----:B------:R-:W2:Y:S01]  /*43760*/  LDC R30, c[0x0][0x228] ;  /* 0x00008a00ff1e7b82 */ /* 0x000ea20000000800 */
[----:B------:R-:W-:Y:S02]  /*43770*/  VIADD R57, R0, 0x1a ;  /* 0x0000001a00397836 */ /* 0x000fe40000000000 */
[----:B------:R-:W-:-:S05]  /*43780*/  IMAD.X R65, R16, 0x1, R37, P4 ;  /* 0x0000000110417824 */ /* 0x000fca00020e0625 */
[----:B------:R-:W4:Y:S01]  /*43790*/  LDC R24, c[0x0][0x22c] ;  /* 0x00008b00ff187b82 */ /* 0x000f220000000800 */
[--C-:B------:R-:W-:Y:S01]  /*437a0*/  IMAD.IADD R20, R20, 0x1, R3.reuse ;  /* 0x0000000114147824 */ /* 0x100fe200078e0203 */
[----:B------:R1:W-:Y:S06]  /*437b0*/  @P5 STG.E.U8 desc[UR60][R62.64], R56 ;  /* 0x000000383e005986 */ /* 0x0003ec000c10113c */
[----:B------:R-:W2:Y:S01]  /*437c0*/  LDC R38, c[0x0][0x228] ;  /* 0x00008a00ff267b82 */ /* 0x000ea20000000800 */
[----:B------:R1:W-:Y:S01]  /*437d0*/  @P1 STG.E.U8 desc[UR60][R64.64], R55 ;  /* 0x0000003740001986 */ /* 0x0003e2000c10113c */
[----:B0-----:R-:W-:Y:S01]  /*437e0*/  ISETP.GE.AND P1, PT, R57, R22, PT ;  /* 0x000000163900720c */ /* 0x001fe20003f26270 */
[----:B------:R-:W-:Y:S01]  /*437f0*/  IMAD.IADD R16, R20, 0x1, R3 ;  /* 0x0000000114107824 */ /* 0x000fe200078e0203 */
[----:B------:R-:W-:-:S02]  /*43800*/  SHF.R.S32.HI R18, RZ, 0x1f, R20 ;  /* 0x0000001fff127819 */ /* 0x000fc40000011414 */
[----:B---3--:R-:W-:Y:S02]  /*43810*/  IADD3 R54, P6, R20, R36, RZ ;  /* 0x0000002414367210 */ /* 0x008fe40007fde0ff */
[----:B-1----:R-:W-:Y:S01]  /*43820*/  ISETP.LT.AND P2, PT, R152, R26, !P2 ;  /* 0x0000001a9800720c */ /* 0x002fe20005741270 */
[----:B------:R-:W0:Y:S01]  /*43830*/  LDC R22, c[0x0][0x22c] ;  /* 0x00008b00ff167b82 */ /* 0x000e220000000800 */
[----:B------:R-:W-:Y:S02]  /*43840*/  ISETP.LT.AND P4, PT, R153, R28, !P1 ;  /* 0x0000001c9900720c */ /* 0x000fe40004f81270 */
[----:B------:R-:W-:Y:S01]  /*43850*/  IADD3 R56, P5, R20, R35, RZ ;  /* 0x0000002314387210 */ /* 0x000fe20007fbe0ff */
[----:B------:R-:W-:Y:S01]  /*43860*/  IMAD.X R55, R18, 0x1, R34, P6 ;  /* 0x0000000112377824 */ /* 0x000fe200030e0622 */
[----:B------:R-:W-:Y:S02]  /*43870*/  SHF.R.S32.HI R20, RZ, 0x1f, R16 ;  /* 0x0000001fff147819 */ /* 0x000fe40000011410 */
[----:B------:R-:W-:Y:S01]  /*43880*/  IADD3 R58, P6, R16, R36, RZ ;  /* 0x00000024103a7210 */ /* 0x000fe20007fde0ff */
[----:B------:R-:W1:Y:S01]  /*43890*/  LDC R26, c[0x0][0x228] ;  /* 0x00008a00ff1a7b82 */ /* 0x000e620000000800 */
[----:B------:R-:W-:-:S02]  /*438a0*/  VIADD R53, R0, 0x1b ;  /* 0x0000001b00357836 */ /* 0x000fc40000000000 */
[----:B------:R-:W-:Y:S01]  /*438b0*/  IMAD.X R57, R18, 0x1, R37, P5 ;  /* 0x0000000112397824 */ /* 0x000fe200028e0625 */
[----:B------:R3:W-:Y:S01]  /*438c0*/  @P3 STG.E.U8 desc[UR60][R54.64], R50 ;  /* 0x0000003236003986 */ /* 0x0007e2000c10113c */
[----:B------:R-:W-:Y:S01]  /*438d0*/  IMAD.X R59, R20, 0x1, R34, P6 ;  /* 0x00000001143b7824 */ /* 0x000fe200030e0622 */
[----:B----4-:R-:W-:Y:S02]  /*438e0*/  ISETP.GE.AND P3, PT, R53, R24, PT ;  /* 0x000000183500720c */ /* 0x010fe40003f66270 */
[----:B------:R-:W-:Y:S01]  /*438f0*/  @P2 STG.E.U8 desc[UR60][R56.64], R51 ;  /* 0x0000003338002986 */ /* 0x000fe2000c10113c */
[C---:B--2---:R-:W-:Y:S01]  /*43900*/  ISETP.LT.AND P2, PT, R152.reuse, R30, !P1 ;  /* 0x0000001e9800720c */ /* 0x044fe20004f41270 */
[----:B------:R-:W2:Y:S01]  /*43910*/  LDC R24, c[0x0][0x22c] ;  /* 0x00008b00ff187b82 */ /* 0x000ea20000000800 */
[----:B------:R-:W-:Y:S01]  /*43920*/  ISETP.LT.AND P1, PT, R152, R38, !P3 ;  /* 0x000000269800720c */ /* 0x000fe20005f21270 */
[----:B------:R4:W-:Y:S01]  /*43930*/  @P4 STG.E.U8 desc[UR60][R58.64], R52 ;  /* 0x000000343a004986 */ /* 0x0009e2000c10113c */
[----:B------:R-:W-:-:S02]  /*43940*/  ISETP.LT.AND P4, PT, R153, R32, !P3 ;  /* 0x000000209900720c */ /* 0x000fc40005f81270 */
[----:B------:R-:W-:Y:S01]  /*43950*/  IADD3 R60, P3, R16, R35, RZ ;  /* 0x00000023103c7210 */ /* 0x000fe20007f7e0ff */
[----:B------:R-:W-:Y:S02]  /*43960*/  VIADD R53, R0, 0x1c ;  /* 0x0000001c00357836 */ /* 0x000fe40000000000 */
[----:B------:R-:W2:Y:S02]  /*43970*/  LDC R28, c[0x0][0x228] ;  /* 0x00008a00ff1c7b82 */ /* 0x000ea40000000800 */
[----:B------:R-:W-:Y:S01]  /*43980*/  IMAD.X R61, R20, 0x1, R37, P3 ;  /* 0x00000001143d7824 */ /* 0x000fe200018e0625 */
[----:B0-----:R-:W-:Y:S01]  /*43990*/  ISETP.GE.AND P3, PT, R53, R22, PT ;  /* 0x000000163500720c */ /* 0x001fe20003f66270 */
[----:B------:R-:W-:-:S03]  /*439a0*/  IMAD.IADD R16, R16, 0x1, R3 ;  /* 0x0000000110107824 */ /* 0x000fc600078e0203 */
[----:B------:R0:W-:Y:S01]  /*439b0*/  @P2 STG.E.U8 desc[UR60][R60.64], R49 ;  /* 0x000000313c002986 */ /* 0x0001e2000c10113c */
[----:B------:R-:W2:Y:S01]  /*439c0*/  LDC R22, c[0x0][0x228] ;  /* 0x00008a00ff167b82 */ /* 0x000ea20000000800 */
[----:B-1----:R-:W-:Y:S02]  /*439d0*/  ISETP.LT.AND P2, PT, R153, R26, !P3 ;  /* 0x0000001a9900720c */ /* 0x002fe40005f41270 */
[----:B------:R-:W-:Y:S02]  /*439e0*/  SHF.R.S32.HI R18, RZ, 0x1f, R16 ;  /* 0x0000001fff127819 */ /* 0x000fe40000011410 */
[----:B---3--:R-:W-:-:S03]  /*439f0*/  IADD3 R50, P5, R16, R36, RZ ;  /* 0x0000002410327210 */ /* 0x008fc60007fbe0ff */
[----:B------:R-:W1:Y:S01]  /*43a00*/  LDC R26, c[0x0][0x228] ;  /* 0x00008a00ff1a7b82 */ /* 0x000e620000000800 */
[----:B----4-:R-:W-:Y:S01]  /*43a10*/  IADD3 R52, P6, R16, R35, RZ ;  /* 0x0000002310347210 */ /* 0x010fe20007fde0ff */
[----:B------:R-:W-:Y:S02]  /*43a20*/  IMAD.X R51, R18, 0x1, R34, P5 ;  /* 0x0000000112337824 */ /* 0x000fe400028e0622 */
[----:B0-----:R-:W-:Y:S02]  /*43a30*/  VIADD R49, R0, 0x1d ;  /* 0x0000001d00317836 */ /* 0x001fe40000000000 */
[----:B------:R-:W-:Y:S01]  /*43a40*/  IMAD.X R53, R18, 0x1, R37, P6 ;  /* 0x0000000112357824 */ /* 0x000fe200030e0625 */
[----:B------:R0:W-:Y:S01]  /*43a50*/  @P4 STG.E.U8 desc[UR60][R50.64], R48 ;  /* 0x0000003032004986 */ /* 0x0001e2000c10113c */
[----:B------:R-:W-:Y:S01]  /*43a60*/  IMAD.IADD R16, R16, 0x1, R3 ;  /* 0x0000000110107824 */ /* 0x000fe200078e0203 */
[----:B------:R-:W3:Y:S02]  /*43a70*/  LDC R20, c[0x0][0x22c] ;  /* 0x00008b00ff147b82 */ /* 0x000ee40000000800 */
[----:B------:R4:W-:Y:S01]  /*43a80*/  @P1 STG.E.U8 desc[UR60][R52.64], R46 ;  /* 0x0000002e34001986 */ /* 0x0009e2000c10113c */
[----:B--2---:R-:W-:-:S02]  /*43a90*/  ISETP.GE.AND P1, PT, R49, R24, PT ;  /* 0x000000183100720c */ /* 0x004fc40003f26270 */
[----:B------:R-:W-:Y:S02]  /*43aa0*/  ISETP.LT.AND P3, PT, R152, R28, !P3 ;  /* 0x0000001c9800720c */ /* 0x000fe40005f61270 */
[----:B------:R-:W-:Y:S01]  /*43ab0*/  SHF.R.S32.HI R18, RZ, 0x1f, R16 ;  /* 0x0000001fff127819 */ /* 0x000fe20000011410 */
[----:B------:R-:W2:Y:S01]  /*43ac0*/  LDC R24, c[0x0][0x228] ;  /* 0x00008a00ff187b82 */ /* 0x000ea20000000800 */
[C---:B------:R-:W-:Y:S02]  /*43ad0*/  IADD3 R54, P4, R16.reuse, R36, RZ ;  /* 0x0000002410367210 */ /* 0x040fe40007f9e0ff */
[----:B------:R-:W-:-:S05]  /*43ae0*/  IADD3 R56, P5, R16, R35, RZ ;  /* 0x0000002310387210 */ /* 0x000fca0007fbe0ff */
[----:B------:R-:W2:Y:S01]  /*43af0*/  LDC R28, c[0x0][0x228] ;  /* 0x00008a00ff1c7b82 */ /* 0x000ea20000000800 */
[----:B------:R-:W-:Y:S02]  /*43b00*/  IMAD.X R55, R18, 0x1, R34, P4 ;  /* 0x0000000112377824 */ /* 0x000fe400020e0622 */
[----:B------:R-:W-:Y:S01]  /*43b10*/  IMAD.IADD R16, R16, 0x1, R3 ;  /* 0x0000000110107824 */ /* 0x000fe200078e0203 */
[----:B------:R-:W-:Y:S01]  /*43b20*/  ISETP.LT.AND P4, PT, R153, R22, !P1 ;  /* 0x000000169900720c */ /* 0x000fe20004f81270 */
[----:B------:R-:W-:Y:S01]  /*43b30*/  IMAD.X R57, R18, 0x1, R37, P5 ;  /* 0x0000000112397824 */ /* 0x000fe200028e0625 */
[----:B-1----:R-:W-:Y:S01]  /*43b40*/  ISETP.LT.AND P1, PT, R152, R26, !P1 ;  /* 0x0000001a9800720c */ /* 0x002fe20004f21270 */
[----:B------:R1:W-:Y:S01]  /*43b50*/  @P2 STG.E.U8 desc[UR60][R54.64], R47 ;  /* 0x0000002f36002986 */ /* 0x0003e2000c10113c */
[----:B------:R-:W2:Y:S01]  /*43b60*/  LDC R22, c[0x0][0x22c] ;  /* 0x00008b00ff167b82 */ /* 0x000ea20000000800 */
[----:B------:R-:W-:Y:S02]  /*43b70*/  SHF.R.S32.HI R18, RZ, 0x1f, R16 ;  /* 0x0000001fff127819 */ /* 0x000fe40000011410 */
[----:B0-----:R-:W-:-:S02]  /*43b80*/  IADD3 R48, P2, R16, R36, RZ ;  /* 0x0000002410307210 */ /* 0x001fc40007f5e0ff */
[----:B----4-:R-:W-:Y:S01]  /*43b90*/  IADD3 R46, P5, R16, R35, RZ ;  /* 0x00000023102e7210 */ /* 0x010fe20007fbe0ff */
[----:B------:R-:W-:Y:S02]  /*43ba0*/  VIADD R51, R0, 0x1e ;  /* 0x0000001e00337836 */ /* 0x000fe40000000000 */
[----:B------:R-:W0:Y:S01]  /*43bb0*/  LDC R26, c[0x0][0x228] ;  /* 0x00008a00ff1a7b82 */ /* 0x000e220000000800 */
[C---:B------:R-:W-:Y:S02]  /*43bc0*/  IMAD.X R49, R18.reuse, 0x1, R34, P2 ;  /* 0x0000000112317824 */ /* 0x040fe400010e0622 */
[----:B-1----:R-:W-:Y:S01]  /*43bd0*/  IMAD.X R47, R18, 0x1, R37, P5 ;  /* 0x00000001122f7824 */ /* 0x002fe200028e0625 */
[----:B---3--:R-:W-:-:S04]  /*43be0*/  ISETP.GE.AND P2, PT, R51, R20, PT ;  /* 0x000000143300720c */ /* 0x008fc80003f46270 */
[----:B------:R-:W1:Y:S01]  /*43bf0*/  LDC R30, c[0x0][0x228] ;  /* 0x00008a00ff1e7b82 */ /* 0x000e620000000800 */
[----:B------:R3:W-:Y:S01]  /*43c00*/  @P3 STG.E.U8 desc[UR60][R56.64], R45 ;  /* 0x0000002d38003986 */ /* 0x0007e2000c10113c */
[----:B------:R-:W-:-:S03]  /*43c10*/  IMAD.IADD R16, R16, 0x1, R3 ;  /* 0x0000000110107824 */ /* 0x000fc600078e0203 */
[----:B------:R4:W-:Y:S03]  /*43c20*/  @P4 STG.E.U8 desc[UR60][R48.64], R44 ;  /* 0x0000002c30004986 */ /* 0x0009e6000c10113c */
[----:B------:R-:W1:Y:S01]  /*43c30*/  LDC R20, c[0x0][0x22c] ;  /* 0x00008b00ff147b82 */ /* 0x000e620000000800 */
[----:B------:R1:W-:Y:S01]  /*43c40*/  @P1 STG.E.U8 desc[UR60][R46.64], R42 ;  /* 0x0000002a2e001986 */ /* 0x0003e2000c10113c */
[----:B--2---:R-:W-:Y:S02]  /*43c50*/  ISETP.LT.AND P1, PT, R152, R24, !P2 ;  /* 0x000000189800720c */ /* 0x004fe40005721270 */
[----:B------:R-:W-:-:S04]  /*43c60*/  ISETP.LT.AND P3, PT, R153, R28, !P2 ;  /* 0x0000001c9900720c */ /* 0x000fc80005761270 */
[----:B------:R-:W2:Y:S01]  /*43c70*/  LDC R24, c[0x0][0x228] ;  /* 0x00008a00ff187b82 */ /* 0x000ea20000000800 */
[----:B------:R-:W-:Y:S02]  /*43c80*/  SHF.R.S32.HI R18, RZ, 0x1f, R16 ;  /* 0x0000001fff127819 */ /* 0x000fe40000011410 */
[----:B------:R-:W-:Y:S01]  /*43c90*/  IADD3 R50, P4, R16, R36, RZ ;  /* 0x0000002410327210 */ /* 0x000fe20007f9e0ff */
[----:B---3--:R-:W-:-:S04]  /*43ca0*/  VIADD R45, R0, 0x1f ;  /* 0x0000001f002d7836 */ /* 0x008fc80000000000 */
[----:B------:R-:W3:Y:S01]  /*43cb0*/  LDC R28, c[0x0][0x228] ;  /* 0x00008a00ff1c7b82 */ /* 0x000ee20000000800 */
[----:B------:R-:W-:Y:S01]  /*43cc0*/  IMAD.X R51, R18, 0x1, R34, P4 ;  /* 0x0000000112337824 */ /* 0x000fe200020e0622 */
[C---:B----4-:R-:W-:Y:S02]  /*43cd0*/  IADD3 R44, P4, R16.reuse, R35, RZ ;  /* 0x00000023102c7210 */ /* 0x050fe40007f9e0ff */
[----:B------:R-:W-:Y:S01]  /*43ce0*/  ISETP.GE.AND P2, PT, R45, R22, PT ;  /* 0x000000162d00720c */ /* 0x000fe20003f46270 */
[----:B------:R-:W-:Y:S01]  /*43cf0*/  IMAD.IADD R16, R16, 0x1, R3 ;  /* 0x0000000110107824 */ /* 0x000fe200078e0203 */
[----:B------:R-:W-:Y:S02]  /*43d00*/  @P3 STG.E.U8 desc[UR60][R50.64], R43 ;  /* 0x0000002b32003986 */ /* 0x000fe4000c10113c */
[----:B------:R-:W4:Y:S01]  /*43d10*/  LDC R22, c[0x0][0x22c] ;  /* 0x00008b00ff167b82 */ /* 0x000f220000000800 */
[----:B0-----:R-:W-:Y:S01]  /*43d20*/  ISETP.LT.AND P3, PT, R153, R26, !P2 ;  /* 0x0000001a9900720c */ /* 0x001fe20005761270 */
[----:B------:R-:W-:Y:S01]  /*43d30*/  IMAD.X R45, R18, 0x1, R37, P4 ;  /* 0x00000001122d7824 */ /* 0x000fe200020e0625 */
[----:B-1----:R-:W-:Y:S01]  /*43d40*/  ISETP.LT.AND P2, PT, R152, R30, !P2 ;  /* 0x0000001e9800720c */ /* 0x002fe20005741270 */
[----:B------:R-:W-:Y:S01]  /*43d50*/  VIADD R53, R0, 0x20 ;  /* 0x0000002000357836 */ /* 0x000fe20000000000 */
[----:B------:R-:W-:-:S02]  /*43d60*/  SHF.R.S32.HI R18, RZ, 0x1f, R16 ;  /* 0x0000001fff127819 */ /* 0x000fc40000011410 */
[C---:B------:R-:W-:Y:S01]  /*43d70*/  IADD3 R46, P4, R16.reuse, R36, RZ ;  /* 0x00000024102e7210 */ /* 0x040fe20007f9e0ff */
[----:B------:R-:W0:Y:S01]  /*43d80*/  LDC R26, c[0x0][0x228] ;  /* 0x00008a00ff1a7b82 */ /* 0x000e220000000800 */
[----:B------:R-:W-:Y:S01]  /*43d90*/  IADD3 R48, P5, R16, R35, RZ ;  /* 0x0000002310307210 */ /* 0x000fe20007fbe0ff */
[----:B------:R1:W-:Y:S01]  /*43da0*/  @P1 STG.E.U8 desc[UR60][R44.64], R41 ;  /* 0x000000292c001986 */ /* 0x0003e2000c10113c */
[----:B------:R-:W-:Y:S01]  /*43db0*/  ISETP.GE.AND P1, PT, R53, R20, PT ;  /* 0x000000143500720c */ /* 0x000fe20003f26270 */
[C---:B------:R-:W-:Y:S02]  /*43dc0*/  IMAD.X R47, R18.reuse, 0x1, R34, P4 ;  /* 0x00000001122f7824 */ /* 0x040fe400020e0622 */
[----:B------:R-:W-:Y:S01]  /*43dd0*/  IMAD.X R49, R18, 0x1, R37, P5 ;  /* 0x0000000112317824 */ /* 0x000fe200028e0625 */
[----:B--2---:R-:W-:Y:S01]  /*43de0*/  ISETP.LT.AND P4, PT, R153, R24, !P1 ;  /* 0x000000189900720c */ /* 0x004fe20004f81270 */
[----:B------:R-:W-:Y:S01]  /*43df0*/  IMAD.IADD R16, R16, 0x1, R3 ;  /* 0x0000000110107824 */ /* 0x000fe200078e0203 */
[----:B------:R-:W2:Y:S01]  /*43e00*/  LDC R24, c[0x0][0x228] ;  /* 0x00008a00ff187b82 */ /* 0x000ea20000000800 */
[----:B------:R4:W-:Y:S04]  /*43e10*/  @P3 STG.E.U8 desc[UR60][R46.64], R40 ;  /* 0x000000282e003986 */ /* 0x0009e8000c10113c */
[----:B------:R0:W-:Y:S01]  /*43e20*/  @P2 STG.E.U8 desc[UR60][R48.64], R39 ;  /* 0x0000002730002986 */ /* 0x0001e2000c10113c */
[----:B---3--:R-:W-:-:S02]  /*43e30*/  ISETP.LT.AND P2, PT, R152, R28, !P1 ;  /* 0x0000001c9800720c */ /* 0x008fc40004f41270 */
[----:B------:R-:W3:Y:S01]  /*43e40*/  LDC R20, c[0x0][0x22c] ;  /* 0x00008b00ff147b82 */ /* 0x000ee20000000800 */
[----:B------:R-:W-:Y:S01]  /*43e50*/  SHF.R.S32.HI R18, RZ, 0x1f, R16 ;  /* 0x0000001fff127819 */ /* 0x000fe20000011410 */
[----:B-1----:R-:W-:Y:S01]  /*43e60*/  VIADD R41, R0, 0x21 ;  /* 0x0000002100297836 */ /* 0x002fe20000000000 */
[C---:B------:R-:W-:Y:S02]  /*43e70*/  IADD3 R42, P1, R16.reuse, R36, RZ ;  /* 0x00000024102a7210 */ /* 0x040fe40007f3e0ff */
[----:B----4-:R-:W-:-:S03]  /*43e80*/  IADD3 R40, P3, R16, R35, RZ ;  /* 0x0000002310287210 */ /* 0x010fc60007f7e0ff */
[----:B------:R-:W1:Y:S01]  /*43e90*/  LDC R28, c[0x0][0x228] ;  /* 0x00008a00ff1c7b82 */ /* 0x000e620000000800 */
[----:B------:R-:W-:Y:S01]  /*43ea0*/  IMAD.X R43, R18, 0x1, R34, P1 ;  /* 0x00000001122b7824 */ /* 0x000fe200008e0622 */
[----:B------:R-:W-:Y:S02]  /*43eb0*/  PRMT R47, R12, 0x7770, RZ ;  /* 0x000077700c2f7816 */ /* 0x000fe400000000ff */
[----:B------:R-:W-:Y:S01]  /*43ec0*/  ISETP.GE.AND P1, PT, R41, R22, PT ;  /* 0x000000162900720c */ /* 0x000fe20003f26270 */
[----:B------:R-:W-:Y:S01]  /*43ed0*/  IMAD.X R41, R18, 0x1, R37, P3 ;  /* 0x0000000112297824 */ /* 0x000fe200018e0625 */
[----:B------:R-:W-:Y:S01]  /*43ee0*/  PRMT R45, R12, 0x7771, RZ ;  /* 0x000077710c2d7816 */ /* 0x000fe200000000ff */
[----:B------:R-:W-:Y:S01]  /*43ef0*/  IMAD.IADD R16, R16, 0x1, R3 ;  /* 0x0000000110107824 */ /* 0x000fe200078e0203 */
[----:B0-----:R-:W-:Y:S01]  /*43f00*/  ISETP.LT.AND P3, PT, R153, R26, !P1 ;  /* 0x0000001a9900720c */ /* 0x001fe20004f61270 */
[----:B------:R-:W-:Y:S01]  /*43f10*/  @P4 STG.E.U8 desc[UR60][R42.64], R47 ;  /* 0x0000002f2a004986 */ /* 0x000fe2000c10113c */
[----:B------:R-:W0:Y:S02]  /*43f20*/  LDC R26, c[0x0][0x228] ;  /* 0x00008a00ff1a7b82 */ /* 0x000e240000000800 */
[----:B------:R-:W-:Y:S01]  /*43f30*/  SHF.R.S32.HI R18, RZ, 0x1f, R16 ;  /* 0x0000001fff127819 */ /* 0x000fe20000011410 */
[----:B------:R4:W-:Y:S01]  /*43f40*/  @P2 STG.E.U8 desc[UR60][R40.64], R45 ;  /* 0x0000002d28002986 */ /* 0x0009e2000c10113c */
[----:B------:R-:W-:Y:S01]  /*43f50*/  IADD3 R38, P2, R16, R36, RZ ;  /* 0x0000002410267210 */ /* 0x000fe20007f5e0ff */
[----:B------:R-:W-:Y:S01]  /*43f60*/  VIADD R51, R0, 0x22 ;  /* 0x0000002200337836 */ /* 0x000fe20000000000 */
[----:B------:R-:W-:-:S02]  /*43f70*/  PRMT R49, R12, 0x7772, RZ ;  /* 0x000077720c317816 */ /* 0x000fc400000000ff */
[----:B------:R-:W0:Y:S01]  /*43f80*/  LDC R22, c[0x0][0x22c] ;  /* 0x00008b00ff167b82 */ /* 0x000e220000000800 */
[----:B------:R-:W-:Y:S01]  /*43f90*/  IMAD.X R39, R18, 0x1, R34, P2 ;  /* 0x0000000112277824 */ /* 0x000fe200010e0622 */
[----:B--2---:R-:W-:Y:S02]  /*43fa0*/  ISETP.LT.AND P2, PT, R152, R24, !P1 ;  /* 0x000000189800720c */ /* 0x004fe40004f41270 */
[----:B---3--:R-:W-:-:S04]  /*43fb0*/  ISETP.GE.AND P1, PT, R51, R20, PT ;  /* 0x000000143300720c */ /* 0x008fc80003f26270 */
[----:B------:R-:W2:Y:S01]  /*43fc0*/  LDC R24, c[0x0][0x228] ;  /* 0x00008a00ff187b82 */ /* 0x000ea20000000800 */
[----:B------:R3:W-:Y:S01]  /*43fd0*/  @P3 STG.E.U8 desc[UR60][R38.64], R49 ;  /* 0x0000003126003986 */ /* 0x0007e2000c10113c */
[C---:B----4-:R-:W-:Y:S01]  /*43fe0*/  IADD3 R40, P3, R16.reuse, R35, RZ ;  /* 0x0000002310287210 */ /* 0x050fe20007f7e0ff */
[----:B------:R-:W-:Y:S01]  /*43ff0*/  IMAD.IADD R16, R16, 0x1, R3 ;  /* 0x0000000110107824 */ /* 0x000fe200078e0203 */
[----:B-1----:R-:W-:-:S03]  /*44000*/  ISETP.LT.AND P4, PT, R153, R28, !P1 ;  /* 0x0000001c9900720c */ /* 0x002fc60004f81270 */
[----:B------:R-:W-:Y:S01]  /*44010*/  IMAD.X R41, R18, 0x1, R37, P3 ;  /* 0x0000000112297824 */ /* 0x000fe200018e0625 */
[----:B------:R-:W-:Y:S01]  /*44020*/  SHF.R.S32.HI R18, RZ, 0x1f, R16 ;  /* 0x0000001fff127819 */ /* 0x000fe20000011410 */
[----:B------:R-:W1:Y:S01]  /*44030*/  LDC R28, c[0x0][0x228] ;  /* 0x00008a00ff1c7b82 */ /* 0x000e620000000800 */
[----:B------:R-:W-:Y:S02]  /*44040*/  IADD3 R42, P3, R16, R36, RZ ;  /* 0x00000024102a7210 */ /* 0x000fe40007f7e0ff */
[----:B------:R-:W-:Y:S01]  /*44050*/  PRMT R47, R12, 0x7773, RZ ;  /* 0x000077730c2f7816 */ /* 0x000fe200000000ff */
[----:B---3--:R-:W-:Y:S01]  /*44060*/  VIADD R39, R0, 0x23 ;  /* 0x0000002300277836 */ /* 0x008fe20000000000 */
[----:B------:R-:W-:Y:S01]  /*44070*/  PRMT R45, R13, 0x7770, RZ ;  /* 0x000077700d2d7816 */ /* 0x000fe200000000ff */
[----:B------:R-:W-:Y:S02]  /*44080*/  IMAD.X R43, R18, 0x1, R34, P3 ;  /* 0x00000001122b7824 */ /* 0x000fe400018e0622 */
[----:B------:R-:W3:Y:S01]  /*44090*/  LDC R30, c[0x0][0x228] ;  /* 0x00008a00ff1e7b82 */ /* 0x000ee20000000800 */
[----:B------:R4:W-:Y:S01]  /*440a0*/  @P2 STG.E.U8 desc[UR60][R40.64], R47 ;  /* 0x0000002f28002986 */ /* 0x0009e2000c10113c */
[----:B0-----:R-:W-:-:S02]  /*440b0*/  ISETP.LT.AND P2, PT, R152, R26, !P1 ;  /* 0x0000001a9800720c */ /* 0x001fc40004f41270 */
[----:B------:R-:W-:Y:S01]  /*440c0*/  ISETP.GE.AND P1, PT, R39, R22, PT ;  /* 0x000000162700720c */ /* 0x000fe20003f26270 */
[----:B------:R0:W-:Y:S03]  /*440d0*/  @P4 STG.E.U8 desc[UR60][R42.64], R45 ;  /* 0x0000002d2a004986 */ /* 0x0001e6000c10113c */
[----:B------:R-:W3:Y:S01]  /*440e0*/  LDC R20, c[0x0][0x22c] ;  /* 0x00008b00ff147b82 */ /* 0x000ee20000000800 */
[C---:B------:R-:W-:Y:S01]  /*440f0*/  IADD3 R38, P4, R16.reuse, R35, RZ ;  /* 0x0000002310267210 */ /* 0x040fe20007f9e0ff */
[----:B------:R-:W-:Y:S01]  /*44100*/  IMAD.IADD R16, R16, 0x1, R3 ;  /* 0x0000000110107824 */ /* 0x000fe200078e0203 */
[----:B--2---:R-:W-:-:S05]  /*44110*/  ISETP.LT.AND P3, PT, R153, R24, !P1 ;  /* 0x000000189900720c */ /* 0x004fca0004f61270 */
[----:B------:R-:W2:Y:S01]  /*44120*/  LDC R26, c[0x0][0x228] ;  /* 0x00008a00ff1a7b82 */ /* 0x000ea20000000800 */
[----:B------:R-:W-:Y:S02]  /*44130*/  SHF.R.S32.HI R12, RZ, 0x1f, R16 ;  /* 0x0000001fff0c7819 */ /* 0x000fe40000011410 */
[----:B----4-:R-:W-:Y:S01]  /*44140*/  IADD3 R40, P5, R16, R36, RZ ;  /* 0x0000002410287210 */ /* 0x010fe20007fbe0ff */
[----:B------:R-:W-:-:S04]  /*44150*/  IMAD.X R39, R18, 0x1, R37, P4 ;  /* 0x0000000112277824 */ /* 0x000fc800020e0625 */
[----:B------:R-:W4:Y:S01]  /*44160*/  LDC R24, c[0x0][0x228] ;  /* 0x00008a00ff187b82 */ /* 0x000f220000000800 */
[C---:B------:R-:W-:Y:S01]  /*44170*/  PRMT R47, R13.reuse, 0x7771, RZ ;  /* 0x000077710d2f7816 */ /* 0x040fe200000000ff */
[----:B------:R-:W-:Y:S01]  /*44180*/  IMAD.X R41, R12, 0x1, R34, P5 ;  /* 0x000000010c297824 */ /* 0x000fe200028e0622 */
[----:B0-----:R-:W-:-:S03]  /*44190*/  PRMT R45, R13, 0x7772, RZ ;  /* 0x000077720d2d7816 */ /* 0x001fc600000000ff */
[----:B------:R-:W-:Y:S02]  /*441a0*/  @P2 STG.E.U8 desc[UR60][R38.64], R47 ;  /* 0x0000002f26002986 */ /* 0x000fe4000c10113c */
[----:B------:R-:W0:Y:S01]  /*441b0*/  LDC R22, c[0x0][0x22c] ;  /* 0x00008b00ff167b82 */ /* 0x000e220000000800 */
[----:B-1----:R-:W-:Y:S01]  /*441c0*/  ISETP.LT.AND P2, PT, R152, R28, !P1 ;  /* 0x0000001c9800720c */ /* 0x002fe20004f41270 */
[----:B------:R-:W-:Y:S01]  /*441d0*/  VIADD R43, R0, 0x24 ;  /* 0x00000024002b7836 */ /* 0x000fe20000000000 */
[----:B------:R1:W-:Y:S01]  /*441e0*/  @P3 STG.E.U8 desc[UR60][R40.64], R45 ;  /* 0x0000002d28003986 */ /* 0x0003e2000c10113c */
[----:B---3--:R-:W-:Y:S02]  /*441f0*/  ISETP.LT.AND P4, PT, R153, R30, !P0 ;  /* 0x0000001e9900720c */ /* 0x008fe40004781270 */
[----:B------:R-:W-:Y:S02]  /*44200*/  IADD3 R42, P3, R16, R35, RZ ;  /* 0x00000023102a7210 */ /* 0x000fe40007f7e0ff */
[----:B------:R-:W3:Y:S01]  /*44210*/  LDC R28, c[0x0][0x228] ;  /* 0x00008a00ff1c7b82 */ /* 0x000ee20000000800 */
[----:B------:R-:W-:-:S02]  /*44220*/  ISETP.GE.AND P1, PT, R43, R20, PT ;  /* 0x000000142b00720c */ /* 0x000fc40003f26270 */
[----:B------:R-:W-:Y:S01]  /*44230*/  IMAD.X R43, R12, 0x1, R37, P3 ;  /* 0x000000010c2b7824 */ /* 0x000fe200018e0625 */
[----:B------:R-:W-:-:S04]  /*44240*/  PRMT R49, R13, 0x7773, RZ ;  /* 0x000077730d317816 */ /* 0x000fc800000000ff */
[----:B------:R-:W3:Y:S01]  /*44250*/  LDC R30, c[0x0][0x228] ;  /* 0x00008a00ff1e7b82 */ /* 0x000ee20000000800 */
[----:B------:R-:W-:Y:S01]  /*44260*/  IMAD.IADD R16, R16, 0x1, R3 ;  /* 0x0000000110107824 */ /* 0x000fe200078e0203 */
[----:B--2---:R-:W-:Y:S01]  /*44270*/  ISETP.LT.AND P3, PT, R153, R26, !P1 ;  /* 0x0000001a9900720c */ /* 0x004fe20004f61270 */
[----:B------:R2:W-:Y:S01]  /*44280*/  @P2 STG.E.U8 desc[UR60][R42.64], R49 ;  /* 0x000000312a002986 */ /* 0x0005e2000c10113c */
[----:B----4-:R-:W-:-:S04]  /*44290*/  ISETP.LT.AND P2, PT, R152, R24, !P1 ;  /* 0x000000189800720c */ /* 0x010fc80004f41270 */
[----:B------:R-:W4:Y:S01]  /*442a0*/  LDC R20, c[0x0][0x22c] ;  /* 0x00008b00ff147b82 */ /* 0x000f220000000800 */
[----:B------:R-:W-:Y:S02]  /*442b0*/  SHF.R.S32.HI R18, RZ, 0x1f, R16 ;  /* 0x0000001fff127819 */ /* 0x000fe40000011410 */
[----:B------:R-:W-:Y:S01]  /*442c0*/  IADD3 R12, P1, R16, R36, RZ ;  /* 0x00000024100c7210 */ /* 0x000fe20007f3e0ff */
[----:B-1----:R-:W-:Y:S01]  /*442d0*/  VIADD R41, R0, 0x25 ;  /* 0x0000002500297836 */ /* 0x002fe20000000000 */
[----:B------:R-:W-:-:S03]  /*442e0*/  IADD3 R38, P5, R16, R35, RZ ;  /* 0x0000002310267210 */ /* 0x000fc60007fbe0ff */
[----:B------:R-:W1:Y:S01]  /*442f0*/  LDC R24, c[0x0][0x228] ;  /* 0x00008a00ff187b82 */ /* 0x000e620000000800 */
[----:B------:R-:W-:Y:S01]  /*44300*/  IMAD.X R13, R18, 0x1, R34, P1 ;  /* 0x00000001120d7824 */ /* 0x000fe200008e0622 */
[----:B------:R-:W-:Y:S01]  /*44310*/  PRMT R47, R14, 0x7770, RZ ;  /* 0x000077700e2f7816 */ /* 0x000fe200000000ff */
[----:B------:R-:W-:Y:S01]  /*44320*/  IMAD.X R39, R18, 0x1, R37, P5 ;  /* 0x0000000112277824 */ /* 0x000fe200028e0625 */
[----:B------:R-:W-:Y:S02]  /*44330*/  PRMT R45, R14, 0x7771, RZ ;  /* 0x000077710e2d7816 */ /* 0x000fe400000000ff */
[----:B0-----:R-:W-:Y:S02]  /*44340*/  ISETP.GE.AND P1, PT, R41, R22, PT ;  /* 0x000000162900720c */ /* 0x001fe40003f26270 */
[----:B------:R-:W0:Y:S01]  /*44350*/  LDC R26, c[0x0][0x228] ;  /* 0x00008a00ff1a7b82 */ /* 0x000e220000000800 */
[----:B------:R-:W-:Y:S01]  /*44360*/  IMAD.IADD R16, R16, 0x1, R3 ;  /* 0x0000000110107824 */ /* 0x000fe200078e0203 */
[----:B------:R2:W-:Y:S01]  /*44370*/  @P3 STG.E.U8 desc[UR60][R12.64], R47 ;  /* 0x0000002f0c003986 */ /* 0x0005e2000c10113c */
[----:B---3--:R-:W-:-:S03]  /*44380*/  ISETP.LT.AND P3, PT, R153, R28, !P1 ;  /* 0x0000001c9900720c */ /* 0x008fc60004f61270 */
[----:B------:R3:W-:Y:S01]  /*44390*/  @P2 STG.E.U8 desc[UR60][R38.64], R45 ;  /* 0x0000002d26002986 */ /* 0x0007e2000c10113c */
[----:B------:R-:W-:Y:S01]  /*443a0*/  ISETP.LT.AND P2, PT, R152, R30, !P1 ;  /* 0x0000001e9800720c */ /* 0x000fe20004f41270 */
[----:B------:R-:W0:Y:S01]  /*443b0*/  LDC R22, c[0x0][0x22c] ;  /* 0x00008b00ff167b82 */ /* 0x000e220000000800 */
[----:B------:R-:W-:Y:S02]  /*443c0*/  SHF.R.S32.HI R18, RZ, 0x1f, R16 ;  /* 0x0000001fff127819 */ /* 0x000fe40000011410 */
[----:B------:R-:W-:Y:S01]  /*443d0*/  IADD3 R40, P1, R16, R36, RZ ;  /* 0x0000002410287210 */ /* 0x000fe20007f3e0ff */
[----:B--2---:R-:W-:Y:S01]  /*443e0*/  VIADD R49, R0, 0x26 ;  /* 0x0000002600317836 */ /* 0x004fe20000000000 */
[----:B------:R-:W-:-:S03]  /*443f0*/  IADD3 R12, P5, R16, R35, RZ ;  /* 0x00000023100c7210 */ /* 0x000fc60007fbe0ff */
[----:B------:R-:W2:Y:S01]  /*44400*/  LDC R28, c[0x0][0x228] ;  /* 0x00008a00ff1c7b82 */ /* 0x000ea20000000800 */
[----:B------:R-:W-:Y:S01]  /*44410*/  IMAD.X R41, R18, 0x1, R34, P1 ;  /* 0x0000000112297824 */ /* 0x000fe200008e0622 */
[----:B---3--:R-:W-:Y:S02]  /*44420*/  PRMT R45, R14, 0x7772, RZ ;  /* 0x000077720e2d7816 */ /* 0x008fe400000000ff */
[----:B----4-:R-:W-:Y:S01]  /*44430*/  ISETP.GE.AND P1, PT, R49, R20, PT ;  /* 0x000000143100720c */ /* 0x010fe20003f26270 */
[----:B------:R-:W-:Y:S01]  /*44440*/  IMAD.X R13, R18, 0x1, R37, P5 ;  /* 0x00000001120d7824 */ /* 0x000fe200028e0625 */
[----:B------:R-:W-:Y:S01]  /*44450*/  PRMT R43, R14, 0x7773, RZ ;  /* 0x000077730e2b7816 */ /* 0x000fe200000000ff */
[----:B------:R3:W-:Y:S01]  /*44460*/  @P3 STG.E.U8 desc[UR60][R40.64], R45 ;  /* 0x0000002d28003986 */ /* 0x0007e2000c10113c */
[----:B-1----:R-:W-:Y:S01]  /*44470*/  ISETP.LT.AND P3, PT, R153, R24, !P1 ;  /* 0x000000189900720c */ /* 0x002fe20004f61270 */
[----:B------:R-:W-:Y:S01]  /*44480*/  IMAD.IADD R16, R16, 0x1, R3 ;  /* 0x0000000110107824 */ /* 0x000fe200078e0203 */
[----:B------:R-:W1:Y:S01]  /*44490*/  LDC R24, c[0x0][0x228] ;  /* 0x00008a00ff187b82 */ /* 0x000e620000000800 */
[----:B------:R4:W-:Y:S01]  /*444a0*/  @P2 STG.E.U8 desc[UR60][R12.64], R43 ;  /* 0x0000002b0c002986 */ /* 0x0009e2000c10113c */
[----:B0-----:R-:W-:-:S02]  /*444b0*/  ISETP.LT.AND P1, PT, R152, R26, !P1 ;  /* 0x0000001a9800720c */ /* 0x001fc40004f21270 */
[----:B------:R-:W-:Y:S02]  /*444c0*/  SHF.R.S32.HI R14, RZ, 0x1f, R16 ;  /* 0x0000001fff0e7819 */ /* 0x000fe40000011410 */
[----:B------:R-:W-:Y:S02]  /*444d0*/  IADD3 R38, P2, R16, R36, RZ ;  /* 0x0000002410267210 */ /* 0x000fe40007f5e0ff */
[----:B------:R-:W0:Y:S01]  /*444e0*/  LDC R18, c[0x0][0x22c] ;  /* 0x00008b00ff127b82 */ /* 0x000e220000000800 */
[----:B------:R-:W-:Y:S01]  /*444f0*/  VIADD R49, R0, 0x27 ;  /* 0x0000002700317836 */ /* 0x000fe20000000000 */
[----:B---3--:R-:W-:Y:S01]  /*44500*/  IADD3 R40, P5, R16, R35, RZ ;  /* 0x0000002310287210 */ /* 0x008fe20007fbe0ff */
[----:B------:R-:W-:Y:S01]  /*44510*/  IMAD.X R39, R14, 0x1, R34, P2 ;  /* 0x000000010e277824 */ /* 0x000fe200010e0622 */
[----:B------:R-:W-:-:S04]  /*44520*/  PRMT R47, R15, 0x7770, RZ ;  /* 0x000077700f2f7816 */ /* 0x000fc800000000ff */
[----:B------:R-:W3:Y:S01]  /*44530*/  LDC R26, c[0x0][0x228] ;  /* 0x00008a00ff1a7b82 */ /* 0x000ee20000000800 */
[----:B------:R-:W-:Y:S01]  /*44540*/  ISETP.GE.AND P2, PT, R49, R22, PT ;  /* 0x000000163100720c */ /* 0x000fe20003f46270 */
[----:B------:R-:W-:Y:S01]  /*44550*/  IMAD.X R41, R14, 0x1, R37, P5 ;  /* 0x000000010e297824 */ /* 0x000fe200028e0625 */
[----:B------:R-:W-:Y:S01]  /*44560*/  PRMT R45, R15, 0x7771, RZ ;  /* 0x000077710f2d7816 */ /* 0x000fe200000000ff */
[----:B------:R-:W-:Y:S01]  /*44570*/  IMAD.IADD R16, R16, 0x1, R3 ;  /* 0x0000000110107824 */ /* 0x000fe200078e0203 */
[----:B------:R0:W-:Y:S01]  /*44580*/  @P3 STG.E.U8 desc[UR60][R38.64], R47 ;  /* 0x0000002f26003986 */ /* 0x0001e2000c10113c */
[----:B--2---:R-:W-:Y:S02]  /*44590*/  ISETP.LT.AND P3, PT, R153, R28, !P2 ;  /* 0x0000001c9900720c */ /* 0x004fe40005761270 */
[----:B------:R-:W2:Y:S01]  /*445a0*/  LDC R20, c[0x0][0x22c] ;  /* 0x00008b00ff147b82 */ /* 0x000ea20000000800 */
[----:B------:R3:W-:Y:S01]  /*445b0*/  @P1 STG.E.U8 desc[UR60][R40.64], R45 ;  /* 0x0000002d28001986 */ /* 0x0007e2000c10113c */
[----:B------:R-:W-:-:S02]  /*445c0*/  SHF.R.S32.HI R14, RZ, 0x1f, R16 ;  /* 0x0000001fff0e7819 */ /* 0x000fc40000011410 */
[----:B----4-:R-:W-:Y:S01]  /*445d0*/  IADD3 R12, P1, R16, R36, RZ ;  /* 0x00000024100c7210 */ /* 0x010fe20007f3e0ff */
[----:B------:R-:W-:Y:S01]  /*445e0*/  VIADD R49, R0, 0x28 ;  /* 0x0000002800317836 */ /* 0x000fe20000000000 */
[----:B------:R-:W-:Y:S02]  /*445f0*/  PRMT R43, R15, 0x7772, RZ ;  /* 0x000077720f2b7816 */ /* 0x000fe400000000ff */
[----:B------:R-:W4:Y:S01]  /*44600*/  LDC R28, c[0x0][0x228] ;  /* 0x00008a00ff1c7b82 */ /* 0x000f220000000800 */
[----:B------:R-:W-:Y:S01]  /*44610*/  IMAD.X R13, R14, 0x1, R34, P1 ;  /* 0x000000010e0d7824 */ /* 0x000fe200008e0622 */
[----:B-1----:R-:W-:Y:S02]  /*44620*/  ISETP.LT.AND P1, PT, R152, R24, !P2 ;  /* 0x000000189800720c */ /* 0x002fe40005721270 */
[----:B0-----:R-:W-:-:S04]  /*44630*/  ISETP.GE.AND P2, PT, R49, R18, PT ;  /* 0x000000123100720c */ /* 0x001fc80003f46270 */
[----:B------:R-:W0:Y:S01]  /*44640*/  LDC R24, c[0x0][0x228] ;  /* 0x00008a00ff187b82 */ /* 0x000e220000000800 */
[----:B------:R1:W-:Y:S01]  /*44650*/  @P3 STG.E.U8 desc[UR60][R12.64], R43 ;  /* 0x0000002b0c003986 */ /* 0x0003e2000c10113c */
[C---:B------:R-:W-:Y:S01]  /*44660*/  IADD3 R38, P3, R16.reuse, R35, RZ ;  /* 0x0000002310267210 */ /* 0x040fe20007f7e0ff */
[----:B------:R-:W-:Y:S01]  /*44670*/  IMAD.IADD R16, R16, 0x1, R3 ;  /* 0x0000000110107824 */ /* 0x000fe200078e0203 */
[----:B---3--:R-:W-:-:S03]  /*44680*/  ISETP.LT.AND P5, PT, R153, R26, !P2 ;  /* 0x0000001a9900720c */ /* 0x008fc600057a1270 */
[----:B------:R-:W-:Y:S01]  /*44690*/  IMAD.X R39, R14, 0x1, R37, P3 ;  /* 0x000000010e277824 */ /* 0x000fe200018e0625 */
[----:B------:R-:W-:Y:S01]  /*446a0*/  SHF.R.S32.HI R18, RZ, 0x1f, R16 ;  /* 0x0000001fff127819 */ /* 0x000fe20000011410 */
[----:B------:R-:W3:Y:S01]  /*446b0*/  LDC R26, c[0x0][0x228] ;  /* 0x00008a00ff1a7b82 */ /* 0x000ee20000000800 */
[----:B------:R-:W-:Y:S02]  /*446c0*/  IADD3 R14, P3, R16, R36, RZ ;  /* 0x00000024100e7210 */ /* 0x000fe40007f7e0ff */
[----:B------:R-:W-:Y:S01]  /*446d0*/  PRMT R41, R15, 0x7773, RZ ;  /* 0x000077730f297816 */ /* 0x000fe200000000ff */
[----:B-1----:R-:W-:Y:S01]  /*446e0*/  VIADD R13, R0, 0x29 ;  /* 0x00000029000d7836 */ /* 0x002fe20000000000 */
[----:B------:R-:W-:-:S03]  /*446f0*/  PRMT R45, R8, 0x7770, RZ ;  /* 0x00007770082d7816 */ /* 0x000fc600000000ff */
[----:B------:R-:W1:Y:S01]  /*44700*/  LDC R22, c[0x0][0x22c] ;  /* 0x00008b00ff167b82 */ /* 0x000e620000000800 */
[----:B------:R-:W-:Y:S01]  /*44710*/  IMAD.X R15, R18, 0x1, R34, P3 ;  /* 0x00000001120f7824 */ /* 0x000fe200018e0622 */
[----:B------:R0:W-:Y:S01]  /*44720*/  @P1 STG.E.U8 desc[UR60][R38.64], R41 ;  /* 0x0000002926001986 */ /* 0x0001e2000c10113c */
[----:B--2---:R-:W-:Y:S02]  /*44730*/  ISETP.GE.AND P1, PT, R13, R20, PT ;  /* 0x000000140d00720c */ /* 0x004fe40003f26270 */
[----:B----4-:R-:W-:Y:S01]  /*44740*/  ISETP.LT.AND P2, PT, R152, R28, !P2 ;  /* 0x0000001c9800720c */ /* 0x010fe20005741270 */
[----:B------:R2:W-:Y:S01]  /*44750*/  @P5 STG.E.U8 desc[UR60][R14.64], R45 ;  /* 0x0000002d0e005986 */ /* 0x0005e2000c10113c */
[C---:B------:R-:W-:Y:S01]  /*44760*/  IADD3 R12, P5, R16.reuse, R35, RZ ;  /* 0x00000023100c7210 */ /* 0x040fe20007fbe0ff */
[----:B------:R-:W-:Y:S01]  /*44770*/  IMAD.IADD R16, R16, 0x1, R3 ;  /* 0x0000000110107824 */ /* 0x000fe200078e0203 */
[----:B------:R-:W4:Y:S01]  /*44780*/  LDC R28, c[0x0][0x228] ;  /* 0x00008a00ff1c7b82 */ /* 0x000f220000000800 */
[----:B0-----:R-:W-:-:S02]  /*44790*/  ISETP.LT.AND P3, PT, R153, R24, !P1 ;  /* 0x000000189900720c */ /* 0x001fc40004f61270 */
[----:B------:R-:W-:Y:S01]  /*447a0*/  IMAD.X R13, R18, 0x1, R37, P5 ;  /* 0x00000001120d7824 */ /* 0x000fe200028e0625 */
[----:B------:R-:W-:Y:S02]  /*447b0*/  SHF.R.S32.HI R18, RZ, 0x1f, R16 ;  /* 0x0000001fff127819 */ /* 0x000fe40000011410 */
[----:B------:R-:W-:Y:S02]  /*447c0*/  IADD3 R38, P5, R16, R36, RZ ;  /* 0x0000002410267210 */ /* 0x000fe40007fbe0ff */
[----:B------:R-:W0:Y:S01]  /*447d0*/  LDC R24, c[0x0][0x228] ;  /* 0x00008a00ff187b82 */ /* 0x000e220000000800 */
[----:B------:R-:W-:Y:S01]  /*447e0*/  PRMT R43, R8, 0x7771, RZ ;  /* 0x00007771082b7816 */ /* 0x000fe200000000ff */
[----:B--2---:R-:W-:Y:S01]  /*447f0*/  VIADD R15, R0, 0x2a ;  /* 0x0000002a000f7836 */ /* 0x004fe20000000000 */
[----:B------:R-:W-:Y:S01]  /*44800*/  PRMT R41, R8, 0x7772, RZ ;  /* 0x0000777208297816 */ /* 0x000fe200000000ff */
[----:B------:R-:W-:Y:S02]  /*44810*/  IMAD.X R39, R18, 0x1, R34, P5 ;  /* 0x0000000112277824 */ /* 0x000fe400028e0622 */
[----:B------:R2:W-:Y:S02]  /*44820*/  @P2 STG.E.U8 desc[UR60][R12.64], R43 ;  /* 0x0000002b0c002986 */ /* 0x0005e4000c10113c */
[----:B------:R-:W2:Y:S01]  /*44830*/  LDC R20, c[0x0][0x22c] ;  /* 0x00008b00ff147b82 */ /* 0x000ea20000000800 */
[----:B---3--:R-:W-:Y:S01]  /*44840*/  ISETP.LT.AND P2, PT, R152, R26, !P1 ;  /* 0x0000001a9800720c */ /* 0x008fe20004f41270 */
[----:B------:R3:W-:Y:S01]  /*44850*/  @P3 STG.E.U8 desc[UR60][R38.64], R41 ;  /* 0x0000002926003986 */ /* 0x0007e2000c10113c */
[----:B-1----:R-:W-:-:S02]  /*44860*/  ISETP.GE.AND P1, PT, R15, R22, PT ;  /* 0x000000160f00720c */ /* 0x002fc40003f26270 */
[----:B------:R-:W-:-:S03]  /*44870*/  IADD3 R14, P3, R16, R35, RZ ;  /* 0x00000023100e7210 */ /* 0x000fc60007f7e0ff */
[----:B------:R-:W1:Y:S01]  /*44880*/  LDC R22, c[0x0][0x228] ;  /* 0x00008a00ff167b82 */ /* 0x000e620000000800 */
[----:B------:R-:W-:Y:S01]  /*44890*/  PRMT R45, R8, 0x7773, RZ ;  /* 0x00007773082d7816 */ /* 0x000fe200000000ff */
[----:B------:R-:W-:-:S06]  /*448a0*/  IMAD.X R15, R18, 0x1, R37, P3 ;  /* 0x00000001120f7824 */ /* 0x000fcc00018e0625 */
[----:B------:R-:W1:Y:S01]  /*448b0*/  LDC R26, c[0x0][0x228] ;  /* 0x00008a00ff1a7b82 */ /* 0x000e620000000800 */
[----:B------:R-:W-:Y:S01]  /*448c0*/  IMAD.IADD R16, R16, 0x1, R3 ;  /* 0x0000000110107824 */ /* 0x000fe200078e0203 */
[----:B----4-:R-:W-:Y:S01]  /*448d0*/  ISETP.LT.AND P3, PT, R153, R28, !P1 ;  /* 0x0000001c9900720c */ /* 0x010fe20004f61270 */
[----:B------:R4:W-:Y:S01]  /*448e0*/  @P2 STG.E.U8 desc[UR60][R14.64], R45 ;  /* 0x0000002d0e002986 */ /* 0x0009e2000c10113c */
[----:B0-----:R-:W-:-:S04]  /*448f0*/  ISETP.LT.AND P2, PT, R152, R24, !P1 ;  /* 0x000000189800720c */ /* 0x001fc80004f41270 */
[----:B------:R-:W0:Y:S01]  /*44900*/  LDC R18, c[0x0][0x22c] ;  /* 0x00008b00ff127b82 */ /* 0x000e220000000800 */
[----:B------:R-:W-:Y:S02]  /*44910*/  SHF.R.S32.HI R8, RZ, 0x1f, R16 ;  /* 0x0000001fff087819 */ /* 0x000fe40000011410 */
[----:B--2---:R-:W-:Y:S01]  /*44920*/  IADD3 R12, P1, R16, R36, RZ ;  /* 0x00000024100c7210 */ /* 0x004fe20007f3e0ff */
[----:B------:R-:W-:Y:S01]  /*44930*/  VIADD R47, R0, 0x2b ;  /* 0x0000002b002f7836 */ /* 0x000fe20000000000 */
[----:B---3--:R-:W-:-:S03]  /*44940*/  IADD3 R38, P5, R16, R35, RZ ;  /* 0x0000002310267210 */ /* 0x008fc60007fbe0ff */
[----:B------:R-:W2:Y:S01]  /*44950*/  LDC R24, c[0x0][0x228] ;  /* 0x00008a00ff187b82 */ /* 0x000ea20000000800 */
[C---:B------:R-:W-:Y:S01]  /*44960*/  IMAD.X R13, R8.reuse, 0x1, R34, P1 ;  /* 0x00000001080d7824 */ /* 0x040fe200008e0622 */
[C---:B------:R-:W-:Y:S01]  /*44970*/  PRMT R43, R9.reuse, 0x7770, RZ ;  /* 0x00007770092b7816 */ /* 0x040fe200000000ff */
[----:B------:R-:W-:Y:S01]  /*44980*/  IMAD.X R39, R8, 0x1, R37, P5 ;  /* 0x0000000108277824 */ /* 0x000fe200028e0625 */
[----:B------:R-:W-:-:S04]  /*44990*/  PRMT R41, R9, 0x7771, RZ ;  /* 0x0000777109297816 */ /* 0x000fc800000000ff */
[----:B------:R-:W3:Y:S01]  /*449a0*/  LDC R28, c[0x0][0x228] ;  /* 0x00008a00ff1c7b82 */ /* 0x000ee20000000800 */
[----:B------:R-:W-:Y:S01]  /*449b0*/  ISETP.GE.AND P1, PT, R47, R20, PT ;  /* 0x000000142f00720c */ /* 0x000fe20003f26270 */
[----:B------:R-:W-:Y:S01]  /*449c0*/  IMAD.IADD R16, R16, 0x1, R3 ;  /* 0x0000000110107824 */ /* 0x000fe200078e0203 */
[----:B------:R4:W-:Y:S02]  /*449d0*/  @P3 STG.E.U8 desc[UR60][R12.64], R43 ;  /* 0x0000002b0c003986 */ /* 0x0009e4000c10113c */
[----:B-1----:R-:W-:Y:S02]  /*449e0*/  ISETP.LT.AND P3, PT, R153, R22, !P1 ;  /* 0x000000169900720c */ /* 0x002fe40004f61270 */
[----:B------:R1:W-:Y:S01]  /*449f0*/  @P2 STG.E.U8 desc[UR60][R38.64], R41 ;  /* 0x0000002926002986 */ /* 0x0003e2000c10113c */
[----:B------:R-:W3:Y:S01]  /*44a00*/  LDC R20, c[0x0][0x22c] ;  /* 0x00008b00ff147b82 */ /* 0x000ee20000000800 */
[----:B------:R-:W-:Y:S02]  /*44a10*/  ISETP.LT.AND P2, PT, R152, R26, !P1 ;  /* 0x0000001a9800720c */ /* 0x000fe40004f41270 */
[----:B------:R-:W-:-:S02]  /*44a20*/  SHF.R.S32.HI R8, RZ, 0x1f, R16 ;  /* 0x0000001fff087819 */ /* 0x000fc40000011410 */
[----:B----4-:R-:W-:Y:S01]  /*44a30*/  IADD3 R14, P1, R16, R36, RZ ;  /* 0x00000024100e7210 */ /* 0x010fe20007f3e0ff */
[----:B------:R-:W-:Y:S02]  /*44a40*/  VIADD R45, R0, 0x2c ;  /* 0x0000002c002d7836 */ /* 0x000fe40000000000 */
[----:B------:R-:W4:Y:S01]  /*44a50*/  LDC R26, c[0x0][0x228] ;  /* 0x00008a00ff1a7b82 */ /* 0x000f220000000800 */
[----:B------:R-:W-:Y:S01]  /*44a60*/  IADD3 R12, P5, R16, R35, RZ ;  /* 0x00000023100c7210 */ /* 0x000fe20007fbe0ff */
[C---:B------:R-:W-:Y:S01]  /*44a70*/  IMAD.X R15, R8.reuse, 0x1, R34, P1 ;  /* 0x00000001080f7824 */ /* 0x040fe200008e0622 */
[----:B-1----:R-:W-:Y:S02]  /*44a80*/  PRMT R41, R9, 0x7772, RZ ;  /* 0x0000777209297816 */ /* 0x002fe400000000ff */
[----:B0-----:R-:W-:Y:S01]  /*44a90*/  ISETP.GE.AND P1, PT, R45, R18, PT ;  /* 0x000000122d00720c */ /* 0x001fe20003f26270 */
[----:B------:R-:W-:Y:S01]  /*44aa0*/  IMAD.X R13, R8, 0x1, R37, P5 ;  /* 0x00000001080d7824 */ /* 0x000fe200028e0625 */
[----:B------:R-:W-:Y:S01]  /*44ab0*/  PRMT R39, R9, 0x7773, RZ ;  /* 0x0000777309277816 */ /* 0x000fe200000000ff */
[----:B------:R-:W-:Y:S01]  /*44ac0*/  IMAD.IADD R16, R16, 0x1, R3 ;  /* 0x0000000110107824 */ /* 0x000fe200078e0203 */
[----:B------:R0:W-:Y:S01]  /*44ad0*/  @P3 STG.E.U8 desc[UR60][R14.64], R41 ;  /* 0x000000290e003986 */ /* 0x0001e2000c10113c */
[----:B--2---:R-:W-:Y:S01]  /*44ae0*/  ISETP.LT.AND P3, PT, R153, R24, !P1 ;  /* 0x000000189900720c */ /* 0x004fe20004f61270 */
[----:B------:R-:W1:Y:S01]  /*44af0*/  LDC R22, c[0x0][0x22c] ;  /* 0x00008b00ff167b82 */ /* 0x000e620000000800 */
[----:B---3--:R-:W-:Y:S01]  /*44b00*/  ISETP.LT.AND P1, PT, R152, R28, !P1 ;  /* 0x0000001c9800720c */ /* 0x008fe20004f21270 */
[----:B------:R2:W-:Y:S01]  /*44b10*/  @P2 STG.E.U8 desc[UR60][R12.64], R39 ;  /* 0x000000270c002986 */ /* 0x0005e2000c10113c */
[----:B------:R-:W-:-:S02]  /*44b20*/  SHF.R.S32.HI R18, RZ, 0x1f, R16 ;  /* 0x0000001fff127819 */ /* 0x000fc40000011410 */
[----:B------:R-:W-:Y:S01]  /*44b30*/  IADD3 R8, P2, R16, R36, RZ ;  /* 0x0000002410087210 */ /* 0x000fe20007f5e0ff */
[----:B------:R-:W-:Y:S02]  /*44b40*/  VIADD R45, R0, 0x2d ;  /* 0x0000002d002d7836 */ /* 0x000fe40000000000 */
[----:B------:R-:W3:Y:S01]  /*44b50*/  LDC R24, c[0x0][0x228] ;  /* 0x00008a00ff187b82 */ /* 0x000ee20000000800 */
[----:B0-----:R-:W-:Y:S01]  /*44b60*/  IADD3 R14, P5, R16, R35, RZ ;  /* 0x00000023100e7210 */ /* 0x001fe20007fbe0ff */
[----:B------:R-:W-:Y:S01]  /*44b70*/  IMAD.X R9, R18, 0x1, R34, P2 ;  /* 0x0000000112097824 */ /* 0x000fe200010e0622 */
[----:B------:R-:W-:-:S05]  /*44b80*/  PRMT R43, R10, 0x7770, RZ ;  /* 0x000077700a2b7816 */ /* 0x000fca00000000ff */
[----:B------:R-:W0:Y:S01]  /*44b90*/  LDC R28, c[0x0][0x228] ;  /* 0x00008a00ff1c7b82 */ /* 0x000e220000000800 */
[----:B------:R-:W-:Y:S01]  /*44ba0*/  ISETP.GE.AND P2, PT, R45, R20, PT ;  /* 0x000000142d00720c */ /* 0x000fe20003f46270 */
[----:B------:R-:W-:Y:S01]  /*44bb0*/  IMAD.X R15, R18, 0x1, R37, P5 ;  /* 0x00000001120f7824 */ /* 0x000fe200028e0625 */
[----:B------:R-:W-:Y:S01]  /*44bc0*/  PRMT R41, R10, 0x7771, RZ ;  /* 0x000077710a297816 */ /* 0x000fe200000000ff */
[----:B------:R-:W-:Y:S01]  /*44bd0*/  IMAD.IADD R16, R16, 0x1, R3 ;  /* 0x0000000110107824 */ /* 0x000fe200078e0203 */
[----:B------:R3:W-:Y:S01]  /*44be0*/  @P3 STG.E.U8 desc[UR60][R8.64], R43 ;  /* 0x0000002b08003986 */ /* 0x0007e2000c10113c */
[----:B----4-:R-:W-:Y:S02]  /*44bf0*/  ISETP.LT.AND P3, PT, R153, R26, !P2 ;  /* 0x0000001a9900720c */ /* 0x010fe40005761270 */
[----:B------:R-:W4:Y:S01]  /*44c00*/  LDC R26, c[0x0][0x228] ;  /* 0x00008a00ff1a7b82 */ /* 0x000f220000000800 */
[----:B------:R0:W-:Y:S01]  /*44c10*/  @P1 STG.E.U8 desc[UR60][R14.64], R41 ;  /* 0x000000290e001986 */ /* 0x0001e2000c10113c */
[----:B------:R-:W-:-:S02]  /*44c20*/  SHF.R.S32.HI R18, RZ, 0x1f, R16 ;  /* 0x0000001fff127819 */ /* 0x000fc40000011410 */
[----:B--2---:R-:W-:Y:S01]  /*44c30*/  IADD3 R12, P1, R16, R36, RZ ;  /* 0x00000024100c7210 */ /* 0x004fe20007f3e0ff */
[----:B------:R-:W-:Y:S01]  /*44c40*/  VIADD R45, R0, 0x2e ;  /* 0x0000002e002d7836 */ /* 0x000fe20000000000 */
[----:B------:R-:W-:Y:S02]  /*44c50*/  PRMT R39, R10, 0x7772, RZ ;  /* 0x000077720a277816 */ /* 0x000fe400000000ff */
[----:B------:R-:W2:Y:S01]  /*44c60*/  LDC R20, c[0x0][0x22c] ;  /* 0x00008b00ff147b82 */ /* 0x000ea20000000800 */
[----:B------:R-:W-:Y:S01]  /*44c70*/  IMAD.X R13, R18, 0x1, R34, P1 ;  /* 0x00000001120d7824 */ /* 0x000fe200008e0622 */
[----:B-1----:R-:W-:Y:S02]  /*44c80*/  ISETP.GE.AND P1, PT, R45, R22, PT ;  /* 0x000000162d00720c */ /* 0x002fe40003f26270 */
[----:B---3--:R-:W-:Y:S02]  /*44c90*/  ISETP.LT.AND P2, PT, R152, R24, !P2 ;  /* 0x000000189800720c */ /* 0x008fe40005741270 */
[----:B------:R1:W-:Y:S02]  /*44ca0*/  @P3 STG.E.U8 desc[UR60][R12.64], R39 ;  /* 0x000000270c003986 */ /* 0x0003e4000c10113c */
[----:B------:R-:W3:Y:S01]  /*44cb0*/  LDC R22, c[0x0][0x228] ;  /* 0x00008a00ff167b82 */ /* 0x000ee20000000800 */
[C---:B------:R-:W-:Y:S01]  /*44cc0*/  IADD3 R8, P3, R16.reuse, R35, RZ ;  /* 0x0000002310087210 */ /* 0x040fe20007f7e0ff */
[----:B------:R-:W-:Y:S01]  /*44cd0*/  IMAD.IADD R16, R16, 0x1, R3 ;  /* 0x0000000110107824 */ /* 0x000fe200078e0203 */
[----:B0-----:R-:W-:-:S02]  /*44ce0*/  ISETP.LT.AND P5, PT, R153, R28, !P1 ;  /* 0x0000001c9900720c */ /* 0x001fc40004fa1270 */
[----:B------:R-:W-:-:S03]  /*44cf0*/  PRMT R43, R10, 0x7773, RZ ;  /* 0x000077730a2b7816 */ /* 0x000fc600000000ff */
[----:B------:R-:W0:Y:S01]  /*44d00*/  LDC R24, c[0x0][0x228] ;  /* 0x00008a00ff187b82 */ /* 0x000e220000000800 */
[----:B------:R-:W-:Y:S01]  /*44d10*/  IMAD.X R9, R18, 0x1, R37, P3 ;  /* 0x0000000112097824 */ /* 0x000fe200018e0625 */
[----:B------:R-:W-:Y:S02]  /*44d20*/  SHF.R.S32.HI R18, RZ, 0x1f, R16 ;  /* 0x0000001fff127819 */ /* 0x000fe40000011410 */
[----:B------:R-:W-:-:S04]  /*44d30*/  IADD3 R14, P3, R16, R36, RZ ;  /* 0x00000024100e7210 */ /* 0x000fc80007f7e0ff */
[----:B------:R-:W0:Y:S01]  /*44d40*/  LDC R10, c[0x0][0x22c] ;  /* 0x00008b00ff0a7b82 */ /* 0x000e220000000800 */
[----:B------:R-:W-:Y:S01]  /*44d50*/  PRMT R41, R11, 0x7770, RZ ;  /* 0x000077700b297816 */ /* 0x000fe200000000ff */
[----:B------:R-:W-:Y:S01]  /*44d60*/  IMAD.X R15, R18, 0x1, R34, P3 ;  /* 0x00000001120f7824 */ /* 0x000fe200018e0622 */
[----:B------:R-:W-:Y:S01]  /*44d70*/  @P2 STG.E.U8 desc[UR60][R8.64], R43 ;  /* 0x0000002b08002986 */ /* 0x000fe2000c10113c */
[----:B-1----:R-:W-:Y:S01]  /*44d80*/  VIADD R13, R0, 0x2f ;  /* 0x0000002f000d7836 */ /* 0x002fe20000000000 */
[----:B----4-:R-:W-:-:S03]  /*44d90*/  ISETP.LT.AND P2, PT, R152, R26, !P1 ;  /* 0x0000001a9800720c */ /* 0x010fc60004f41270 */
[----:B------:R-:W1:Y:S01]  /*44da0*/  LDC R28, c[0x0][0x228] ;  /* 0x00008a00ff1c7b82 */ /* 0x000e620000000800 */
[----:B------:R4:W-:Y:S01]  /*44db0*/  @P5 STG.E.U8 desc[UR60][R14.64], R41 ;  /* 0x000000290e005986 */ /* 0x0009e2000c10113c */
[C---:B------:R-:W-:Y:S01]  /*44dc0*/  IADD3 R12, P5, R16.reuse, R35, RZ ;  /* 0x00000023100c7210 */ /* 0x040fe20007fbe0ff */
[----:B------:R-:W-:Y:S01]  /*44dd0*/  IMAD.IADD R16, R16, 0x1, R3 ;  /* 0x0000000110107824 */ /* 0x000fe200078e0203 */
[----:B--2---:R-:W-:-:S04]  /*44de0*/  ISETP.GE.AND P1, PT, R13, R20, PT ;  /* 0x000000140d00720c */ /* 0x004fc80003f26270 */
[----:B------:R-:W2:Y:S01]  /*44df0*/  LDC R26, c[0x0][0x228] ;  /* 0x00008a00ff1a7b82 */ /* 0x000ea20000000800 */
[----:B---3--:R-:W-:Y:S01]  /*44e00*/  ISETP.LT.AND P3, PT, R153, R22, !P1 ;  /* 0x000000169900720c */ /* 0x008fe20004f61270 */
[----:B------:R-:W-:Y:S01]  /*44e10*/  IMAD.X R13, R18, 0x1, R37, P5 ;  /* 0x00000001120d7824 */ /* 0x000fe200028e0625 */
[C---:B------:R-:W-:Y:S02]  /*44e20*/  PRMT R39, R11.reuse, 0x7773, RZ ;  /* 0x000077730b277816 */ /* 0x040fe400000000ff */
[C---:B----4-:R-:W-:Y:S02]  /*44e30*/  PRMT R41, R11.reuse, 0x7771, RZ ;  /* 0x000077710b297816 */ /* 0x050fe400000000ff */
[----:B------:R-:W-:Y:S01]  /*44e40*/  PRMT R15, R11, 0x7772, RZ ;  /* 0x000077720b0f7816 */ /* 0x000fe200000000ff */
[----:B------:R-:W3:Y:S01]  /*44e50*/  LDC R14, c[0x0][0x22c] ;  /* 0x00008b00ff0e7b82 */ /* 0x000ee20000000800 */
[----:B------:R-:W-:Y:S01]  /*44e60*/  SHF.R.S32.HI R18, RZ, 0x1f, R16 ;  /* 0x0000001fff127819 */ /* 0x000fe20000011410 */
[----:B------:R-:W-:Y:S01]  /*44e70*/  VIADD R11, R0, 0x30 ;  /* 0x00000030000b7836 */ /* 0x000fe20000000000 */
[----:B------:R-:W-:Y:S01]  /*44e80*/  IADD3 R8, P5, R16, R36, RZ ;  /* 0x0000002410087210 */ /* 0x000fe20007fbe0ff */
[----:B------:R4:W-:Y:S01]  /*44e90*/  @P2 STG.E.U8 desc[UR60][R12.64], R41 ;  /* 0x000000290c002986 */ /* 0x0009e2000c10113c */
[----:B0-----:R-:W-:-:S03]  /*44ea0*/  ISETP.LT.AND P1, PT, R152, R24, !P1 ;  /* 0x000000189800720c */ /* 0x001fc60004f21270 */
[----:B------:R-:W0:Y:S01]  /*44eb0*/  LDC R22, c[0x0][0x228] ;  /* 0x00008a00ff167b82 */ /* 0x000e220000000800 */
[----:B------:R-:W-:Y:S01]  /*44ec0*/  IMAD.X R9, R18, 0x1, R34, P5 ;  /* 0x0000000112097824 */ /* 0x000fe200028e0622 */
[----:B------:R-:W-:Y:S02]  /*44ed0*/  ISETP.GE.AND P2, PT, R11, R10, PT ;  /* 0x0000000a0b00720c */ /* 0x000fe40003f46270 */
[C---:B------:R-:W-:Y:S01]  /*44ee0*/  IADD3 R10, P5, R16.reuse, R35, RZ ;  /* 0x00000023100a7210 */ /* 0x040fe20007fbe0ff */
[----:B------:R-:W-:Y:S01]  /*44ef0*/  IMAD.IADD R16, R16, 0x1, R3 ;  /* 0x0000000110107824 */ /* 0x000fe200078e0203 */
[----:B------:R4:W-:Y:S01]  /*44f00*/  @P3 STG.E.U8 desc[UR60][R8.64], R15 ;  /* 0x0000000f08003986 */ /* 0x0009e2000c10113c */
[----:B-1----:R-:W-:Y:S01]  /*44f10*/  ISETP.LT.AND P3, PT, R153, R28, !P2 ;  /* 0x0000001c9900720c */ /* 0x002fe20005761270 */
[----:B------:R-:W1:Y:S01]  /*44f20*/  LDC R20, c[0x0][0x22c] ;  /* 0x00008b00ff147b82 */ /* 0x000e620000000800 */
[----:B------:R-:W-:Y:S01]  /*44f30*/  IMAD.X R11, R18, 0x1, R37, P5 ;  /* 0x00000001120b7824 */ /* 0x000fe200028e0625 */
[----:B--2---:R-:W-:-:S02]  /*44f40*/  ISETP.LT.AND P2, PT, R152, R26, !P2 ;  /* 0x0000001a9800720c */ /* 0x004fc40005741270 */
[----:B----4-:R-:W-:Y:S02]  /*44f50*/  SHF.R.S32.HI R13, RZ, 0x1f, R16 ;  /* 0x0000001fff0d7819 */ /* 0x010fe40000011410 */
[----:B------:R2:W-:Y:S01]  /*44f60*/  @P1 STG.E.U8 desc[UR60][R10.64], R39 ;  /* 0x000000270a001986 */ /* 0x0005e2000c10113c */
[C---:B------:R-:W-:Y:S01]  /*44f70*/  IADD3 R12, P1, R16.reuse, R35, RZ ;  /* 0x00000023100c7210 */ /* 0x040fe20007f3e0ff */
[----:B------:R-:W4:Y:S01]  /*44f80*/  LDC R24, c[0x0][0x228] ;  /* 0x00008a00ff187b82 */ /* 0x000f220000000800 */
[----:B------:R-:W-:Y:S01]  /*44f90*/  IADD3 R8, P5, R16, R36, RZ ;  /* 0x0000002410087210 */ /* 0x000fe20007fbe0ff */
[----:B------:R-:W-:Y:S01]  /*44fa0*/  VIADD R43, R0, 0x31 ;  /* 0x00000031002b7836 */ /* 0x000fe20000000000 */
[----:B------:R-:W-:-:S05]  /*44fb0*/  PRMT R41, R4, 0x7770, RZ ;  /* 0x0000777004297816 */ /* 0x000fca00000000ff */
[----:B------:R-:W4:Y:S01]  /*44fc0*/  LDC R26, c[0x0][0x228] ;  /* 0x00008a00ff1a7b82 */ /* 0x000f220000000800 */
[C---:B------:R-:W-:Y:S02]  /*44fd0*/  IMAD.X R9, R13.reuse, 0x1, R34, P5 ;  /* 0x000000010d097824 */ /* 0x040fe400028e0622 */
[----:B------:R-:W-:Y:S01]  /*44fe0*/  IMAD.X R13, R13, 0x1, R37, P1 ;  /* 0x000000010d0d7824 */ /* 0x000fe200008e0625 */
[----:B---3--:R-:W-:Y:S01]  /*44ff0*/  ISETP.GE.AND P1, PT, R43, R14, PT ;  /* 0x0000000e2b00720c */ /* 0x008fe20003f26270 */
[----:B------:R-:W-:Y:S01]  /*45000*/  IMAD.IADD R16, R16, 0x1, R3 ;  /* 0x0000000110107824 */ /* 0x000fe200078e0203 */
[----:B------:R3:W-:Y:S02]  /*45010*/  @P3 STG.E.U8 desc[UR60][R8.64], R41 ;  /* 0x0000002908003986 */ /* 0x0007e4000c10113c */
[----:B0-----:R-:W-:Y:S01]  /*45020*/  ISETP.LT.AND P3, PT, R153, R22, !P1 ;  /* 0x000000169900720c */ /* 0x001fe20004f61270 */
[----:B------:R-:W0:Y:S01]  /*45030*/  LDC R18, c[0x0][0x22c] ;  /* 0x00008b00ff127b82 */ /* 0x000e220000000800 */
[----:B------:R-:W-:Y:S01]  /*45040*/  PRMT R15, R4, 0x7771, RZ ;  /* 0x00007771040f7816 */ /* 0x000fe200000000ff */
[----:B--2---:R-:W-:Y:S01]  /*45050*/  VIADD R11, R0, 0x32 ;  /* 0x00000032000b7836 */ /* 0x004fe20000000000 */
[----:B------:R-:W-:-:S05]  /*45060*/  SHF.R.S32.HI R14, RZ, 0x1f, R16 ;  /* 0x0000001fff0e7819 */ /* 0x000fca0000011410 */
[----:B------:R-:W2:Y:S01]  /*45070*/  LDC R22, c[0x0][0x228] ;  /* 0x00008a00ff167b82 */ /* 0x000ea20000000800 */
[----:B------:R-:W-:Y:S01]  /*45080*/  IADD3 R10, P6, R16, R36, RZ ;  /* 0x00000024100a7210 */ /* 0x000fe20007fde0ff */
[----:B------:R4:W-:Y:S01]  /*45090*/  @P2 STG.E.U8 desc[UR60][R12.64], R15 ;  /* 0x0000000f0c002986 */ /* 0x0009e2000c10113c */
[----:B-1----:R-:W-:Y:S02]  /*450a0*/  ISETP.GE.AND P2, PT, R11, R20, PT ;  /* 0x000000140b00720c */ /* 0x002fe40003f46270 */
[----:B---3--:R-:W-:Y:S01]  /*450b0*/  PRMT R41, R4, 0x7772, RZ ;  /* 0x0000777204297816 */ /* 0x008fe200000000ff */
[----:B------:R-:W-:Y:S01]  /*450c0*/  IMAD.X R11, R14, 0x1, R34, P6 ;  /* 0x000000010e0b7824 */ /* 0x000fe200030e0622 */
[C---:B------:R-:W-:Y:S01]  /*450d0*/  IADD3 R8, P6, R16.reuse, R35, RZ ;  /* 0x0000002310087210 */ /* 0x040fe20007fde0ff */
[----:B------:R-:W-:Y:S01]  /*450e0*/  IMAD.IADD R16, R16, 0x1, R3 ;  /* 0x0000000110107824 */ /* 0x000fe200078e0203 */
[----:B----4-:R-:W-:Y:S01]  /*450f0*/  ISETP.LT.AND P1, PT, R152, R24, !P1 ;  /* 0x000000189800720c */ /* 0x010fe20004f21270 */
[----:B------:R-:W1:Y:S01]  /*45100*/  LDC R20, c[0x0][0x22c] ;  /* 0x00008b00ff147b82 */ /* 0x000e620000000800 */
[----:B------:R-:W-:Y:S01]  /*45110*/  ISETP.LT.AND P5, PT, R153, R26, !P2 ;  /* 0x0000001a9900720c */ /* 0x000fe200057a1270 */
[----:B------:R-:W-:Y:S01]  /*45120*/  @P3 STG.E.U8 desc[UR60][R10.64], R41 ;  /* 0x000000290a003986 */ /* 0x000fe2000c10113c */
[----:B------:R-:W-:-:S02]  /*45130*/  PRMT R39, R4, 0x7773, RZ ;  /* 0x0000777304277816 */ /* 0x000fc400000000ff */
[----:B------:R-:W-:-:S03]  /*45140*/  SHF.R.S32.HI R4, RZ, 0x1f, R16 ;  /* 0x0000001fff047819 */ /* 0x000fc60000011410 */
[----:B------:R-:W3:Y:S01]  /*45150*/  LDC R24, c[0x0][0x228] ;  /* 0x00008a00ff187b82 */ /* 0x000ee20000000800 */
[----:B------:R-:W-:Y:S01]  /*45160*/  IADD3 R12, P3, R16, R36, RZ ;  /* 0x00000024100c7210 */ /* 0x000fe20007f7e0ff */
[----:B------:R-:W-:Y:S01]  /*45170*/  IMAD.X R9, R14, 0x1, R37, P6 ;  /* 0x000000010e097824 */ /* 0x000fe200030e0625 */
[----:B------:R-:W-:-:S03]  /*45180*/  PRMT R15, R5, 0x7770, RZ ;  /* 0x00007770050f7816 */ /* 0x000fc600000000ff */
[----:B------:R-:W-:Y:S01]  /*45190*/  IMAD.X R13, R4, 0x1, R34, P3 ;  /* 0x00000001040d7824 */ /* 0x000fe200018e0622 */
[----:B--2---:R-:W-:Y:S01]  /*451a0*/  ISETP.LT.AND P2, PT, R152, R22, !P2 ;  /* 0x000000169800720c */ /* 0x004fe20005741270 */
[----:B------:R-:W2:Y:S01]  /*451b0*/  LDC R26, c[0x0][0x228] ;  /* 0x00008a00ff1a7b82 */ /* 0x000ea20000000800 */
[----:B------:R4:W-:Y:S01]  /*451c0*/  @P1 STG.E.U8 desc[UR60][R8.64], R39 ;  /* 0x0000002708001986 */ /* 0x0009e2000c10113c */
[----:B------:R-:W-:-:S03]  /*451d0*/  VIADD R43, R0, 0x33 ;  /* 0x00000033002b7836 */ /* 0x000fc60000000000 */
[----:B------:R1:W-:Y:S03]  /*451e0*/  @P5 STG.E.U8 desc[UR60][R12.64], R15 ;  /* 0x0000000f0c005986 */ /* 0x0003e6000c10113c */
[----:B------:R-:W2:Y:S01]  /*451f0*/  LDC R28, c[0x0][0x228] ;  /* 0x00008a00ff1c7b82 */ /* 0x000ea20000000800 */
[----:B----4-:R-:W-:Y:S01]  /*45200*/  IADD3 R8, P5, R16, R35, RZ ;  /* 0x0000002310087210 */ /* 0x010fe20007fbe0ff */
[----:B------:R-:W-:Y:S01]  /*45210*/  VIADD R41, R0, 0x34 ;  /* 0x0000003400297836 */ /* 0x000fe20000000000 */
[----:B------:R-:W-:-:S05]  /*45220*/  PRMT R39, R5, 0x7771, RZ ;  /* 0x0000777105277816 */ /* 0x000fca00000000ff */
[----:B------:R-:W4:Y:S01]  /*45230*/  LDC R22, c[0x0][0x22c] ;  /* 0x00008b00ff167b82 */ /* 0x000f220000000800 */
[----:B0-----:R-:W-:Y:S01]  /*45240*/  ISETP.GE.AND P1, PT, R43, R18, PT ;  /* 0x000000122b00720c */ /* 0x001fe20003f26270 */
[----:B------:R-:W-:Y:S02]  /*45250*/  IMAD.X R9, R4, 0x1, R37, P5 ;  /* 0x0000000104097824 */ /* 0x000fe400028e0625 */
[----:B------:R-:W-:Y:S01]  /*45260*/  IMAD.IADD R16, R16, 0x1, R3 ;  /* 0x0000000110107824 */ /* 0x000fe200078e0203 */
[----:B---3--:R-:W-:Y:S02]  /*45270*/  ISETP.LT.AND P3, PT, R153, R24, !P1 ;  /* 0x000000189900720c */ /* 0x008fe40004f61270 */
[----:B------:R0:W-:Y:S01]  /*45280*/  @P2 STG.E.U8 desc[UR60][R8.64], R39 ;  /* 0x0000002708002986 */ /* 0x0001e2000c10113c */
[----:B-1----:R-:W-:Y:S01]  /*45290*/  ISETP.GE.AND P2, PT, R41, R20, PT ;  /* 0x000000142900720c */ /* 0x002fe20003f46270 */
[----:B------:R-:W1:Y:S01]  /*452a0*/  LDC R24, c[0x0][0x228] ;  /* 0x00008a00ff187b82 */ /* 0x000e620000000800 */
[----:B------:R-:W-:-:S02]  /*452b0*/  SHF.R.S32.HI R14, RZ, 0x1f, R16 ;  /* 0x0000001fff0e7819 */ /* 0x000fc40000011410 */
[----:B------:R-:W-:-:S05]  /*452c0*/  IADD3 R10, P5, R16, R36, RZ ;  /* 0x00000024100a7210 */ /* 0x000fca0007fbe0ff */
[----:B------:R-:W3:Y:S01]  /*452d0*/  LDC R20, c[0x0][0x228] ;  /* 0x00008a00ff147b82 */ /* 0x000ee20000000800 */
[----:B------:R-:W-:Y:S01]  /*452e0*/  PRMT R15, R5, 0x7772, RZ ;  /* 0x00007772050f7816 */ /* 0x000fe200000000ff */
[----:B------:R-:W-:Y:S01]  /*452f0*/  IMAD.X R11, R14, 0x1, R34, P5 ;  /* 0x000000010e0b7824 */ /* 0x000fe200028e0622 */
[----:B--2---:R-:W-:Y:S01]  /*45300*/  ISETP.LT.AND P1, PT, R152, R26, !P1 ;  /* 0x0000001a9800720c */ /* 0x004fe20004f21270 */
[----:B------:R-:W-:-:S03]  /*45310*/  IMAD.IADD R18, R16, 0x1, R3 ;  /* 0x0000000110127824 */ /* 0x000fc600078e0203 */
[----:B------:R2:W-:Y:S01]  /*45320*/  @P3 STG.E.U8 desc[UR60][R10.64], R15 ;  /* 0x0000000f0a003986 */ /* 0x0005e2000c10113c */
[----:B------:R-:W-:Y:S01]  /*45330*/  IADD3 R12, P3, R16, R35, RZ ;  /* 0x00000023100c7210 */ /* 0x000fe20007f7e0ff */
[----:B------:R-:W-:Y:S01]  /*45340*/  VIADD R41, R0, 0x35 ;  /* 0x0000003500297836 */ /* 0x000fe20000000000 */
[----:B------:R-:W-:Y:S01]  /*45350*/  ISETP.LT.AND P6, PT, R153, R28, !P2 ;  /* 0x0000001c9900720c */ /* 0x000fe200057c1270 */
[----:B0-----:R-:W0:Y:S01]  /*45360*/  LDC R8, c[0x0][0x228] ;  /* 0x00008a00ff087b82 */ /* 0x001e220000000800 */
[----:B------:R-:W-:Y:S01]  /*45370*/  PRMT R39, R5, 0x7773, RZ ;  /* 0x0000777305277816 */ /* 0x000fe200000000ff */
[----:B------:R-:W-:Y:S01]  /*45380*/  IMAD.X R13, R14, 0x1, R37, P3 ;  /* 0x000000010e0d7824 */ /* 0x000fe200018e0625 */
[----:B------:R-:W-:Y:S02]  /*45390*/  SHF.R.S32.HI R16, RZ, 0x1f, R18 ;  /* 0x0000001fff107819 */ /* 0x000fe40000011412 */
[----:B------:R-:W-:-:S03]  /*453a0*/  IADD3 R4, P5, R18, R36, RZ ;  /* 0x0000002412047210 */ /* 0x000fc60007fbe0ff */
[----:B--2---:R-:W2:Y:S01]  /*453b0*/  LDC R10, c[0x0][0x228] ;  /* 0x00008a00ff0a7b82 */ /* 0x004ea20000000800 */
[----:B----4-:R-:W-:Y:S01]  /*453c0*/  ISETP.GE.AND P3, PT, R41, R22, PT ;  /* 0x000000162900720c */ /* 0x010fe20003f66270 */
[----:B------:R4:W-:Y:S01]  /*453d0*/  @P1 STG.E.U8 desc[UR60][R12.64], R39 ;  /* 0x000000270c001986 */ /* 0x0009e2000c10113c */
[----:B------:R-:W-:Y:S01]  /*453e0*/  IMAD.X R5, R16, 0x1, R34, P5 ;  /* 0x0000000110057824 */ /* 0x000fe200028e0622 */
[----:B------:R-:W-:Y:S02]  /*453f0*/  PRMT R9, R6, 0x7770, RZ ;  /* 0x0000777006097816 */ /* 0x000fe400000000ff */
[C---:B------:R-:W-:Y:S01]  /*45400*/  IADD3 R14, P1, R18.reuse, R35, RZ ;  /* 0x00000023120e7210 */ /* 0x040fe20007f3e0ff */
[----:B------:R-:W-:Y:S01]  /*45410*/  IMAD.IADD R18, R18, 0x1, R3 ;  /* 0x0000000112127824 */ /* 0x000fe200078e0203 */
[----:B---3--:R-:W-:Y:S01]  /*45420*/  ISETP.LT.AND P5, PT, R153, R20, !P3 ;  /* 0x000000149900720c */ /* 0x008fe20005fa1270 */
[----:B------:R-:W-:Y:S01]  /*45430*/  VIADD R20, R0, 0x36 ;  /* 0x0000003600147836 */ /* 0x000fe20000000000 */
[----:B-1----:R-:W-:Y:S01]  /*45440*/  ISETP.LT.AND P2, PT, R152, R24, !P2 ;  /* 0x000000189800720c */ /* 0x002fe20005741270 */
[----:B------:R1:W-:Y:S01]  /*45450*/  @P6 STG.E.U8 desc[UR60][R4.64], R9 ;  /* 0x0000000904006986 */ /* 0x0003e2000c10113c */
[----:B------:R-:W-:Y:S01]  /*45460*/  IMAD.X R15, R16, 0x1, R37, P1 ;  /* 0x00000001100f7824 */ /* 0x000fe200008e0625 */
[----:B------:R-:W-:Y:S01]  /*45470*/  SHF.R.S32.HI R16, RZ, 0x1f, R18 ;  /* 0x0000001fff107819 */ /* 0x000fe20000011412 */
[----:B------:R-:W3:Y:S01]  /*45480*/  LDC R22, c[0x0][0x228] ;  /* 0x00008a00ff167b82 */ /* 0x000ee20000000800 */
[----:B------:R-:W-:-:S02]  /*45490*/  IADD3 R26, P6, R18, R36, RZ ;  /* 0x00000024121a7210 */ /* 0x000fc40007fde0ff */
[----:B------:R-:W-:Y:S02]  /*454a0*/  ISETP.GE.AND P1, PT, R20, R27, PT ;  /* 0x0000001b1400720c */ /* 0x000fe40003f26270 */
[----:B----4-:R-:W-:-:S03]  /*454b0*/  PRMT R13, R6, 0x7771, RZ ;  /* 0x00007771060d7816 */ /* 0x010fc600000000ff */
[----:B------:R-:W4:Y:S01]  /*454c0*/  LDC R20, c[0x0][0x228] ;  /* 0x00008a00ff147b82 */ /* 0x000f220000000800 */
[----:B------:R-:W-:Y:S01]  /*454d0*/  IMAD.X R27, R16, 0x1, R34, P6 ;  /* 0x00000001101b7824 */ /* 0x000fe200030e0622 */
[----:B------:R-:W-:Y:S01]  /*454e0*/  PRMT R39, R6, 0x7772, RZ ;  /* 0x0000777206277816 */ /* 0x000fe200000000ff */
[----:B------:R-:W-:Y:S01]  /*454f0*/  @P2 STG.E.U8 desc[UR60][R14.64], R13 ;  /* 0x0000000d0e002986 */ /* 0x000fe2000c10113c */
[----:B0-----:R-:W-:-:S03]  /*45500*/  ISETP.LT.AND P3, PT, R152, R8, !P3 ;  /* 0x000000089800720c */ /* 0x001fc60005f61270 */
[----:B------:R0:W-:Y:S01]  /*45510*/  @P5 STG.E.U8 desc[UR60][R26.64], R39 ;  /* 0x000000271a005986 */ /* 0x0001e2000c10113c */
[----:B--2---:R-:W-:Y:S01]  /*45520*/  ISETP.LT.AND P5, PT, R153, R10, !P1 ;  /* 0x0000000a9900720c */ /* 0x004fe20004fa1270 */
[----:B------:R-:W-:Y:S01]  /*45530*/  VIADD R24, R0, 0x37 ;  /* 0x0000003700187836 */ /* 0x000fe20000000000 */
[C---:B-1----:R-:W-:Y:S01]  /*45540*/  IADD3 R4, P2, R18.reuse, R35, RZ ;  /* 0x0000002312047210 */ /* 0x042fe20007f5e0ff */
[----:B------:R1:W2:Y:S01]  /*45550*/  LDS.128 R8, [R2] ;  /* 0x0000000002087984 */ /* 0x0002a20000000c00 */
[----:B------:R-:W-:Y:S01]  /*45560*/  IMAD.IADD R18, R18, 0x1, R3 ;  /* 0x0000000112127824 */ /* 0x000fe200078e0203 */
[----:B------:R-:W2:Y:S02]  /*45570*/  LDC R30, c[0x0][0x228] ;  /* 0x00008a00ff1e7b82 */ /* 0x000ea40000000800 */
[----:B------:R-:W-:Y:S01]  /*45580*/  IMAD.X R5, R16, 0x1, R37, P2 ;  /* 0x0000000110057824 */ /* 0x000fe200010e0625 */
[----:B------:R-:W-:Y:S02]  /*45590*/  ISETP.GE.AND P2, PT, R24, R21, PT ;  /* 0x000000151800720c */ /* 0x000fe40003f46270 */
[----:B------:R-:W-:-:S02]  /*455a0*/  SHF.R.S32.HI R16, RZ, 0x1f, R18 ;  /* 0x0000001fff107819 */ /* 0x000fc40000011412 */
[----:B------:R-:W-:Y:S01]  /*455b0*/  IADD3 R12, P6, R18, R36, RZ ;  /* 0x00000024120c7210 */ /* 0x000fe20007fde0ff */
[----:B------:R-:W2:Y:S01]  /*455c0*/  LDC R24, c[0x0][0x228] ;  /* 0x00008a00ff187b82 */ /* 0x000ea20000000800 */
[----:B0-----:R-:W-:Y:S02]  /*455d0*/  PRMT R27, R6, 0x7773, RZ ;  /* 0x00007773061b7816 */ /* 0x001fe400000000ff */
[----:B------:R-:W-:Y:S01]  /*455e0*/  PRMT R39, R7, 0x7770, RZ ;  /* 0x0000777007277816 */ /* 0x000fe200000000ff */
[----:B------:R-:W-:-:S04]  /*455f0*/  IMAD.X R13, R16, 0x1, R34, P6 ;  /* 0x00000001100d7824 */ /* 0x000fc800030e0622 */
[----:B------:R-:W0:Y:S01]  /*45600*/  LDC R6, c[0x0][0x228] ;  /* 0x00008a00ff067b82 */ /* 0x000e220000000800 */
[----:B------:R1:W-:Y:S01]  /*45610*/  @P3 STG.E.U8 desc[UR60][R4.64], R27 ;  /* 0x0000001b04003986 */ /* 0x0003e2000c10113c */
[----:B----4-:R-:W-:Y:S02]  /*45620*/  ISETP.LT.AND P3, PT, R152, R20, !P1 ;  /* 0x000000149800720c */ /* 0x010fe40004f61270 */
[C---:B------:R-:W-:Y:S01]  /*45630*/  IADD3 R14, P1, R18.reuse, R35, RZ ;  /* 0x00000023120e7210 */ /* 0x040fe20007f3e0ff */
[----:B------:R-:W-:Y:S01]  /*45640*/  IMAD.IADD R18, R18, 0x1, R3 ;  /* 0x0000000112127824 */ /* 0x000fe200078e0203 */
[----:B------:R4:W-:Y:S01]  /*45650*/  @P5 STG.E.U8 desc[UR60][R12.64], R39 ;  /* 0x000000270c005986 */ /* 0x0009e2000c10113c */
[----:B---3--:R-:W-:Y:S02]  /*45660*/  ISETP.LT.AND P5, PT, R153, R22, !P2 ;  /* 0x000000169900720c */ /* 0x008fe400057a1270 */
[----:B------:R-:W-:Y:S01]  /*45670*/  IMAD.X R15, R16, 0x1, R37, P1 ;  /* 0x00000001100f7824 */ /* 0x000fe200008e0625 */
[----:B------:R-:W-:Y:S01]  /*45680*/  SHF.R.S32.HI R16, RZ, 0x1f, R18 ;  /* 0x0000001fff107819 */ /* 0x000fe20000011412 */
[----:B-1----:R-:W-:Y:S01]  /*45690*/  VIADD R2, R0, 0x38 ;  /* 0x0000003800027836 */ /* 0x002fe20000000000 */
[----:B------:R-:W-:Y:S01]  /*456a0*/  IADD3 R20, P6, R18, R36, RZ ;  /* 0x0000002412147210 */ /* 0x000fe20007fde0ff */
[----:B------:R-:W1:Y:S01]  /*456b0*/  LDC R22, c[0x0][0x228] ;  /* 0x00008a00ff167b82 */ /* 0x000e620000000800 */
[----:B------:R-:W-:-:S07]  /*456c0*/  PRMT R27, R7, 0x7771, RZ ;  /* 0x00007771071b7816 */ /* 0x000fce00000000ff */
[----:B----4-:R-:W3:Y:S01]  /*456d0*/  LDC R12, c[0x0][0x228] ;  /* 0x00008a00ff0c7b82 */ /* 0x010ee20000000800 */
[----:B------:R-:W-:Y:S01]  /*456e0*/  IMAD.X R21, R16, 0x1, R34, P6 ;  /* 0x0000000110157824 */ /* 0x000fe200030e0622 */
[----:B------:R-:W-:Y:S02]  /*456f0*/  PRMT R13, R7, 0x7772, RZ ;  /* 0x00007772070d7816 */ /* 0x000fe400000000ff */
[----:B------:R-:W-:Y:S01]  /*45700*/  ISETP.GE.AND P1, PT, R2, R23, PT ;  /* 0x000000170200720c */ /* 0x000fe20003f26270 */
[----:B------:R-:W-:Y:S01]  /*45710*/  @P3 STG.E.U8 desc[UR60][R14.64], R27 ;  /* 0x0000001b0e003986 */ /* 0x000fe2000c10113c */
[----:B------:R-:W-:Y:S01]  /*45720*/  IMAD.IADD R2, R18, 0x1, R3 ;  /* 0x0000000112027824 */ /* 0x000fe200078e0203 */
[----:B--2---:R-:W-:Y:S02]  /*45730*/  ISETP.LT.AND P3, PT, R152, R24, !P2 ;  /* 0x000000189800720c */ /* 0x004fe40005761270 */
[----:B------:R2:W-:Y:S01]  /*45740*/  @P5 STG.E.U8 desc[UR60][R20.64], R13 ;  /* 0x0000000d14005986 */ /* 0x0005e2000c10113c */
[----:B0-----:R-:W-:Y:S01]  /*45750*/  ISETP.LT.AND P5, PT, R153, R6, !P1 ;  /* 0x000000069900720c */ /* 0x001fe20004fa1270 */
[----:B------:R-:W-:Y:S01]  /*45760*/  VIADD R24, R0, 0x39 ;  /* 0x0000003900187836 */ /* 0x000fe20000000000 */
[----:B------:R-:W-:-:S02]  /*45770*/  IADD3 R4, P2, R18, R35, RZ ;  /* 0x0000002312047210 */ /* 0x000fc40007f5e0ff */
[----:B------:R-:W-:Y:S02]  /*45780*/  SHF.R.S32.HI R18, RZ, 0x1f, R2 ;  /* 0x0000001fff127819 */ /* 0x000fe40000011402 */
[----:B------:R-:W-:Y:S01]  /*45790*/  IADD3 R6, P6, R2, R36, RZ ;  /* 0x0000002402067210 */ /* 0x000fe20007fde0ff */
[----:B------:R-:W-:Y:S01]  /*457a0*/  IMAD.X R5, R16, 0x1, R37, P2 ;  /* 0x0000000110057824 */ /* 0x000fe200010e0625 */
[----:B------:R-:W-:Y:S01]  /*457b0*/  PRMT R23, R7, 0x7773, RZ ;  /* 0x0000777307177816 */ /* 0x000fe200000000ff */
[----:B--2---:R-:W0:Y:S01]  /*457c0*/  LDC R20, c[0x0][0x228] ;  /* 0x00008a00ff147b82 */ /* 0x004e220000000800 */
[----:B------:R-:W-:Y:S01]  /*457d0*/  ISETP.GE.AND P2, PT, R24, R25, PT ;  /* 0x000000191800720c */ /* 0x000fe20003f46270 */
[----:B------:R-:W-:Y:S01]  /*457e0*/  IMAD.X R7, R18, 0x1, R34, P6 ;  /* 0x0000000112077824 */ /* 0x000fe200030e0622 */
[----:B------:R-:W-:Y:S01]  /*457f0*/  PRMT R21, R8, 0x7770, RZ ;  /* 0x0000777008157816 */ /* 0x000fe200000000ff */
[----:B------:R-:W-:Y:S04]  /*45800*/  @P3 STG.E.U8 desc[UR60][R4.64], R23 ;  /* 0x0000001704003986 */ /* 0x000fe8000c10113c */
[----:B------:R-:W2:Y:S01]  /*45810*/  LDC R24, c[0x0][0x228] ;  /* 0x00008a00ff187b82 */ /* 0x000ea20000000800 */
[----:B------:R4:W-:Y:S01]  /*45820*/  @P5 STG.E.U8 desc[UR60][R6.64], R21 ;  /* 0x0000001506005986 */ /* 0x0009e2000c10113c */
[----:B---3--:R-:W-:-:S02]  /*45830*/  ISETP.LT.AND P1, PT, R152, R12, !P1 ;  /* 0x0000000c9800720c */ /* 0x008fc40004f21270 */
[C---:B------:R-:W-:Y:S01]  /*45840*/  IADD3 R12, P5, R2.reuse, R35, RZ ;  /* 0x00000023020c7210 */ /* 0x040fe20007fbe0ff */
[----:B------:R-:W-:Y:S01]  /*45850*/  IMAD.IADD R2, R2, 0x1, R3 ;  /* 0x0000000102027824 */ /* 0x000fe200078e0203 */
[----:B-1----:R-:W-:Y:S01]  /*45860*/  ISETP.LT.AND P3, PT, R153, R22, !P2 ;  /* 0x000000169900720c */ /* 0x002fe20005761270 */
[----:B------:R-:W-:Y:S02]  /*45870*/  VIADD R22, R0, 0x3a ;  /* 0x0000003a00167836 */ /* 0x000fe40000000000 */
[----:B------:R-:W-:Y:S02]  /*45880*/  IMAD.X R13, R18, 0x1, R37, P5 ;  /* 0x00000001120d7824 */ /* 0x000fe400028e0625 */
[----:B------:R-:W1:Y:S01]  /*45890*/  LDC R18, c[0x0][0x228] ;  /* 0x00008a00ff127b82 */ /* 0x000e620000000800 */
[----:B------:R-:W-:Y:S02]  /*458a0*/  SHF.R.S32.HI R16, RZ, 0x1f, R2 ;  /* 0x0000001fff107819 */ /* 0x000fe40000011402 */
[----:B------:R-:W-:-:S02]  /*458b0*/  IADD3 R14, P5, R2, R36, RZ ;  /* 0x00000024020e7210 */ /* 0x000fc40007fbe0ff */
[----:B----4-:R-:W-:Y:S02]  /*458c0*/  PRMT R7, R8, 0x7771, RZ ;  /* 0x0000777108077816 */ /* 0x010fe400000000ff */
[----:B------:R-:W-:Y:S01]  /*458d0*/  ISETP.GE.AND P6, PT, R22, R19, PT ;  /* 0x000000131600720c */ /* 0x000fe20003fc6270 */
[----:B------:R-:W-:Y:S01]  /*458e0*/  IMAD.X R15, R16, 0x1, R34, P5 ;  /* 0x00000001100f7824 */ /* 0x000fe200028e0622 */
[----:B------:R-:W-:Y:S01]  /*458f0*/  PRMT R19, R8, 0x7772, RZ ;  /* 0x0000777208137816 */ /* 0x000fe200000000ff */
[----:B------:R3:W-:Y:S01]  /*45900*/  @P1 STG.E.U8 desc[UR60][R12.64], R7 ;  /* 0x000000070c001986 */ /* 0x0007e2000c10113c */
[----:B------:R-:W4:Y:S01]  /*45910*/  LDC R22, c[0x0][0x228] ;  /* 0x00008a00ff167b82 */ /* 0x000f220000000800 */
[----:B0-----:R-:W-:Y:S01]  /*45920*/  ISETP.LT.AND P1, PT, R152, R20, !P2 ;  /* 0x000000149800720c */ /* 0x001fe20005721270 */
[----:B------:R-:W-:Y:S01]  /*45930*/  VIADD R6, R0, 0x3b ;  /* 0x0000003b00067836 */ /* 0x000fe20000000000 */
[C---:B------:R-:W-:Y:S01]  /*45940*/  IADD3 R4, P5, R2.reuse, R35, RZ ;  /* 0x0000002302047210 */ /* 0x040fe20007fbe0ff */
[----:B------:R-:W-:Y:S01]  /*45950*/  IMAD.IADD R2, R2, 0x1, R3 ;  /* 0x0000000102027824 */ /* 0x000fe200078e0203 */
[----:B------:R0:W-:Y:S01]  /*45960*/  @P3 STG.E.U8 desc[UR60][R14.64], R19 ;  /* 0x000000130e003986 */ /* 0x0001e2000c10113c */
[----:B--2---:R-:W-:-:S02]  /*45970*/  ISETP.LT.AND P3, PT, R153, R24, !P6 ;  /* 0x000000189900720c */ /* 0x004fc40007761270 */
[----:B------:R-:W2:Y:S01]  /*45980*/  LDC R20, c[0x0][0x228] ;  /* 0x00008a00ff147b82 */ /* 0x000ea20000000800 */
[----:B------:R-:W-:Y:S01]  /*45990*/  ISETP.GE.AND P2, PT, R6, R29, PT ;  /* 0x0000001d0600720c */ /* 0x000fe20003f46270 */
[----:B------:R-:W-:Y:S01]  /*459a0*/  IMAD.X R5, R16, 0x1, R37, P5 ;  /* 0x0000000110057824 */ /* 0x000fe200028e0625 */
[----:B---3--:R-:W-:Y:S02]  /*459b0*/  SHF.R.S32.HI R13, RZ, 0x1f, R2 ;  /* 0x0000001fff0d7819 */ /* 0x008fe40000011402 */
[----:B------:R-:W-:Y:S02]  /*459c0*/  IADD3 R6, P5, R2, R36, RZ ;  /* 0x0000002402067210 */ /* 0x000fe40007fbe0ff */
[----:B------:R-:W-:Y:S01]  /*459d0*/  PRMT R21, R8, 0x7773, RZ ;  /* 0x0000777308157816 */ /* 0x000fe200000000ff */
[----:B------:R-:W3:Y:S01]  /*459e0*/  LDC R16, c[0x0][0x228] ;  /* 0x00008a00ff107b82 */ /* 0x000ee20000000800 */
[----:B0-----:R-:W-:Y:S01]  /*459f0*/  PRMT R15, R9, 0x7770, RZ ;  /* 0x00007770090f7816 */ /* 0x001fe200000000ff */
[----:B------:R-:W-:Y:S01]  /*45a00*/  IMAD.X R7, R13, 0x1, R34, P5 ;  /* 0x000000010d077824 */ /* 0x000fe200028e0622 */
[----:B-1----:R-:W-:Y:S01]  /*45a10*/  ISETP.LT.AND P6, PT, R152, R18, !P6 ;  /* 0x000000129800720c */ /* 0x002fe200077c1270 */
[----:B------:R0:W-:Y:S04]  /*45a20*/  @P1 STG.E.U8 desc[UR60][R4.64], R21 ;  /* 0x0000001504001986 */ /* 0x0001e8000c10113c */
[----:B------:R1:W-:Y:S01]  /*45a30*/  @P3 STG.E.U8 desc[UR60][R6.64], R15 ;  /* 0x0000000f06003986 */ /* 0x0003e2000c10113c */
[----:B------:R-:W3:Y:S01]  /*45a40*/  LDC R14, c[0x0][0x228] ;  /* 0x00008a00ff0e7b82 */ /* 0x000ee20000000800 */
[----:B------:R-:W-:Y:S01]  /*45a50*/  IADD3 R12, P3, R2, R35, RZ ;  /* 0x00000023020c7210 */ /* 0x000fe20007f7e0ff */
[----:B------:R-:W-:Y:S01]  /*45a60*/  VIADD R8, R0, 0x3c ;  /* 0x0000003c00087836 */ /* 0x000fe20000000000 */
[----:B------:R-:W-:Y:S01]  /*45a70*/  PRMT R19, R9, 0x7771, RZ ;  /* 0x0000777109137816 */ /* 0x000fe200000000ff */
[----:B------:R-:W-:-:S02]  /*45a80*/  IMAD.IADD R2, R2, 0x1, R3 ;  /* 0x0000000102027824 */ /* 0x000fc400078e0203 */
[--C-:B------:R-:W-:Y:S01]  /*45a90*/  IMAD.X R13, R13, 0x1, R37.reuse, P3 ;  /* 0x000000010d0d7824 */ /* 0x100fe200018e0625 */
[----:B----4-:R-:W-:Y:S01]  /*45aa0*/  ISETP.LT.AND P5, PT, R153, R22, !P2 ;  /* 0x000000169900720c */ /* 0x010fe200057a1270 */
[----:B------:R-:W-:Y:S01]  /*45ab0*/  VIADD R18, R0, 0x3d ;  /* 0x0000003d00127836 */ /* 0x000fe20000000000 */
[----:B--2---:R-:W-:Y:S01]  /*45ac0*/  ISETP.LT.AND P2, PT, R152, R20, !P2 ;  /* 0x000000149800720c */ /* 0x004fe20005741270 */
[----:B0-----:R-:W0:Y:S01]  /*45ad0*/  LDC R21, c[0x0][0x228] ;  /* 0x00008a00ff157b82 */ /* 0x001e220000000800 */
[----:B------:R-:W-:Y:S01]  /*45ae0*/  ISETP.GE.AND P1, PT, R8, R17, PT ;  /* 0x000000110800720c */ /* 0x000fe20003f26270 */
[----:B------:R2:W-:Y:S01]  /*45af0*/  @P6 STG.E.U8 desc[UR60][R12.64], R19 ;  /* 0x000000130c006986 */ /* 0x0005e2000c10113c */
[----:B------:R-:W-:Y:S02]  /*45b00*/  SHF.R.S32.HI R8, RZ, 0x1f, R2 ;  /* 0x0000001fff087819 */ /* 0x000fe40000011402 */
[C---:B------:R-:W-:Y:S02]  /*45b10*/  IADD3 R4, P3, R2.reuse, R36, RZ ;  /* 0x0000002402047210 */ /* 0x040fe40007f7e0ff */
[----:B-1----:R-:W-:Y:S01]  /*45b20*/  IADD3 R6, P6, R2, R35, RZ ;  /* 0x0000002302067210 */ /* 0x002fe20007fde0ff */
[----:B------:R-:W1:Y:S01]  /*45b30*/  LDC R20, c[0x0][0x228] ;  /* 0x00008a00ff147b82 */ /* 0x000e620000000800 */
[C---:B------:R-:W-:Y:S01]  /*45b40*/  PRMT R17, R9.reuse, 0x7772, RZ ;  /* 0x0000777209117816 */ /* 0x040fe200000000ff */
[C---:B------:R-:W-:Y:S01]  /*45b50*/  IMAD.X R5, R8.reuse, 0x1, R34, P3 ;  /* 0x0000000108057824 */ /* 0x040fe200018e0622 */
[----:B------:R-:W-:Y:S01]  /*45b60*/  PRMT R15, R9, 0x7773, RZ ;  /* 0x00007773090f7816 */ /* 0x000fe200000000ff */
[----:B------:R-:W-:-:S02]  /*45b70*/  IMAD.X R7, R8, 0x1, R37, P6 ;  /* 0x0000000108077824 */ /* 0x000fc400030e0625 */
[----:B------:R-:W-:Y:S01]  /*45b80*/  IMAD.IADD R2, R2, 0x1, R3 ;  /* 0x0000000102027824 */ /* 0x000fe200078e0203 */
[----:B------:R4:W-:Y:S01]  /*45b90*/  @P5 STG.E.U8 desc[UR60][R4.64], R17 ;  /* 0x0000001104005986 */ /* 0x0009e2000c10113c */
[----:B--2---:R-:W-:Y:S01]  /*45ba0*/  VIADD R12, R0, 0x3e ;  /* 0x0000003e000c7836 */ /* 0x004fe20000000000 */
[----:B------:R-:W2:Y:S02]  /*45bb0*/  LDC R19, c[0x0][0x228] ;  /* 0x00008a00ff137b82 */ /* 0x000ea40000000800 */
[----:B------:R4:W-:Y:S01]  /*45bc0*/  @P2 STG.E.U8 desc[UR60][R6.64], R15 ;  /* 0x0000000f06002986 */ /* 0x0009e2000c10113c */
[----:B------:R-:W-:Y:S02]  /*45bd0*/  SHF.R.S32.HI R0, RZ, 0x1f, R2 ;  /* 0x0000001fff007819 */ /* 0x000fe40000011402 */
[----:B------:R-:W-:Y:S02]  /*45be0*/  IADD3 R8, P2, R2, R36, RZ ;  /* 0x0000002402087210 */ /* 0x000fe40007f5e0ff */
[----:B---3--:R-:W-:-:S02]  /*45bf0*/  ISETP.LT.AND P5, PT, R153, R14, !P1 ;  /* 0x0000000e9900720c */ /* 0x008fc40004fa1270 */
[----:B------:R-:W-:Y:S01]  /*45c00*/  ISETP.LT.AND P6, PT, R152, R16, !P1 ;  /* 0x000000109800720c */ /* 0x000fe20004fc1270 */
[----:B------:R-:W-:Y:S01]  /*45c10*/  IMAD.X R9, R0, 0x1, R34, P2 ;  /* 0x0000000100097824 */ /* 0x000fe200010e0622 */
[----:B----4-:R-:W-:Y:S02]  /*45c20*/  IADD3 R4, P2, R2, R35, RZ ;  /* 0x0000002302047210 */ /* 0x010fe40007f5e0ff */
[----:B------:R-:W-:Y:S02]  /*45c30*/  ISETP.GE.AND P3, PT, R18, R31, PT ;  /* 0x0000001f1200720c */ /* 0x000fe40003f66270 */
[----:B------:R-:W3:Y:S01]  /*45c40*/  LDC R18, c[0x0][0x228] ;  /* 0x00008a00ff127b82 */ /* 0x000ee20000000800 */
[----:B------:R-:W-:Y:S01]  /*45c50*/  PRMT R17, R10, 0x7770, RZ ;  /* 0x000077700a117816 */ /* 0x000fe200000000ff */
[----:B------:R-:W-:Y:S01]  /*45c60*/  IMAD.X R5, R0, 0x1, R37, P2 ;  /* 0x0000000100057824 */ /* 0x000fe200010e0625 */
[----:B------:R-:W-:Y:S01]  /*45c70*/  PRMT R15, R10, 0x7771, RZ ;  /* 0x000077710a0f7816 */ /* 0x000fe200000000ff */
[----:B------:R-:W-:-:S02]  /*45c80*/  IMAD.IADD R2, R2, 0x1, R3 ;  /* 0x0000000102027824 */ /* 0x000fc400078e0203 */
[----:B------:R-:W-:Y:S02]  /*45c90*/  @P5 STG.E.U8 desc[UR60][R8.64], R17 ;  /* 0x0000001108005986 */ /* 0x000fe4000c10113c */
[C-C-:B------:R-:W-:Y:S01]  /*45ca0*/  IMAD.IADD R0, R2.reuse, 0x1, R3.reuse ;  /* 0x0000000102007824 */ /* 0x140fe200078e0203 */
[----:B------:R-:W-:Y:S01]  /*45cb0*/  SHF.R.S32.HI R13, RZ, 0x1f, R2 ;  /* 0x0000001fff0d7819 */ /* 0x000fe20000011402 */
[----:B------:R4:W-:Y:S01]  /*45cc0*/  @P6 STG.E.U8 desc[UR60][R4.64], R15 ;  /* 0x0000000f04006986 */ /* 0x0009e2000c10113c */
[-C--:B------:R-:W-:Y:S02]  /*45cd0*/  IADD3 R6, P6, R2, R36.reuse, RZ ;  /* 0x0000002402067210 */ /* 0x080fe40007fde0ff */
[----:B------:R-:W-:Y:S02]  /*45ce0*/  ISETP.GE.AND P1, PT, R12, R33, PT ;  /* 0x000000210c00720c */ /* 0x000fe40003f26270 */
[-C--:B------:R-:W-:Y:S01]  /*45cf0*/  IADD3 R2, P5, R2, R35.reuse, RZ ;  /* 0x0000002302027210 */ /* 0x080fe20007fbe0ff */
[C---:B------:R-:W-:Y:S01]  /*45d00*/  IMAD.X R7, R13.reuse, 0x1, R34, P6 ;  /* 0x000000010d077824 */ /* 0x040fe200030e0622 */
[----:B------:R-:W-:Y:S01]  /*45d10*/  SHF.R.S32.HI R16, RZ, 0x1f, R0 ;  /* 0x0000001fff107819 */ /* 0x000fe20000011400 */
[C---:B------:R-:W-:Y:S01]  /*45d20*/  IMAD.IADD R14, R0.reuse, 0x1, R3 ;  /* 0x00000001000e7824 */ /* 0x040fe200078e0203 */
[C---:B------:R-:W-:Y:S01]  /*45d30*/  IADD3 R12, P6, R0.reuse, R36, RZ ;  /* 0x00000024000c7210 */ /* 0x040fe20007fde0ff */
[----:B------:R-:W-:Y:S01]  /*45d40*/  IMAD.X R3, R13, 0x1, R37, P5 ;  /* 0x000000010d037824 */ /* 0x000fe200028e0625 */
[----:B----4-:R-:W-:-:S03]  /*45d50*/  IADD3 R4, P5, R0, R35, RZ ;  /* 0x0000002300047210 */ /* 0x010fc60007fbe0ff */
[----:B------:R-:W-:Y:S01]  /*45d60*/  IMAD.X R13, R16, 0x1, R34, P6 ;  /* 0x00000001100d7824 */ /* 0x000fe200030e0622 */
[----:B------:R-:W-:Y:S02]  /*45d70*/  IADD3 R8, P6, R14, R36, RZ ;  /* 0x000000240e087210 */ /* 0x000fe40007fde0ff */
[----:B------:R-:W-:Y:S02]  /*45d80*/  SHF.R.S32.HI R0, RZ, 0x1f, R14 ;  /* 0x0000001fff007819 */ /* 0x000fe4000001140e */
[C---:B---3--:R-:W-:Y:S02]  /*45d90*/  ISETP.LT.AND P2, PT, R153.reuse, R18, !P3 ;  /* 0x000000129900720c */ /* 0x048fe40005f41270 */
[----:B--2---:R-:W-:Y:S01]  /*45da0*/  ISETP.LT.AND P3, PT, R152, R19, !P3 ;  /* 0x000000139800720c */ /* 0x004fe20005f61270 */
[----:B------:R-:W-:Y:S01]  /*45db0*/  IMAD.X R9, R0, 0x1, R34, P6 ;  /* 0x0000000100097824 */ /* 0x000fe200030e0622 */
[----:B-1----:R-:W-:Y:S02]  /*45dc0*/  ISETP.LT.AND P6, PT, R153, R20, !P1 ;  /* 0x000000149900720c */ /* 0x002fe40004fc1270 */
[----:B0-----:R-:W-:-:S02]  /*45dd0*/  ISETP.LT.AND P1, PT, R152, R21, !P1 ;  /* 0x000000159800720c */ /* 0x001fc40004f21270 */
[----:B------:R-:W-:Y:S02]  /*45de0*/  ISETP.LT.AND P0, PT, R152, R30, !P0 ;  /* 0x0000001e9800720c */ /* 0x000fe40004701270 */
[C---:B------:R-:W-:Y:S02]  /*45df0*/  PRMT R25, R10.reuse, 0x7772, RZ ;  /* 0x000077720a197816 */ /* 0x040fe400000000ff */
[----:B------:R-:W-:Y:S02]  /*45e00*/  PRMT R23, R10, 0x7773, RZ ;  /* 0x000077730a177816 */ /* 0x000fe400000000ff */
[C---:B------:R-:W-:Y:S02]  /*45e10*/  PRMT R17, R11.reuse, 0x7773, RZ ;  /* 0x000077730b117816 */ /* 0x040fe400000000ff */
[C---:B------:R-:W-:Y:S02]  /*45e20*/  PRMT R19, R11.reuse, 0x7772, RZ ;  /* 0x000077720b137816 */ /* 0x040fe400000000ff */
[C---:B------:R-:W-:Y:S01]  /*45e30*/  PRMT R21, R11.reuse, 0x7771, RZ ;  /* 0x000077710b157816 */ /* 0x040fe200000000ff */
[----:B------:R-:W-:Y:S01]  /*45e40*/  IMAD.X R5, R16, 0x1, R37, P5 ;  /* 0x0000000110057824 */ /* 0x000fe200028e0625 */
[----:B------:R-:W-:Y:S01]  /*45e50*/  PRMT R11, R11, 0x7770, RZ ;  /* 0x000077700b0b7816 */ /* 0x000fe200000000ff */
[----:B------:R0:W-:Y:S01]  /*45e60*/  @P2 STG.E.U8 desc[UR60][R6.64], R25 ;  /* 0x0000001906002986 */ /* 0x0001e2000c10113c */
[----:B------:R-:W-:-:S03]  /*45e70*/  IADD3 R14, P5, R14, R35, RZ ;  /* 0x000000230e0e7210 */ /* 0x000fc60007fbe0ff */
[----:B------:R0:W-:Y:S04]  /*45e80*/  @P3 STG.E.U8 desc[UR60][R2.64], R23 ;  /* 0x0000001702003986 */ /* 0x0001e8000c10113c */
[----:B------:R0:W-:Y:S04]  /*45e90*/  @P6 STG.E.U8 desc[UR60][R12.64], R11 ;  /* 0x0000000b0c006986 */ /* 0x0001e8000c10113c */
[----:B------:R0:W-:Y:S01]  /*45ea0*/  @P1 STG.E.U8 desc[UR60][R4.64], R21 ;  /* 0x0000001504001986 */ /* 0x0001e2000c10113c */
[----:B------:R-:W-:-:S03]  /*45eb0*/  IMAD.X R15, R0, 0x1, R37, P5 ;  /* 0x00000001000f7824 */ /* 0x000fc600028e0625 */
[----:B------:R0:W-:Y:S01]  /*45ec0*/  @P4 STG.E.U8 desc[UR60][R8.64], R19 ;  /* 0x0000001308004986 */ /* 0x0001e2000c10113c */
[----:B------:R-:W-:Y:S05]  /*45ed0*/  @!P0 EXIT ;  /* 0x000000000000894d */ /* 0x000fea0003800000 */
[----:B------:R-:W-:Y:S01]  /*45ee0*/  STG.E.U8 desc[UR60][R14.64], R17 ;  /* 0x000000110e007986 */ /* 0x000fe2000c10113c */
[----:B------:R-:W-:Y:S05]  /*45ef0*/  EXIT ;  /* 0x000000000000794d */ /* 0x000fea0003800000 */
.L_x_3:
[----:B------:R-:W-:-:S00]  /*45f00*/  BRA `(.L_x_3) ;  /* 0xfffffffc00fc7947 */ /* 0x000fc0000383ffff */
[----:B------:R-:W-:-:S00]  /*45f10*/  NOP ;  /* 0x0000000000007918 */ /* 0x000fc00000000000 */
        /* <DEDUP_REMOVED lines=14> */
.L_x_4:


//--------------------- .nv.shared.matmul_kernel  --------------------------
	.section	.nv.shared.matmul_kernel,"aw",@nobits
	.sectionflags	@""
	.align	16
	.zero		1024


//--------------------- .nv.shared.reserved.0     --------------------------
	.section	.nv.shared.reserved.0,"aw",@nobits
	.weak		__nv_reservedSMEM_offset_0_alias
	.size		__nv_reservedSMEM_offset_0_alias, 0, 0
	.other		__nv_reservedSMEM_offset_0_alias,@"STO_CUDA_RESERVED_SHARED STV_DEFAULT"
__nv_reservedSMEM_offset_0_alias:
	.zero		0


//--------------------- .nv.constant0.matmul_kernel --------------------------
	.section	.nv.constant0.matmul_kernel,"a",@progbits
	.sectionflags	@""
	.align	4
.nv.constant0.matmul_kernel:
	.zero		608


//--------------------- SYMBOLS --------------------------

	.type		.nv.reservedSmem.offset0,@object
	.size		.nv.reservedSmem.offset0,0x4
